//
// Generated by NVIDIA NVVM Compiler
//
// Compiler Build ID: CL-36424714
// Cuda compilation tools, release 13.0, V13.0.88
// Based on NVVM 20.0.0
//

.version 9.0
.target sm_100
.address_size 64

	// .globl	_Z19mandelKernelDefaultPiiiffffi

.visible .entry _Z19mandelKernelDefaultPiiiffffi(
	.param .u64 .ptr .align 1 _Z19mandelKernelDefaultPiiiffffi_param_0,
	.param .u32 _Z19mandelKernelDefaultPiiiffffi_param_1,
	.param .u32 _Z19mandelKernelDefaultPiiiffffi_param_2,
	.param .f32 _Z19mandelKernelDefaultPiiiffffi_param_3,
	.param .f32 _Z19mandelKernelDefaultPiiiffffi_param_4,
	.param .f32 _Z19mandelKernelDefaultPiiiffffi_param_5,
	.param .f32 _Z19mandelKernelDefaultPiiiffffi_param_6,
	.param .u32 _Z19mandelKernelDefaultPiiiffffi_param_7
)
{
	.reg .pred 	%p<7>;
	.reg .b32 	%r<22>;
	.reg .b32 	%f<20>;
	.reg .b64 	%rd<5>;

	ld.param.u64 	%rd1, [_Z19mandelKernelDefaultPiiiffffi_param_0];
	ld.param.u32 	%r6, [_Z19mandelKernelDefaultPiiiffffi_param_1];
	ld.param.u32 	%r8, [_Z19mandelKernelDefaultPiiiffffi_param_2];
	ld.param.f32 	%f9, [_Z19mandelKernelDefaultPiiiffffi_param_3];
	ld.param.f32 	%f10, [_Z19mandelKernelDefaultPiiiffffi_param_4];
	ld.param.f32 	%f11, [_Z19mandelKernelDefaultPiiiffffi_param_5];
	ld.param.f32 	%f12, [_Z19mandelKernelDefaultPiiiffffi_param_6];
	ld.param.u32 	%r7, [_Z19mandelKernelDefaultPiiiffffi_param_7];
	mov.u32 	%r10, %ctaid.x;
	mov.u32 	%r11, %ntid.x;
	mov.u32 	%r12, %tid.x;
	mad.lo.s32 	%r1, %r10, %r11, %r12;
	mov.u32 	%r13, %ctaid.y;
	mov.u32 	%r14, %ntid.y;
	mov.u32 	%r15, %tid.y;
	mad.lo.s32 	%r16, %r13, %r14, %r15;
	setp.ge.s32 	%p1, %r1, %r6;
	setp.ge.s32 	%p2, %r16, %r8;
	or.pred  	%p3, %p1, %p2;
	@%p3 bra 	$L__BB0_6;
	cvt.rn.f32.s32 	%f13, %r1;
	fma.rn.f32 	%f1, %f11, %f13, %f9;
	cvt.rn.f32.u32 	%f14, %r16;
	fma.rn.f32 	%f2, %f12, %f14, %f10;
	setp.lt.s32 	%p4, %r7, 1;
	mov.b32 	%r21, 0;
	@%p4 bra 	$L__BB0_5;
	mov.b32 	%r20, 0;
	mov.f32 	%f18, %f2;
	mov.f32 	%f19, %f1;
$L__BB0_3:
	mul.f32 	%f5, %f19, %f19;
	mul.f32 	%f6, %f18, %f18;
	add.f32 	%f15, %f5, %f6;
	setp.gt.f32 	%p5, %f15, 0f40800000;
	mov.u32 	%r21, %r20;
	@%p5 bra 	$L__BB0_5;
	sub.f32 	%f16, %f5, %f6;
	add.f32 	%f17, %f19, %f19;
	add.f32 	%f19, %f1, %f16;
	fma.rn.f32 	%f18, %f17, %f18, %f2;
	add.s32 	%r20, %r20, 1;
	setp.ne.s32 	%p6, %r20, %r7;
	mov.u32 	%r21, %r7;
	@%p6 bra 	$L__BB0_3;
$L__BB0_5:
	mad.lo.s32 	%r19, %r6, %r16, %r1;
	cvta.to.global.u64 	%rd2, %rd1;
	mul.wide.s32 	%rd3, %r19, 4;
	add.s64 	%rd4, %rd2, %rd3;
	st.global.u32 	[%rd4], %r21;
$L__BB0_6:
	ret;

}
	// .globl	_Z12mandelKernelILi256EEvPiiiffff
.visible .entry _Z12mandelKernelILi256EEvPiiiffff(
	.param .u64 .ptr .align 1 _Z12mandelKernelILi256EEvPiiiffff_param_0,
	.param .u32 _Z12mandelKernelILi256EEvPiiiffff_param_1,
	.param .u32 _Z12mandelKernelILi256EEvPiiiffff_param_2,
	.param .f32 _Z12mandelKernelILi256EEvPiiiffff_param_3,
	.param .f32 _Z12mandelKernelILi256EEvPiiiffff_param_4,
	.param .f32 _Z12mandelKernelILi256EEvPiiiffff_param_5,
	.param .f32 _Z12mandelKernelILi256EEvPiiiffff_param_6
)
{
	.reg .pred 	%p<260>;
	.reg .b32 	%r<273>;
	.reg .b32 	%f<1796>;
	.reg .b64 	%rd<5>;

	ld.param.u64 	%rd1, [_Z12mandelKernelILi256EEvPiiiffff_param_0];
	ld.param.u32 	%r4, [_Z12mandelKernelILi256EEvPiiiffff_param_1];
	ld.param.u32 	%r5, [_Z12mandelKernelILi256EEvPiiiffff_param_2];
	ld.param.f32 	%f1021, [_Z12mandelKernelILi256EEvPiiiffff_param_3];
	ld.param.f32 	%f1022, [_Z12mandelKernelILi256EEvPiiiffff_param_4];
	ld.param.f32 	%f1023, [_Z12mandelKernelILi256EEvPiiiffff_param_5];
	ld.param.f32 	%f1024, [_Z12mandelKernelILi256EEvPiiiffff_param_6];
	mov.u32 	%r7, %ctaid.x;
	mov.u32 	%r8, %ntid.x;
	mov.u32 	%r9, %tid.x;
	mad.lo.s32 	%r1, %r7, %r8, %r9;
	mov.u32 	%r10, %ctaid.y;
	mov.u32 	%r11, %ntid.y;
	mov.u32 	%r12, %tid.y;
	mad.lo.s32 	%r13, %r10, %r11, %r12;
	setp.ge.s32 	%p1, %r1, %r4;
	setp.ge.s32 	%p2, %r13, %r5;
	or.pred  	%p3, %p1, %p2;
	@%p3 bra 	$L__BB1_259;
	cvt.rn.f32.s32 	%f1025, %r1;
	fma.rn.f32 	%f1, %f1023, %f1025, %f1021;
	cvt.rn.f32.u32 	%f1026, %r13;
	fma.rn.f32 	%f2, %f1024, %f1026, %f1022;
	mul.f32 	%f3, %f1, %f1;
	mul.f32 	%f4, %f2, %f2;
	add.f32 	%f1027, %f3, %f4;
	setp.gt.f32 	%p4, %f1027, 0f40800000;
	mov.b32 	%r272, 0;
	@%p4 bra 	$L__BB1_258;
	sub.f32 	%f1028, %f3, %f4;
	add.f32 	%f1029, %f1, %f1;
	add.f32 	%f5, %f1, %f1028;
	fma.rn.f32 	%f6, %f1029, %f2, %f2;
	mul.f32 	%f7, %f5, %f5;
	mul.f32 	%f8, %f6, %f6;
	add.f32 	%f1030, %f7, %f8;
	setp.gt.f32 	%p5, %f1030, 0f40800000;
	mov.b32 	%r272, 1;
	@%p5 bra 	$L__BB1_258;
	sub.f32 	%f1031, %f7, %f8;
	add.f32 	%f1032, %f5, %f5;
	add.f32 	%f9, %f1, %f1031;
	fma.rn.f32 	%f10, %f1032, %f6, %f2;
	mul.f32 	%f11, %f9, %f9;
	mul.f32 	%f12, %f10, %f10;
	add.f32 	%f1033, %f11, %f12;
	setp.gt.f32 	%p6, %f1033, 0f40800000;
	mov.b32 	%r272, 2;
	@%p6 bra 	$L__BB1_258;
	sub.f32 	%f1034, %f11, %f12;
	add.f32 	%f1035, %f9, %f9;
	add.f32 	%f13, %f1, %f1034;
	fma.rn.f32 	%f14, %f1035, %f10, %f2;
	mul.f32 	%f15, %f13, %f13;
	mul.f32 	%f16, %f14, %f14;
	add.f32 	%f1036, %f15, %f16;
	setp.gt.f32 	%p7, %f1036, 0f40800000;
	mov.b32 	%r272, 3;
	@%p7 bra 	$L__BB1_258;
	sub.f32 	%f1037, %f15, %f16;
	add.f32 	%f1038, %f13, %f13;
	add.f32 	%f17, %f1, %f1037;
	fma.rn.f32 	%f18, %f1038, %f14, %f2;
	mul.f32 	%f19, %f17, %f17;
	mul.f32 	%f20, %f18, %f18;
	add.f32 	%f1039, %f19, %f20;
	setp.gt.f32 	%p8, %f1039, 0f40800000;
	mov.b32 	%r272, 4;
	@%p8 bra 	$L__BB1_258;
	sub.f32 	%f1040, %f19, %f20;
	add.f32 	%f1041, %f17, %f17;
	add.f32 	%f21, %f1, %f1040;
	fma.rn.f32 	%f22, %f1041, %f18, %f2;
	mul.f32 	%f23, %f21, %f21;
	mul.f32 	%f24, %f22, %f22;
	add.f32 	%f1042, %f23, %f24;
	setp.gt.f32 	%p9, %f1042, 0f40800000;
	mov.b32 	%r272, 5;
	@%p9 bra 	$L__BB1_258;
	sub.f32 	%f1043, %f23, %f24;
	add.f32 	%f1044, %f21, %f21;
	add.f32 	%f25, %f1, %f1043;
	fma.rn.f32 	%f26, %f1044, %f22, %f2;
	mul.f32 	%f27, %f25, %f25;
	mul.f32 	%f28, %f26, %f26;
	add.f32 	%f1045, %f27, %f28;
	setp.gt.f32 	%p10, %f1045, 0f40800000;
	mov.b32 	%r272, 6;
	@%p10 bra 	$L__BB1_258;
	sub.f32 	%f1046, %f27, %f28;
	add.f32 	%f1047, %f25, %f25;
	add.f32 	%f29, %f1, %f1046;
	fma.rn.f32 	%f30, %f1047, %f26, %f2;
	mul.f32 	%f31, %f29, %f29;
	mul.f32 	%f32, %f30, %f30;
	add.f32 	%f1048, %f31, %f32;
	setp.gt.f32 	%p11, %f1048, 0f40800000;
	mov.b32 	%r272, 7;
	@%p11 bra 	$L__BB1_258;
	sub.f32 	%f1049, %f31, %f32;
	add.f32 	%f1050, %f29, %f29;
	add.f32 	%f33, %f1, %f1049;
	fma.rn.f32 	%f34, %f1050, %f30, %f2;
	mul.f32 	%f35, %f33, %f33;
	mul.f32 	%f36, %f34, %f34;
	add.f32 	%f1051, %f35, %f36;
	setp.gt.f32 	%p12, %f1051, 0f40800000;
	mov.b32 	%r272, 8;
	@%p12 bra 	$L__BB1_258;
	sub.f32 	%f1052, %f35, %f36;
	add.f32 	%f1053, %f33, %f33;
	add.f32 	%f37, %f1, %f1052;
	fma.rn.f32 	%f38, %f1053, %f34, %f2;
	mul.f32 	%f39, %f37, %f37;
	mul.f32 	%f40, %f38, %f38;
	add.f32 	%f1054, %f39, %f40;
	setp.gt.f32 	%p13, %f1054, 0f40800000;
	mov.b32 	%r272, 9;
	@%p13 bra 	$L__BB1_258;
	sub.f32 	%f1055, %f39, %f40;
	add.f32 	%f1056, %f37, %f37;
	add.f32 	%f41, %f1, %f1055;
	fma.rn.f32 	%f42, %f1056, %f38, %f2;
	mul.f32 	%f43, %f41, %f41;
	mul.f32 	%f44, %f42, %f42;
	add.f32 	%f1057, %f43, %f44;
	setp.gt.f32 	%p14, %f1057, 0f40800000;
	mov.b32 	%r272, 10;
	@%p14 bra 	$L__BB1_258;
	sub.f32 	%f1058, %f43, %f44;
	add.f32 	%f1059, %f41, %f41;
	add.f32 	%f45, %f1, %f1058;
	fma.rn.f32 	%f46, %f1059, %f42, %f2;
	mul.f32 	%f47, %f45, %f45;
	mul.f32 	%f48, %f46, %f46;
	add.f32 	%f1060, %f47, %f48;
	setp.gt.f32 	%p15, %f1060, 0f40800000;
	mov.b32 	%r272, 11;
	@%p15 bra 	$L__BB1_258;
	sub.f32 	%f1061, %f47, %f48;
	add.f32 	%f1062, %f45, %f45;
	add.f32 	%f49, %f1, %f1061;
	fma.rn.f32 	%f50, %f1062, %f46, %f2;
	mul.f32 	%f51, %f49, %f49;
	mul.f32 	%f52, %f50, %f50;
	add.f32 	%f1063, %f51, %f52;
	setp.gt.f32 	%p16, %f1063, 0f40800000;
	mov.b32 	%r272, 12;
	@%p16 bra 	$L__BB1_258;
	sub.f32 	%f1064, %f51, %f52;
	add.f32 	%f1065, %f49, %f49;
	add.f32 	%f53, %f1, %f1064;
	fma.rn.f32 	%f54, %f1065, %f50, %f2;
	mul.f32 	%f55, %f53, %f53;
	mul.f32 	%f56, %f54, %f54;
	add.f32 	%f1066, %f55, %f56;
	setp.gt.f32 	%p17, %f1066, 0f40800000;
	mov.b32 	%r272, 13;
	@%p17 bra 	$L__BB1_258;
	sub.f32 	%f1067, %f55, %f56;
	add.f32 	%f1068, %f53, %f53;
	add.f32 	%f57, %f1, %f1067;
	fma.rn.f32 	%f58, %f1068, %f54, %f2;
	mul.f32 	%f59, %f57, %f57;
	mul.f32 	%f60, %f58, %f58;
	add.f32 	%f1069, %f59, %f60;
	setp.gt.f32 	%p18, %f1069, 0f40800000;
	mov.b32 	%r272, 14;
	@%p18 bra 	$L__BB1_258;
	sub.f32 	%f1070, %f59, %f60;
	add.f32 	%f1071, %f57, %f57;
	add.f32 	%f61, %f1, %f1070;
	fma.rn.f32 	%f62, %f1071, %f58, %f2;
	mul.f32 	%f63, %f61, %f61;
	mul.f32 	%f64, %f62, %f62;
	add.f32 	%f1072, %f63, %f64;
	setp.gt.f32 	%p19, %f1072, 0f40800000;
	mov.b32 	%r272, 15;
	@%p19 bra 	$L__BB1_258;
	sub.f32 	%f1073, %f63, %f64;
	add.f32 	%f1074, %f61, %f61;
	add.f32 	%f65, %f1, %f1073;
	fma.rn.f32 	%f66, %f1074, %f62, %f2;
	mul.f32 	%f67, %f65, %f65;
	mul.f32 	%f68, %f66, %f66;
	add.f32 	%f1075, %f67, %f68;
	setp.gt.f32 	%p20, %f1075, 0f40800000;
	mov.b32 	%r272, 16;
	@%p20 bra 	$L__BB1_258;
	sub.f32 	%f1076, %f67, %f68;
	add.f32 	%f1077, %f65, %f65;
	add.f32 	%f69, %f1, %f1076;
	fma.rn.f32 	%f70, %f1077, %f66, %f2;
	mul.f32 	%f71, %f69, %f69;
	mul.f32 	%f72, %f70, %f70;
	add.f32 	%f1078, %f71, %f72;
	setp.gt.f32 	%p21, %f1078, 0f40800000;
	mov.b32 	%r272, 17;
	@%p21 bra 	$L__BB1_258;
	sub.f32 	%f1079, %f71, %f72;
	add.f32 	%f1080, %f69, %f69;
	add.f32 	%f73, %f1, %f1079;
	fma.rn.f32 	%f74, %f1080, %f70, %f2;
	mul.f32 	%f75, %f73, %f73;
	mul.f32 	%f76, %f74, %f74;
	add.f32 	%f1081, %f75, %f76;
	setp.gt.f32 	%p22, %f1081, 0f40800000;
	mov.b32 	%r272, 18;
	@%p22 bra 	$L__BB1_258;
	sub.f32 	%f1082, %f75, %f76;
	add.f32 	%f1083, %f73, %f73;
	add.f32 	%f77, %f1, %f1082;
	fma.rn.f32 	%f78, %f1083, %f74, %f2;
	mul.f32 	%f79, %f77, %f77;
	mul.f32 	%f80, %f78, %f78;
	add.f32 	%f1084, %f79, %f80;
	setp.gt.f32 	%p23, %f1084, 0f40800000;
	mov.b32 	%r272, 19;
	@%p23 bra 	$L__BB1_258;
	sub.f32 	%f1085, %f79, %f80;
	add.f32 	%f1086, %f77, %f77;
	add.f32 	%f81, %f1, %f1085;
	fma.rn.f32 	%f82, %f1086, %f78, %f2;
	mul.f32 	%f83, %f81, %f81;
	mul.f32 	%f84, %f82, %f82;
	add.f32 	%f1087, %f83, %f84;
	setp.gt.f32 	%p24, %f1087, 0f40800000;
	mov.b32 	%r272, 20;
	@%p24 bra 	$L__BB1_258;
	sub.f32 	%f1088, %f83, %f84;
	add.f32 	%f1089, %f81, %f81;
	add.f32 	%f85, %f1, %f1088;
	fma.rn.f32 	%f86, %f1089, %f82, %f2;
	mul.f32 	%f87, %f85, %f85;
	mul.f32 	%f88, %f86, %f86;
	add.f32 	%f1090, %f87, %f88;
	setp.gt.f32 	%p25, %f1090, 0f40800000;
	mov.b32 	%r272, 21;
	@%p25 bra 	$L__BB1_258;
	sub.f32 	%f1091, %f87, %f88;
	add.f32 	%f1092, %f85, %f85;
	add.f32 	%f89, %f1, %f1091;
	fma.rn.f32 	%f90, %f1092, %f86, %f2;
	mul.f32 	%f91, %f89, %f89;
	mul.f32 	%f92, %f90, %f90;
	add.f32 	%f1093, %f91, %f92;
	setp.gt.f32 	%p26, %f1093, 0f40800000;
	mov.b32 	%r272, 22;
	@%p26 bra 	$L__BB1_258;
	sub.f32 	%f1094, %f91, %f92;
	add.f32 	%f1095, %f89, %f89;
	add.f32 	%f93, %f1, %f1094;
	fma.rn.f32 	%f94, %f1095, %f90, %f2;
	mul.f32 	%f95, %f93, %f93;
	mul.f32 	%f96, %f94, %f94;
	add.f32 	%f1096, %f95, %f96;
	setp.gt.f32 	%p27, %f1096, 0f40800000;
	mov.b32 	%r272, 23;
	@%p27 bra 	$L__BB1_258;
	sub.f32 	%f1097, %f95, %f96;
	add.f32 	%f1098, %f93, %f93;
	add.f32 	%f97, %f1, %f1097;
	fma.rn.f32 	%f98, %f1098, %f94, %f2;
	mul.f32 	%f99, %f97, %f97;
	mul.f32 	%f100, %f98, %f98;
	add.f32 	%f1099, %f99, %f100;
	setp.gt.f32 	%p28, %f1099, 0f40800000;
	mov.b32 	%r272, 24;
	@%p28 bra 	$L__BB1_258;
	sub.f32 	%f1100, %f99, %f100;
	add.f32 	%f1101, %f97, %f97;
	add.f32 	%f101, %f1, %f1100;
	fma.rn.f32 	%f102, %f1101, %f98, %f2;
	mul.f32 	%f103, %f101, %f101;
	mul.f32 	%f104, %f102, %f102;
	add.f32 	%f1102, %f103, %f104;
	setp.gt.f32 	%p29, %f1102, 0f40800000;
	mov.b32 	%r272, 25;
	@%p29 bra 	$L__BB1_258;
	sub.f32 	%f1103, %f103, %f104;
	add.f32 	%f1104, %f101, %f101;
	add.f32 	%f105, %f1, %f1103;
	fma.rn.f32 	%f106, %f1104, %f102, %f2;
	mul.f32 	%f107, %f105, %f105;
	mul.f32 	%f108, %f106, %f106;
	add.f32 	%f1105, %f107, %f108;
	setp.gt.f32 	%p30, %f1105, 0f40800000;
	mov.b32 	%r272, 26;
	@%p30 bra 	$L__BB1_258;
	sub.f32 	%f1106, %f107, %f108;
	add.f32 	%f1107, %f105, %f105;
	add.f32 	%f109, %f1, %f1106;
	fma.rn.f32 	%f110, %f1107, %f106, %f2;
	mul.f32 	%f111, %f109, %f109;
	mul.f32 	%f112, %f110, %f110;
	add.f32 	%f1108, %f111, %f112;
	setp.gt.f32 	%p31, %f1108, 0f40800000;
	mov.b32 	%r272, 27;
	@%p31 bra 	$L__BB1_258;
	sub.f32 	%f1109, %f111, %f112;
	add.f32 	%f1110, %f109, %f109;
	add.f32 	%f113, %f1, %f1109;
	fma.rn.f32 	%f114, %f1110, %f110, %f2;
	mul.f32 	%f115, %f113, %f113;
	mul.f32 	%f116, %f114, %f114;
	add.f32 	%f1111, %f115, %f116;
	setp.gt.f32 	%p32, %f1111, 0f40800000;
	mov.b32 	%r272, 28;
	@%p32 bra 	$L__BB1_258;
	sub.f32 	%f1112, %f115, %f116;
	add.f32 	%f1113, %f113, %f113;
	add.f32 	%f117, %f1, %f1112;
	fma.rn.f32 	%f118, %f1113, %f114, %f2;
	mul.f32 	%f119, %f117, %f117;
	mul.f32 	%f120, %f118, %f118;
	add.f32 	%f1114, %f119, %f120;
	setp.gt.f32 	%p33, %f1114, 0f40800000;
	mov.b32 	%r272, 29;
	@%p33 bra 	$L__BB1_258;
	sub.f32 	%f1115, %f119, %f120;
	add.f32 	%f1116, %f117, %f117;
	add.f32 	%f121, %f1, %f1115;
	fma.rn.f32 	%f122, %f1116, %f118, %f2;
	mul.f32 	%f123, %f121, %f121;
	mul.f32 	%f124, %f122, %f122;
	add.f32 	%f1117, %f123, %f124;
	setp.gt.f32 	%p34, %f1117, 0f40800000;
	mov.b32 	%r272, 30;
	@%p34 bra 	$L__BB1_258;
	sub.f32 	%f1118, %f123, %f124;
	add.f32 	%f1119, %f121, %f121;
	add.f32 	%f125, %f1, %f1118;
	fma.rn.f32 	%f126, %f1119, %f122, %f2;
	mul.f32 	%f127, %f125, %f125;
	mul.f32 	%f128, %f126, %f126;
	add.f32 	%f1120, %f127, %f128;
	setp.gt.f32 	%p35, %f1120, 0f40800000;
	mov.b32 	%r272, 31;
	@%p35 bra 	$L__BB1_258;
	sub.f32 	%f1121, %f127, %f128;
	add.f32 	%f1122, %f125, %f125;
	add.f32 	%f129, %f1, %f1121;
	fma.rn.f32 	%f130, %f1122, %f126, %f2;
	mul.f32 	%f131, %f129, %f129;
	mul.f32 	%f132, %f130, %f130;
	add.f32 	%f1123, %f131, %f132;
	setp.gt.f32 	%p36, %f1123, 0f40800000;
	mov.b32 	%r272, 32;
	@%p36 bra 	$L__BB1_258;
	sub.f32 	%f1124, %f131, %f132;
	add.f32 	%f1125, %f129, %f129;
	add.f32 	%f133, %f1, %f1124;
	fma.rn.f32 	%f134, %f1125, %f130, %f2;
	mul.f32 	%f135, %f133, %f133;
	mul.f32 	%f136, %f134, %f134;
	add.f32 	%f1126, %f135, %f136;
	setp.gt.f32 	%p37, %f1126, 0f40800000;
	mov.b32 	%r272, 33;
	@%p37 bra 	$L__BB1_258;
	sub.f32 	%f1127, %f135, %f136;
	add.f32 	%f1128, %f133, %f133;
	add.f32 	%f137, %f1, %f1127;
	fma.rn.f32 	%f138, %f1128, %f134, %f2;
	mul.f32 	%f139, %f137, %f137;
	mul.f32 	%f140, %f138, %f138;
	add.f32 	%f1129, %f139, %f140;
	setp.gt.f32 	%p38, %f1129, 0f40800000;
	mov.b32 	%r272, 34;
	@%p38 bra 	$L__BB1_258;
	sub.f32 	%f1130, %f139, %f140;
	add.f32 	%f1131, %f137, %f137;
	add.f32 	%f141, %f1, %f1130;
	fma.rn.f32 	%f142, %f1131, %f138, %f2;
	mul.f32 	%f143, %f141, %f141;
	mul.f32 	%f144, %f142, %f142;
	add.f32 	%f1132, %f143, %f144;
	setp.gt.f32 	%p39, %f1132, 0f40800000;
	mov.b32 	%r272, 35;
	@%p39 bra 	$L__BB1_258;
	sub.f32 	%f1133, %f143, %f144;
	add.f32 	%f1134, %f141, %f141;
	add.f32 	%f145, %f1, %f1133;
	fma.rn.f32 	%f146, %f1134, %f142, %f2;
	mul.f32 	%f147, %f145, %f145;
	mul.f32 	%f148, %f146, %f146;
	add.f32 	%f1135, %f147, %f148;
	setp.gt.f32 	%p40, %f1135, 0f40800000;
	mov.b32 	%r272, 36;
	@%p40 bra 	$L__BB1_258;
	sub.f32 	%f1136, %f147, %f148;
	add.f32 	%f1137, %f145, %f145;
	add.f32 	%f149, %f1, %f1136;
	fma.rn.f32 	%f150, %f1137, %f146, %f2;
	mul.f32 	%f151, %f149, %f149;
	mul.f32 	%f152, %f150, %f150;
	add.f32 	%f1138, %f151, %f152;
	setp.gt.f32 	%p41, %f1138, 0f40800000;
	mov.b32 	%r272, 37;
	@%p41 bra 	$L__BB1_258;
	sub.f32 	%f1139, %f151, %f152;
	add.f32 	%f1140, %f149, %f149;
	add.f32 	%f153, %f1, %f1139;
	fma.rn.f32 	%f154, %f1140, %f150, %f2;
	mul.f32 	%f155, %f153, %f153;
	mul.f32 	%f156, %f154, %f154;
	add.f32 	%f1141, %f155, %f156;
	setp.gt.f32 	%p42, %f1141, 0f40800000;
	mov.b32 	%r272, 38;
	@%p42 bra 	$L__BB1_258;
	sub.f32 	%f1142, %f155, %f156;
	add.f32 	%f1143, %f153, %f153;
	add.f32 	%f157, %f1, %f1142;
	fma.rn.f32 	%f158, %f1143, %f154, %f2;
	mul.f32 	%f159, %f157, %f157;
	mul.f32 	%f160, %f158, %f158;
	add.f32 	%f1144, %f159, %f160;
	setp.gt.f32 	%p43, %f1144, 0f40800000;
	mov.b32 	%r272, 39;
	@%p43 bra 	$L__BB1_258;
	sub.f32 	%f1145, %f159, %f160;
	add.f32 	%f1146, %f157, %f157;
	add.f32 	%f161, %f1, %f1145;
	fma.rn.f32 	%f162, %f1146, %f158, %f2;
	mul.f32 	%f163, %f161, %f161;
	mul.f32 	%f164, %f162, %f162;
	add.f32 	%f1147, %f163, %f164;
	setp.gt.f32 	%p44, %f1147, 0f40800000;
	mov.b32 	%r272, 40;
	@%p44 bra 	$L__BB1_258;
	sub.f32 	%f1148, %f163, %f164;
	add.f32 	%f1149, %f161, %f161;
	add.f32 	%f165, %f1, %f1148;
	fma.rn.f32 	%f166, %f1149, %f162, %f2;
	mul.f32 	%f167, %f165, %f165;
	mul.f32 	%f168, %f166, %f166;
	add.f32 	%f1150, %f167, %f168;
	setp.gt.f32 	%p45, %f1150, 0f40800000;
	mov.b32 	%r272, 41;
	@%p45 bra 	$L__BB1_258;
	sub.f32 	%f1151, %f167, %f168;
	add.f32 	%f1152, %f165, %f165;
	add.f32 	%f169, %f1, %f1151;
	fma.rn.f32 	%f170, %f1152, %f166, %f2;
	mul.f32 	%f171, %f169, %f169;
	mul.f32 	%f172, %f170, %f170;
	add.f32 	%f1153, %f171, %f172;
	setp.gt.f32 	%p46, %f1153, 0f40800000;
	mov.b32 	%r272, 42;
	@%p46 bra 	$L__BB1_258;
	sub.f32 	%f1154, %f171, %f172;
	add.f32 	%f1155, %f169, %f169;
	add.f32 	%f173, %f1, %f1154;
	fma.rn.f32 	%f174, %f1155, %f170, %f2;
	mul.f32 	%f175, %f173, %f173;
	mul.f32 	%f176, %f174, %f174;
	add.f32 	%f1156, %f175, %f176;
	setp.gt.f32 	%p47, %f1156, 0f40800000;
	mov.b32 	%r272, 43;
	@%p47 bra 	$L__BB1_258;
	sub.f32 	%f1157, %f175, %f176;
	add.f32 	%f1158, %f173, %f173;
	add.f32 	%f177, %f1, %f1157;
	fma.rn.f32 	%f178, %f1158, %f174, %f2;
	mul.f32 	%f179, %f177, %f177;
	mul.f32 	%f180, %f178, %f178;
	add.f32 	%f1159, %f179, %f180;
	setp.gt.f32 	%p48, %f1159, 0f40800000;
	mov.b32 	%r272, 44;
	@%p48 bra 	$L__BB1_258;
	sub.f32 	%f1160, %f179, %f180;
	add.f32 	%f1161, %f177, %f177;
	add.f32 	%f181, %f1, %f1160;
	fma.rn.f32 	%f182, %f1161, %f178, %f2;
	mul.f32 	%f183, %f181, %f181;
	mul.f32 	%f184, %f182, %f182;
	add.f32 	%f1162, %f183, %f184;
	setp.gt.f32 	%p49, %f1162, 0f40800000;
	mov.b32 	%r272, 45;
	@%p49 bra 	$L__BB1_258;
	sub.f32 	%f1163, %f183, %f184;
	add.f32 	%f1164, %f181, %f181;
	add.f32 	%f185, %f1, %f1163;
	fma.rn.f32 	%f186, %f1164, %f182, %f2;
	mul.f32 	%f187, %f185, %f185;
	mul.f32 	%f188, %f186, %f186;
	add.f32 	%f1165, %f187, %f188;
	setp.gt.f32 	%p50, %f1165, 0f40800000;
	mov.b32 	%r272, 46;
	@%p50 bra 	$L__BB1_258;
	sub.f32 	%f1166, %f187, %f188;
	add.f32 	%f1167, %f185, %f185;
	add.f32 	%f189, %f1, %f1166;
	fma.rn.f32 	%f190, %f1167, %f186, %f2;
	mul.f32 	%f191, %f189, %f189;
	mul.f32 	%f192, %f190, %f190;
	add.f32 	%f1168, %f191, %f192;
	setp.gt.f32 	%p51, %f1168, 0f40800000;
	mov.b32 	%r272, 47;
	@%p51 bra 	$L__BB1_258;
	sub.f32 	%f1169, %f191, %f192;
	add.f32 	%f1170, %f189, %f189;
	add.f32 	%f193, %f1, %f1169;
	fma.rn.f32 	%f194, %f1170, %f190, %f2;
	mul.f32 	%f195, %f193, %f193;
	mul.f32 	%f196, %f194, %f194;
	add.f32 	%f1171, %f195, %f196;
	setp.gt.f32 	%p52, %f1171, 0f40800000;
	mov.b32 	%r272, 48;
	@%p52 bra 	$L__BB1_258;
	sub.f32 	%f1172, %f195, %f196;
	add.f32 	%f1173, %f193, %f193;
	add.f32 	%f197, %f1, %f1172;
	fma.rn.f32 	%f198, %f1173, %f194, %f2;
	mul.f32 	%f199, %f197, %f197;
	mul.f32 	%f200, %f198, %f198;
	add.f32 	%f1174, %f199, %f200;
	setp.gt.f32 	%p53, %f1174, 0f40800000;
	mov.b32 	%r272, 49;
	@%p53 bra 	$L__BB1_258;
	sub.f32 	%f1175, %f199, %f200;
	add.f32 	%f1176, %f197, %f197;
	add.f32 	%f201, %f1, %f1175;
	fma.rn.f32 	%f202, %f1176, %f198, %f2;
	mul.f32 	%f203, %f201, %f201;
	mul.f32 	%f204, %f202, %f202;
	add.f32 	%f1177, %f203, %f204;
	setp.gt.f32 	%p54, %f1177, 0f40800000;
	mov.b32 	%r272, 50;
	@%p54 bra 	$L__BB1_258;
	sub.f32 	%f1178, %f203, %f204;
	add.f32 	%f1179, %f201, %f201;
	add.f32 	%f205, %f1, %f1178;
	fma.rn.f32 	%f206, %f1179, %f202, %f2;
	mul.f32 	%f207, %f205, %f205;
	mul.f32 	%f208, %f206, %f206;
	add.f32 	%f1180, %f207, %f208;
	setp.gt.f32 	%p55, %f1180, 0f40800000;
	mov.b32 	%r272, 51;
	@%p55 bra 	$L__BB1_258;
	sub.f32 	%f1181, %f207, %f208;
	add.f32 	%f1182, %f205, %f205;
	add.f32 	%f209, %f1, %f1181;
	fma.rn.f32 	%f210, %f1182, %f206, %f2;
	mul.f32 	%f211, %f209, %f209;
	mul.f32 	%f212, %f210, %f210;
	add.f32 	%f1183, %f211, %f212;
	setp.gt.f32 	%p56, %f1183, 0f40800000;
	mov.b32 	%r272, 52;
	@%p56 bra 	$L__BB1_258;
	sub.f32 	%f1184, %f211, %f212;
	add.f32 	%f1185, %f209, %f209;
	add.f32 	%f213, %f1, %f1184;
	fma.rn.f32 	%f214, %f1185, %f210, %f2;
	mul.f32 	%f215, %f213, %f213;
	mul.f32 	%f216, %f214, %f214;
	add.f32 	%f1186, %f215, %f216;
	setp.gt.f32 	%p57, %f1186, 0f40800000;
	mov.b32 	%r272, 53;
	@%p57 bra 	$L__BB1_258;
	sub.f32 	%f1187, %f215, %f216;
	add.f32 	%f1188, %f213, %f213;
	add.f32 	%f217, %f1, %f1187;
	fma.rn.f32 	%f218, %f1188, %f214, %f2;
	mul.f32 	%f219, %f217, %f217;
	mul.f32 	%f220, %f218, %f218;
	add.f32 	%f1189, %f219, %f220;
	setp.gt.f32 	%p58, %f1189, 0f40800000;
	mov.b32 	%r272, 54;
	@%p58 bra 	$L__BB1_258;
	sub.f32 	%f1190, %f219, %f220;
	add.f32 	%f1191, %f217, %f217;
	add.f32 	%f221, %f1, %f1190;
	fma.rn.f32 	%f222, %f1191, %f218, %f2;
	mul.f32 	%f223, %f221, %f221;
	mul.f32 	%f224, %f222, %f222;
	add.f32 	%f1192, %f223, %f224;
	setp.gt.f32 	%p59, %f1192, 0f40800000;
	mov.b32 	%r272, 55;
	@%p59 bra 	$L__BB1_258;
	sub.f32 	%f1193, %f223, %f224;
	add.f32 	%f1194, %f221, %f221;
	add.f32 	%f225, %f1, %f1193;
	fma.rn.f32 	%f226, %f1194, %f222, %f2;
	mul.f32 	%f227, %f225, %f225;
	mul.f32 	%f228, %f226, %f226;
	add.f32 	%f1195, %f227, %f228;
	setp.gt.f32 	%p60, %f1195, 0f40800000;
	mov.b32 	%r272, 56;
	@%p60 bra 	$L__BB1_258;
	sub.f32 	%f1196, %f227, %f228;
	add.f32 	%f1197, %f225, %f225;
	add.f32 	%f229, %f1, %f1196;
	fma.rn.f32 	%f230, %f1197, %f226, %f2;
	mul.f32 	%f231, %f229, %f229;
	mul.f32 	%f232, %f230, %f230;
	add.f32 	%f1198, %f231, %f232;
	setp.gt.f32 	%p61, %f1198, 0f40800000;
	mov.b32 	%r272, 57;
	@%p61 bra 	$L__BB1_258;
	sub.f32 	%f1199, %f231, %f232;
	add.f32 	%f1200, %f229, %f229;
	add.f32 	%f233, %f1, %f1199;
	fma.rn.f32 	%f234, %f1200, %f230, %f2;
	mul.f32 	%f235, %f233, %f233;
	mul.f32 	%f236, %f234, %f234;
	add.f32 	%f1201, %f235, %f236;
	setp.gt.f32 	%p62, %f1201, 0f40800000;
	mov.b32 	%r272, 58;
	@%p62 bra 	$L__BB1_258;
	sub.f32 	%f1202, %f235, %f236;
	add.f32 	%f1203, %f233, %f233;
	add.f32 	%f237, %f1, %f1202;
	fma.rn.f32 	%f238, %f1203, %f234, %f2;
	mul.f32 	%f239, %f237, %f237;
	mul.f32 	%f240, %f238, %f238;
	add.f32 	%f1204, %f239, %f240;
	setp.gt.f32 	%p63, %f1204, 0f40800000;
	mov.b32 	%r272, 59;
	@%p63 bra 	$L__BB1_258;
	sub.f32 	%f1205, %f239, %f240;
	add.f32 	%f1206, %f237, %f237;
	add.f32 	%f241, %f1, %f1205;
	fma.rn.f32 	%f242, %f1206, %f238, %f2;
	mul.f32 	%f243, %f241, %f241;
	mul.f32 	%f244, %f242, %f242;
	add.f32 	%f1207, %f243, %f244;
	setp.gt.f32 	%p64, %f1207, 0f40800000;
	mov.b32 	%r272, 60;
	@%p64 bra 	$L__BB1_258;
	sub.f32 	%f1208, %f243, %f244;
	add.f32 	%f1209, %f241, %f241;
	add.f32 	%f245, %f1, %f1208;
	fma.rn.f32 	%f246, %f1209, %f242, %f2;
	mul.f32 	%f247, %f245, %f245;
	mul.f32 	%f248, %f246, %f246;
	add.f32 	%f1210, %f247, %f248;
	setp.gt.f32 	%p65, %f1210, 0f40800000;
	mov.b32 	%r272, 61;
	@%p65 bra 	$L__BB1_258;
	sub.f32 	%f1211, %f247, %f248;
	add.f32 	%f1212, %f245, %f245;
	add.f32 	%f249, %f1, %f1211;
	fma.rn.f32 	%f250, %f1212, %f246, %f2;
	mul.f32 	%f251, %f249, %f249;
	mul.f32 	%f252, %f250, %f250;
	add.f32 	%f1213, %f251, %f252;
	setp.gt.f32 	%p66, %f1213, 0f40800000;
	mov.b32 	%r272, 62;
	@%p66 bra 	$L__BB1_258;
	sub.f32 	%f1214, %f251, %f252;
	add.f32 	%f1215, %f249, %f249;
	add.f32 	%f253, %f1, %f1214;
	fma.rn.f32 	%f254, %f1215, %f250, %f2;
	mul.f32 	%f255, %f253, %f253;
	mul.f32 	%f256, %f254, %f254;
	add.f32 	%f1216, %f255, %f256;
	setp.gt.f32 	%p67, %f1216, 0f40800000;
	mov.b32 	%r272, 63;
	@%p67 bra 	$L__BB1_258;
	sub.f32 	%f1217, %f255, %f256;
	add.f32 	%f1218, %f253, %f253;
	add.f32 	%f257, %f1, %f1217;
	fma.rn.f32 	%f258, %f1218, %f254, %f2;
	mul.f32 	%f259, %f257, %f257;
	mul.f32 	%f260, %f258, %f258;
	add.f32 	%f1219, %f259, %f260;
	setp.gt.f32 	%p68, %f1219, 0f40800000;
	mov.b32 	%r272, 64;
	@%p68 bra 	$L__BB1_258;
	sub.f32 	%f1220, %f259, %f260;
	add.f32 	%f1221, %f257, %f257;
	add.f32 	%f261, %f1, %f1220;
	fma.rn.f32 	%f262, %f1221, %f258, %f2;
	mul.f32 	%f263, %f261, %f261;
	mul.f32 	%f264, %f262, %f262;
	add.f32 	%f1222, %f263, %f264;
	setp.gt.f32 	%p69, %f1222, 0f40800000;
	mov.b32 	%r272, 65;
	@%p69 bra 	$L__BB1_258;
	sub.f32 	%f1223, %f263, %f264;
	add.f32 	%f1224, %f261, %f261;
	add.f32 	%f265, %f1, %f1223;
	fma.rn.f32 	%f266, %f1224, %f262, %f2;
	mul.f32 	%f267, %f265, %f265;
	mul.f32 	%f268, %f266, %f266;
	add.f32 	%f1225, %f267, %f268;
	setp.gt.f32 	%p70, %f1225, 0f40800000;
	mov.b32 	%r272, 66;
	@%p70 bra 	$L__BB1_258;
	sub.f32 	%f1226, %f267, %f268;
	add.f32 	%f1227, %f265, %f265;
	add.f32 	%f269, %f1, %f1226;
	fma.rn.f32 	%f270, %f1227, %f266, %f2;
	mul.f32 	%f271, %f269, %f269;
	mul.f32 	%f272, %f270, %f270;
	add.f32 	%f1228, %f271, %f272;
	setp.gt.f32 	%p71, %f1228, 0f40800000;
	mov.b32 	%r272, 67;
	@%p71 bra 	$L__BB1_258;
	sub.f32 	%f1229, %f271, %f272;
	add.f32 	%f1230, %f269, %f269;
	add.f32 	%f273, %f1, %f1229;
	fma.rn.f32 	%f274, %f1230, %f270, %f2;
	mul.f32 	%f275, %f273, %f273;
	mul.f32 	%f276, %f274, %f274;
	add.f32 	%f1231, %f275, %f276;
	setp.gt.f32 	%p72, %f1231, 0f40800000;
	mov.b32 	%r272, 68;
	@%p72 bra 	$L__BB1_258;
	sub.f32 	%f1232, %f275, %f276;
	add.f32 	%f1233, %f273, %f273;
	add.f32 	%f277, %f1, %f1232;
	fma.rn.f32 	%f278, %f1233, %f274, %f2;
	mul.f32 	%f279, %f277, %f277;
	mul.f32 	%f280, %f278, %f278;
	add.f32 	%f1234, %f279, %f280;
	setp.gt.f32 	%p73, %f1234, 0f40800000;
	mov.b32 	%r272, 69;
	@%p73 bra 	$L__BB1_258;
	sub.f32 	%f1235, %f279, %f280;
	add.f32 	%f1236, %f277, %f277;
	add.f32 	%f281, %f1, %f1235;
	fma.rn.f32 	%f282, %f1236, %f278, %f2;
	mul.f32 	%f283, %f281, %f281;
	mul.f32 	%f284, %f282, %f282;
	add.f32 	%f1237, %f283, %f284;
	setp.gt.f32 	%p74, %f1237, 0f40800000;
	mov.b32 	%r272, 70;
	@%p74 bra 	$L__BB1_258;
	sub.f32 	%f1238, %f283, %f284;
	add.f32 	%f1239, %f281, %f281;
	add.f32 	%f285, %f1, %f1238;
	fma.rn.f32 	%f286, %f1239, %f282, %f2;
	mul.f32 	%f287, %f285, %f285;
	mul.f32 	%f288, %f286, %f286;
	add.f32 	%f1240, %f287, %f288;
	setp.gt.f32 	%p75, %f1240, 0f40800000;
	mov.b32 	%r272, 71;
	@%p75 bra 	$L__BB1_258;
	sub.f32 	%f1241, %f287, %f288;
	add.f32 	%f1242, %f285, %f285;
	add.f32 	%f289, %f1, %f1241;
	fma.rn.f32 	%f290, %f1242, %f286, %f2;
	mul.f32 	%f291, %f289, %f289;
	mul.f32 	%f292, %f290, %f290;
	add.f32 	%f1243, %f291, %f292;
	setp.gt.f32 	%p76, %f1243, 0f40800000;
	mov.b32 	%r272, 72;
	@%p76 bra 	$L__BB1_258;
	sub.f32 	%f1244, %f291, %f292;
	add.f32 	%f1245, %f289, %f289;
	add.f32 	%f293, %f1, %f1244;
	fma.rn.f32 	%f294, %f1245, %f290, %f2;
	mul.f32 	%f295, %f293, %f293;
	mul.f32 	%f296, %f294, %f294;
	add.f32 	%f1246, %f295, %f296;
	setp.gt.f32 	%p77, %f1246, 0f40800000;
	mov.b32 	%r272, 73;
	@%p77 bra 	$L__BB1_258;
	sub.f32 	%f1247, %f295, %f296;
	add.f32 	%f1248, %f293, %f293;
	add.f32 	%f297, %f1, %f1247;
	fma.rn.f32 	%f298, %f1248, %f294, %f2;
	mul.f32 	%f299, %f297, %f297;
	mul.f32 	%f300, %f298, %f298;
	add.f32 	%f1249, %f299, %f300;
	setp.gt.f32 	%p78, %f1249, 0f40800000;
	mov.b32 	%r272, 74;
	@%p78 bra 	$L__BB1_258;
	sub.f32 	%f1250, %f299, %f300;
	add.f32 	%f1251, %f297, %f297;
	add.f32 	%f301, %f1, %f1250;
	fma.rn.f32 	%f302, %f1251, %f298, %f2;
	mul.f32 	%f303, %f301, %f301;
	mul.f32 	%f304, %f302, %f302;
	add.f32 	%f1252, %f303, %f304;
	setp.gt.f32 	%p79, %f1252, 0f40800000;
	mov.b32 	%r272, 75;
	@%p79 bra 	$L__BB1_258;
	sub.f32 	%f1253, %f303, %f304;
	add.f32 	%f1254, %f301, %f301;
	add.f32 	%f305, %f1, %f1253;
	fma.rn.f32 	%f306, %f1254, %f302, %f2;
	mul.f32 	%f307, %f305, %f305;
	mul.f32 	%f308, %f306, %f306;
	add.f32 	%f1255, %f307, %f308;
	setp.gt.f32 	%p80, %f1255, 0f40800000;
	mov.b32 	%r272, 76;
	@%p80 bra 	$L__BB1_258;
	sub.f32 	%f1256, %f307, %f308;
	add.f32 	%f1257, %f305, %f305;
	add.f32 	%f309, %f1, %f1256;
	fma.rn.f32 	%f310, %f1257, %f306, %f2;
	mul.f32 	%f311, %f309, %f309;
	mul.f32 	%f312, %f310, %f310;
	add.f32 	%f1258, %f311, %f312;
	setp.gt.f32 	%p81, %f1258, 0f40800000;
	mov.b32 	%r272, 77;
	@%p81 bra 	$L__BB1_258;
	sub.f32 	%f1259, %f311, %f312;
	add.f32 	%f1260, %f309, %f309;
	add.f32 	%f313, %f1, %f1259;
	fma.rn.f32 	%f314, %f1260, %f310, %f2;
	mul.f32 	%f315, %f313, %f313;
	mul.f32 	%f316, %f314, %f314;
	add.f32 	%f1261, %f315, %f316;
	setp.gt.f32 	%p82, %f1261, 0f40800000;
	mov.b32 	%r272, 78;
	@%p82 bra 	$L__BB1_258;
	sub.f32 	%f1262, %f315, %f316;
	add.f32 	%f1263, %f313, %f313;
	add.f32 	%f317, %f1, %f1262;
	fma.rn.f32 	%f318, %f1263, %f314, %f2;
	mul.f32 	%f319, %f317, %f317;
	mul.f32 	%f320, %f318, %f318;
	add.f32 	%f1264, %f319, %f320;
	setp.gt.f32 	%p83, %f1264, 0f40800000;
	mov.b32 	%r272, 79;
	@%p83 bra 	$L__BB1_258;
	sub.f32 	%f1265, %f319, %f320;
	add.f32 	%f1266, %f317, %f317;
	add.f32 	%f321, %f1, %f1265;
	fma.rn.f32 	%f322, %f1266, %f318, %f2;
	mul.f32 	%f323, %f321, %f321;
	mul.f32 	%f324, %f322, %f322;
	add.f32 	%f1267, %f323, %f324;
	setp.gt.f32 	%p84, %f1267, 0f40800000;
	mov.b32 	%r272, 80;
	@%p84 bra 	$L__BB1_258;
	sub.f32 	%f1268, %f323, %f324;
	add.f32 	%f1269, %f321, %f321;
	add.f32 	%f325, %f1, %f1268;
	fma.rn.f32 	%f326, %f1269, %f322, %f2;
	mul.f32 	%f327, %f325, %f325;
	mul.f32 	%f328, %f326, %f326;
	add.f32 	%f1270, %f327, %f328;
	setp.gt.f32 	%p85, %f1270, 0f40800000;
	mov.b32 	%r272, 81;
	@%p85 bra 	$L__BB1_258;
	sub.f32 	%f1271, %f327, %f328;
	add.f32 	%f1272, %f325, %f325;
	add.f32 	%f329, %f1, %f1271;
	fma.rn.f32 	%f330, %f1272, %f326, %f2;
	mul.f32 	%f331, %f329, %f329;
	mul.f32 	%f332, %f330, %f330;
	add.f32 	%f1273, %f331, %f332;
	setp.gt.f32 	%p86, %f1273, 0f40800000;
	mov.b32 	%r272, 82;
	@%p86 bra 	$L__BB1_258;
	sub.f32 	%f1274, %f331, %f332;
	add.f32 	%f1275, %f329, %f329;
	add.f32 	%f333, %f1, %f1274;
	fma.rn.f32 	%f334, %f1275, %f330, %f2;
	mul.f32 	%f335, %f333, %f333;
	mul.f32 	%f336, %f334, %f334;
	add.f32 	%f1276, %f335, %f336;
	setp.gt.f32 	%p87, %f1276, 0f40800000;
	mov.b32 	%r272, 83;
	@%p87 bra 	$L__BB1_258;
	sub.f32 	%f1277, %f335, %f336;
	add.f32 	%f1278, %f333, %f333;
	add.f32 	%f337, %f1, %f1277;
	fma.rn.f32 	%f338, %f1278, %f334, %f2;
	mul.f32 	%f339, %f337, %f337;
	mul.f32 	%f340, %f338, %f338;
	add.f32 	%f1279, %f339, %f340;
	setp.gt.f32 	%p88, %f1279, 0f40800000;
	mov.b32 	%r272, 84;
	@%p88 bra 	$L__BB1_258;
	sub.f32 	%f1280, %f339, %f340;
	add.f32 	%f1281, %f337, %f337;
	add.f32 	%f341, %f1, %f1280;
	fma.rn.f32 	%f342, %f1281, %f338, %f2;
	mul.f32 	%f343, %f341, %f341;
	mul.f32 	%f344, %f342, %f342;
	add.f32 	%f1282, %f343, %f344;
	setp.gt.f32 	%p89, %f1282, 0f40800000;
	mov.b32 	%r272, 85;
	@%p89 bra 	$L__BB1_258;
	sub.f32 	%f1283, %f343, %f344;
	add.f32 	%f1284, %f341, %f341;
	add.f32 	%f345, %f1, %f1283;
	fma.rn.f32 	%f346, %f1284, %f342, %f2;
	mul.f32 	%f347, %f345, %f345;
	mul.f32 	%f348, %f346, %f346;
	add.f32 	%f1285, %f347, %f348;
	setp.gt.f32 	%p90, %f1285, 0f40800000;
	mov.b32 	%r272, 86;
	@%p90 bra 	$L__BB1_258;
	sub.f32 	%f1286, %f347, %f348;
	add.f32 	%f1287, %f345, %f345;
	add.f32 	%f349, %f1, %f1286;
	fma.rn.f32 	%f350, %f1287, %f346, %f2;
	mul.f32 	%f351, %f349, %f349;
	mul.f32 	%f352, %f350, %f350;
	add.f32 	%f1288, %f351, %f352;
	setp.gt.f32 	%p91, %f1288, 0f40800000;
	mov.b32 	%r272, 87;
	@%p91 bra 	$L__BB1_258;
	sub.f32 	%f1289, %f351, %f352;
	add.f32 	%f1290, %f349, %f349;
	add.f32 	%f353, %f1, %f1289;
	fma.rn.f32 	%f354, %f1290, %f350, %f2;
	mul.f32 	%f355, %f353, %f353;
	mul.f32 	%f356, %f354, %f354;
	add.f32 	%f1291, %f355, %f356;
	setp.gt.f32 	%p92, %f1291, 0f40800000;
	mov.b32 	%r272, 88;
	@%p92 bra 	$L__BB1_258;
	sub.f32 	%f1292, %f355, %f356;
	add.f32 	%f1293, %f353, %f353;
	add.f32 	%f357, %f1, %f1292;
	fma.rn.f32 	%f358, %f1293, %f354, %f2;
	mul.f32 	%f359, %f357, %f357;
	mul.f32 	%f360, %f358, %f358;
	add.f32 	%f1294, %f359, %f360;
	setp.gt.f32 	%p93, %f1294, 0f40800000;
	mov.b32 	%r272, 89;
	@%p93 bra 	$L__BB1_258;
	sub.f32 	%f1295, %f359, %f360;
	add.f32 	%f1296, %f357, %f357;
	add.f32 	%f361, %f1, %f1295;
	fma.rn.f32 	%f362, %f1296, %f358, %f2;
	mul.f32 	%f363, %f361, %f361;
	mul.f32 	%f364, %f362, %f362;
	add.f32 	%f1297, %f363, %f364;
	setp.gt.f32 	%p94, %f1297, 0f40800000;
	mov.b32 	%r272, 90;
	@%p94 bra 	$L__BB1_258;
	sub.f32 	%f1298, %f363, %f364;
	add.f32 	%f1299, %f361, %f361;
	add.f32 	%f365, %f1, %f1298;
	fma.rn.f32 	%f366, %f1299, %f362, %f2;
	mul.f32 	%f367, %f365, %f365;
	mul.f32 	%f368, %f366, %f366;
	add.f32 	%f1300, %f367, %f368;
	setp.gt.f32 	%p95, %f1300, 0f40800000;
	mov.b32 	%r272, 91;
	@%p95 bra 	$L__BB1_258;
	sub.f32 	%f1301, %f367, %f368;
	add.f32 	%f1302, %f365, %f365;
	add.f32 	%f369, %f1, %f1301;
	fma.rn.f32 	%f370, %f1302, %f366, %f2;
	mul.f32 	%f371, %f369, %f369;
	mul.f32 	%f372, %f370, %f370;
	add.f32 	%f1303, %f371, %f372;
	setp.gt.f32 	%p96, %f1303, 0f40800000;
	mov.b32 	%r272, 92;
	@%p96 bra 	$L__BB1_258;
	sub.f32 	%f1304, %f371, %f372;
	add.f32 	%f1305, %f369, %f369;
	add.f32 	%f373, %f1, %f1304;
	fma.rn.f32 	%f374, %f1305, %f370, %f2;
	mul.f32 	%f375, %f373, %f373;
	mul.f32 	%f376, %f374, %f374;
	add.f32 	%f1306, %f375, %f376;
	setp.gt.f32 	%p97, %f1306, 0f40800000;
	mov.b32 	%r272, 93;
	@%p97 bra 	$L__BB1_258;
	sub.f32 	%f1307, %f375, %f376;
	add.f32 	%f1308, %f373, %f373;
	add.f32 	%f377, %f1, %f1307;
	fma.rn.f32 	%f378, %f1308, %f374, %f2;
	mul.f32 	%f379, %f377, %f377;
	mul.f32 	%f380, %f378, %f378;
	add.f32 	%f1309, %f379, %f380;
	setp.gt.f32 	%p98, %f1309, 0f40800000;
	mov.b32 	%r272, 94;
	@%p98 bra 	$L__BB1_258;
	sub.f32 	%f1310, %f379, %f380;
	add.f32 	%f1311, %f377, %f377;
	add.f32 	%f381, %f1, %f1310;
	fma.rn.f32 	%f382, %f1311, %f378, %f2;
	mul.f32 	%f383, %f381, %f381;
	mul.f32 	%f384, %f382, %f382;
	add.f32 	%f1312, %f383, %f384;
	setp.gt.f32 	%p99, %f1312, 0f40800000;
	mov.b32 	%r272, 95;
	@%p99 bra 	$L__BB1_258;
	sub.f32 	%f1313, %f383, %f384;
	add.f32 	%f1314, %f381, %f381;
	add.f32 	%f385, %f1, %f1313;
	fma.rn.f32 	%f386, %f1314, %f382, %f2;
	mul.f32 	%f387, %f385, %f385;
	mul.f32 	%f388, %f386, %f386;
	add.f32 	%f1315, %f387, %f388;
	setp.gt.f32 	%p100, %f1315, 0f40800000;
	mov.b32 	%r272, 96;
	@%p100 bra 	$L__BB1_258;
	sub.f32 	%f1316, %f387, %f388;
	add.f32 	%f1317, %f385, %f385;
	add.f32 	%f389, %f1, %f1316;
	fma.rn.f32 	%f390, %f1317, %f386, %f2;
	mul.f32 	%f391, %f389, %f389;
	mul.f32 	%f392, %f390, %f390;
	add.f32 	%f1318, %f391, %f392;
	setp.gt.f32 	%p101, %f1318, 0f40800000;
	mov.b32 	%r272, 97;
	@%p101 bra 	$L__BB1_258;
	sub.f32 	%f1319, %f391, %f392;
	add.f32 	%f1320, %f389, %f389;
	add.f32 	%f393, %f1, %f1319;
	fma.rn.f32 	%f394, %f1320, %f390, %f2;
	mul.f32 	%f395, %f393, %f393;
	mul.f32 	%f396, %f394, %f394;
	add.f32 	%f1321, %f395, %f396;
	setp.gt.f32 	%p102, %f1321, 0f40800000;
	mov.b32 	%r272, 98;
	@%p102 bra 	$L__BB1_258;
	sub.f32 	%f1322, %f395, %f396;
	add.f32 	%f1323, %f393, %f393;
	add.f32 	%f397, %f1, %f1322;
	fma.rn.f32 	%f398, %f1323, %f394, %f2;
	mul.f32 	%f399, %f397, %f397;
	mul.f32 	%f400, %f398, %f398;
	add.f32 	%f1324, %f399, %f400;
	setp.gt.f32 	%p103, %f1324, 0f40800000;
	mov.b32 	%r272, 99;
	@%p103 bra 	$L__BB1_258;
	sub.f32 	%f1325, %f399, %f400;
	add.f32 	%f1326, %f397, %f397;
	add.f32 	%f401, %f1, %f1325;
	fma.rn.f32 	%f402, %f1326, %f398, %f2;
	mul.f32 	%f403, %f401, %f401;
	mul.f32 	%f404, %f402, %f402;
	add.f32 	%f1327, %f403, %f404;
	setp.gt.f32 	%p104, %f1327, 0f40800000;
	mov.b32 	%r272, 100;
	@%p104 bra 	$L__BB1_258;
	sub.f32 	%f1328, %f403, %f404;
	add.f32 	%f1329, %f401, %f401;
	add.f32 	%f405, %f1, %f1328;
	fma.rn.f32 	%f406, %f1329, %f402, %f2;
	mul.f32 	%f407, %f405, %f405;
	mul.f32 	%f408, %f406, %f406;
	add.f32 	%f1330, %f407, %f408;
	setp.gt.f32 	%p105, %f1330, 0f40800000;
	mov.b32 	%r272, 101;
	@%p105 bra 	$L__BB1_258;
	sub.f32 	%f1331, %f407, %f408;
	add.f32 	%f1332, %f405, %f405;
	add.f32 	%f409, %f1, %f1331;
	fma.rn.f32 	%f410, %f1332, %f406, %f2;
	mul.f32 	%f411, %f409, %f409;
	mul.f32 	%f412, %f410, %f410;
	add.f32 	%f1333, %f411, %f412;
	setp.gt.f32 	%p106, %f1333, 0f40800000;
	mov.b32 	%r272, 102;
	@%p106 bra 	$L__BB1_258;
	sub.f32 	%f1334, %f411, %f412;
	add.f32 	%f1335, %f409, %f409;
	add.f32 	%f413, %f1, %f1334;
	fma.rn.f32 	%f414, %f1335, %f410, %f2;
	mul.f32 	%f415, %f413, %f413;
	mul.f32 	%f416, %f414, %f414;
	add.f32 	%f1336, %f415, %f416;
	setp.gt.f32 	%p107, %f1336, 0f40800000;
	mov.b32 	%r272, 103;
	@%p107 bra 	$L__BB1_258;
	sub.f32 	%f1337, %f415, %f416;
	add.f32 	%f1338, %f413, %f413;
	add.f32 	%f417, %f1, %f1337;
	fma.rn.f32 	%f418, %f1338, %f414, %f2;
	mul.f32 	%f419, %f417, %f417;
	mul.f32 	%f420, %f418, %f418;
	add.f32 	%f1339, %f419, %f420;
	setp.gt.f32 	%p108, %f1339, 0f40800000;
	mov.b32 	%r272, 104;
	@%p108 bra 	$L__BB1_258;
	sub.f32 	%f1340, %f419, %f420;
	add.f32 	%f1341, %f417, %f417;
	add.f32 	%f421, %f1, %f1340;
	fma.rn.f32 	%f422, %f1341, %f418, %f2;
	mul.f32 	%f423, %f421, %f421;
	mul.f32 	%f424, %f422, %f422;
	add.f32 	%f1342, %f423, %f424;
	setp.gt.f32 	%p109, %f1342, 0f40800000;
	mov.b32 	%r272, 105;
	@%p109 bra 	$L__BB1_258;
	sub.f32 	%f1343, %f423, %f424;
	add.f32 	%f1344, %f421, %f421;
	add.f32 	%f425, %f1, %f1343;
	fma.rn.f32 	%f426, %f1344, %f422, %f2;
	mul.f32 	%f427, %f425, %f425;
	mul.f32 	%f428, %f426, %f426;
	add.f32 	%f1345, %f427, %f428;
	setp.gt.f32 	%p110, %f1345, 0f40800000;
	mov.b32 	%r272, 106;
	@%p110 bra 	$L__BB1_258;
	sub.f32 	%f1346, %f427, %f428;
	add.f32 	%f1347, %f425, %f425;
	add.f32 	%f429, %f1, %f1346;
	fma.rn.f32 	%f430, %f1347, %f426, %f2;
	mul.f32 	%f431, %f429, %f429;
	mul.f32 	%f432, %f430, %f430;
	add.f32 	%f1348, %f431, %f432;
	setp.gt.f32 	%p111, %f1348, 0f40800000;
	mov.b32 	%r272, 107;
	@%p111 bra 	$L__BB1_258;
	sub.f32 	%f1349, %f431, %f432;
	add.f32 	%f1350, %f429, %f429;
	add.f32 	%f433, %f1, %f1349;
	fma.rn.f32 	%f434, %f1350, %f430, %f2;
	mul.f32 	%f435, %f433, %f433;
	mul.f32 	%f436, %f434, %f434;
	add.f32 	%f1351, %f435, %f436;
	setp.gt.f32 	%p112, %f1351, 0f40800000;
	mov.b32 	%r272, 108;
	@%p112 bra 	$L__BB1_258;
	sub.f32 	%f1352, %f435, %f436;
	add.f32 	%f1353, %f433, %f433;
	add.f32 	%f437, %f1, %f1352;
	fma.rn.f32 	%f438, %f1353, %f434, %f2;
	mul.f32 	%f439, %f437, %f437;
	mul.f32 	%f440, %f438, %f438;
	add.f32 	%f1354, %f439, %f440;
	setp.gt.f32 	%p113, %f1354, 0f40800000;
	mov.b32 	%r272, 109;
	@%p113 bra 	$L__BB1_258;
	sub.f32 	%f1355, %f439, %f440;
	add.f32 	%f1356, %f437, %f437;
	add.f32 	%f441, %f1, %f1355;
	fma.rn.f32 	%f442, %f1356, %f438, %f2;
	mul.f32 	%f443, %f441, %f441;
	mul.f32 	%f444, %f442, %f442;
	add.f32 	%f1357, %f443, %f444;
	setp.gt.f32 	%p114, %f1357, 0f40800000;
	mov.b32 	%r272, 110;
	@%p114 bra 	$L__BB1_258;
	sub.f32 	%f1358, %f443, %f444;
	add.f32 	%f1359, %f441, %f441;
	add.f32 	%f445, %f1, %f1358;
	fma.rn.f32 	%f446, %f1359, %f442, %f2;
	mul.f32 	%f447, %f445, %f445;
	mul.f32 	%f448, %f446, %f446;
	add.f32 	%f1360, %f447, %f448;
	setp.gt.f32 	%p115, %f1360, 0f40800000;
	mov.b32 	%r272, 111;
	@%p115 bra 	$L__BB1_258;
	sub.f32 	%f1361, %f447, %f448;
	add.f32 	%f1362, %f445, %f445;
	add.f32 	%f449, %f1, %f1361;
	fma.rn.f32 	%f450, %f1362, %f446, %f2;
	mul.f32 	%f451, %f449, %f449;
	mul.f32 	%f452, %f450, %f450;
	add.f32 	%f1363, %f451, %f452;
	setp.gt.f32 	%p116, %f1363, 0f40800000;
	mov.b32 	%r272, 112;
	@%p116 bra 	$L__BB1_258;
	sub.f32 	%f1364, %f451, %f452;
	add.f32 	%f1365, %f449, %f449;
	add.f32 	%f453, %f1, %f1364;
	fma.rn.f32 	%f454, %f1365, %f450, %f2;
	mul.f32 	%f455, %f453, %f453;
	mul.f32 	%f456, %f454, %f454;
	add.f32 	%f1366, %f455, %f456;
	setp.gt.f32 	%p117, %f1366, 0f40800000;
	mov.b32 	%r272, 113;
	@%p117 bra 	$L__BB1_258;
	sub.f32 	%f1367, %f455, %f456;
	add.f32 	%f1368, %f453, %f453;
	add.f32 	%f457, %f1, %f1367;
	fma.rn.f32 	%f458, %f1368, %f454, %f2;
	mul.f32 	%f459, %f457, %f457;
	mul.f32 	%f460, %f458, %f458;
	add.f32 	%f1369, %f459, %f460;
	setp.gt.f32 	%p118, %f1369, 0f40800000;
	mov.b32 	%r272, 114;
	@%p118 bra 	$L__BB1_258;
	sub.f32 	%f1370, %f459, %f460;
	add.f32 	%f1371, %f457, %f457;
	add.f32 	%f461, %f1, %f1370;
	fma.rn.f32 	%f462, %f1371, %f458, %f2;
	mul.f32 	%f463, %f461, %f461;
	mul.f32 	%f464, %f462, %f462;
	add.f32 	%f1372, %f463, %f464;
	setp.gt.f32 	%p119, %f1372, 0f40800000;
	mov.b32 	%r272, 115;
	@%p119 bra 	$L__BB1_258;
	sub.f32 	%f1373, %f463, %f464;
	add.f32 	%f1374, %f461, %f461;
	add.f32 	%f465, %f1, %f1373;
	fma.rn.f32 	%f466, %f1374, %f462, %f2;
	mul.f32 	%f467, %f465, %f465;
	mul.f32 	%f468, %f466, %f466;
	add.f32 	%f1375, %f467, %f468;
	setp.gt.f32 	%p120, %f1375, 0f40800000;
	mov.b32 	%r272, 116;
	@%p120 bra 	$L__BB1_258;
	sub.f32 	%f1376, %f467, %f468;
	add.f32 	%f1377, %f465, %f465;
	add.f32 	%f469, %f1, %f1376;
	fma.rn.f32 	%f470, %f1377, %f466, %f2;
	mul.f32 	%f471, %f469, %f469;
	mul.f32 	%f472, %f470, %f470;
	add.f32 	%f1378, %f471, %f472;
	setp.gt.f32 	%p121, %f1378, 0f40800000;
	mov.b32 	%r272, 117;
	@%p121 bra 	$L__BB1_258;
	sub.f32 	%f1379, %f471, %f472;
	add.f32 	%f1380, %f469, %f469;
	add.f32 	%f473, %f1, %f1379;
	fma.rn.f32 	%f474, %f1380, %f470, %f2;
	mul.f32 	%f475, %f473, %f473;
	mul.f32 	%f476, %f474, %f474;
	add.f32 	%f1381, %f475, %f476;
	setp.gt.f32 	%p122, %f1381, 0f40800000;
	mov.b32 	%r272, 118;
	@%p122 bra 	$L__BB1_258;
	sub.f32 	%f1382, %f475, %f476;
	add.f32 	%f1383, %f473, %f473;
	add.f32 	%f477, %f1, %f1382;
	fma.rn.f32 	%f478, %f1383, %f474, %f2;
	mul.f32 	%f479, %f477, %f477;
	mul.f32 	%f480, %f478, %f478;
	add.f32 	%f1384, %f479, %f480;
	setp.gt.f32 	%p123, %f1384, 0f40800000;
	mov.b32 	%r272, 119;
	@%p123 bra 	$L__BB1_258;
	sub.f32 	%f1385, %f479, %f480;
	add.f32 	%f1386, %f477, %f477;
	add.f32 	%f481, %f1, %f1385;
	fma.rn.f32 	%f482, %f1386, %f478, %f2;
	mul.f32 	%f483, %f481, %f481;
	mul.f32 	%f484, %f482, %f482;
	add.f32 	%f1387, %f483, %f484;
	setp.gt.f32 	%p124, %f1387, 0f40800000;
	mov.b32 	%r272, 120;
	@%p124 bra 	$L__BB1_258;
	sub.f32 	%f1388, %f483, %f484;
	add.f32 	%f1389, %f481, %f481;
	add.f32 	%f485, %f1, %f1388;
	fma.rn.f32 	%f486, %f1389, %f482, %f2;
	mul.f32 	%f487, %f485, %f485;
	mul.f32 	%f488, %f486, %f486;
	add.f32 	%f1390, %f487, %f488;
	setp.gt.f32 	%p125, %f1390, 0f40800000;
	mov.b32 	%r272, 121;
	@%p125 bra 	$L__BB1_258;
	sub.f32 	%f1391, %f487, %f488;
	add.f32 	%f1392, %f485, %f485;
	add.f32 	%f489, %f1, %f1391;
	fma.rn.f32 	%f490, %f1392, %f486, %f2;
	mul.f32 	%f491, %f489, %f489;
	mul.f32 	%f492, %f490, %f490;
	add.f32 	%f1393, %f491, %f492;
	setp.gt.f32 	%p126, %f1393, 0f40800000;
	mov.b32 	%r272, 122;
	@%p126 bra 	$L__BB1_258;
	sub.f32 	%f1394, %f491, %f492;
	add.f32 	%f1395, %f489, %f489;
	add.f32 	%f493, %f1, %f1394;
	fma.rn.f32 	%f494, %f1395, %f490, %f2;
	mul.f32 	%f495, %f493, %f493;
	mul.f32 	%f496, %f494, %f494;
	add.f32 	%f1396, %f495, %f496;
	setp.gt.f32 	%p127, %f1396, 0f40800000;
	mov.b32 	%r272, 123;
	@%p127 bra 	$L__BB1_258;
	sub.f32 	%f1397, %f495, %f496;
	add.f32 	%f1398, %f493, %f493;
	add.f32 	%f497, %f1, %f1397;
	fma.rn.f32 	%f498, %f1398, %f494, %f2;
	mul.f32 	%f499, %f497, %f497;
	mul.f32 	%f500, %f498, %f498;
	add.f32 	%f1399, %f499, %f500;
	setp.gt.f32 	%p128, %f1399, 0f40800000;
	mov.b32 	%r272, 124;
	@%p128 bra 	$L__BB1_258;
	sub.f32 	%f1400, %f499, %f500;
	add.f32 	%f1401, %f497, %f497;
	add.f32 	%f501, %f1, %f1400;
	fma.rn.f32 	%f502, %f1401, %f498, %f2;
	mul.f32 	%f503, %f501, %f501;
	mul.f32 	%f504, %f502, %f502;
	add.f32 	%f1402, %f503, %f504;
	setp.gt.f32 	%p129, %f1402, 0f40800000;
	mov.b32 	%r272, 125;
	@%p129 bra 	$L__BB1_258;
	sub.f32 	%f1403, %f503, %f504;
	add.f32 	%f1404, %f501, %f501;
	add.f32 	%f505, %f1, %f1403;
	fma.rn.f32 	%f506, %f1404, %f502, %f2;
	mul.f32 	%f507, %f505, %f505;
	mul.f32 	%f508, %f506, %f506;
	add.f32 	%f1405, %f507, %f508;
	setp.gt.f32 	%p130, %f1405, 0f40800000;
	mov.b32 	%r272, 126;
	@%p130 bra 	$L__BB1_258;
	sub.f32 	%f1406, %f507, %f508;
	add.f32 	%f1407, %f505, %f505;
	add.f32 	%f509, %f1, %f1406;
	fma.rn.f32 	%f510, %f1407, %f506, %f2;
	mul.f32 	%f511, %f509, %f509;
	mul.f32 	%f512, %f510, %f510;
	add.f32 	%f1408, %f511, %f512;
	setp.gt.f32 	%p131, %f1408, 0f40800000;
	mov.b32 	%r272, 127;
	@%p131 bra 	$L__BB1_258;
	sub.f32 	%f1409, %f511, %f512;
	add.f32 	%f1410, %f509, %f509;
	add.f32 	%f513, %f1, %f1409;
	fma.rn.f32 	%f514, %f1410, %f510, %f2;
	mul.f32 	%f515, %f513, %f513;
	mul.f32 	%f516, %f514, %f514;
	add.f32 	%f1411, %f515, %f516;
	setp.gt.f32 	%p132, %f1411, 0f40800000;
	mov.b32 	%r272, 128;
	@%p132 bra 	$L__BB1_258;
	sub.f32 	%f1412, %f515, %f516;
	add.f32 	%f1413, %f513, %f513;
	add.f32 	%f517, %f1, %f1412;
	fma.rn.f32 	%f518, %f1413, %f514, %f2;
	mul.f32 	%f519, %f517, %f517;
	mul.f32 	%f520, %f518, %f518;
	add.f32 	%f1414, %f519, %f520;
	setp.gt.f32 	%p133, %f1414, 0f40800000;
	mov.b32 	%r272, 129;
	@%p133 bra 	$L__BB1_258;
	sub.f32 	%f1415, %f519, %f520;
	add.f32 	%f1416, %f517, %f517;
	add.f32 	%f521, %f1, %f1415;
	fma.rn.f32 	%f522, %f1416, %f518, %f2;
	mul.f32 	%f523, %f521, %f521;
	mul.f32 	%f524, %f522, %f522;
	add.f32 	%f1417, %f523, %f524;
	setp.gt.f32 	%p134, %f1417, 0f40800000;
	mov.b32 	%r272, 130;
	@%p134 bra 	$L__BB1_258;
	sub.f32 	%f1418, %f523, %f524;
	add.f32 	%f1419, %f521, %f521;
	add.f32 	%f525, %f1, %f1418;
	fma.rn.f32 	%f526, %f1419, %f522, %f2;
	mul.f32 	%f527, %f525, %f525;
	mul.f32 	%f528, %f526, %f526;
	add.f32 	%f1420, %f527, %f528;
	setp.gt.f32 	%p135, %f1420, 0f40800000;
	mov.b32 	%r272, 131;
	@%p135 bra 	$L__BB1_258;
	sub.f32 	%f1421, %f527, %f528;
	add.f32 	%f1422, %f525, %f525;
	add.f32 	%f529, %f1, %f1421;
	fma.rn.f32 	%f530, %f1422, %f526, %f2;
	mul.f32 	%f531, %f529, %f529;
	mul.f32 	%f532, %f530, %f530;
	add.f32 	%f1423, %f531, %f532;
	setp.gt.f32 	%p136, %f1423, 0f40800000;
	mov.b32 	%r272, 132;
	@%p136 bra 	$L__BB1_258;
	sub.f32 	%f1424, %f531, %f532;
	add.f32 	%f1425, %f529, %f529;
	add.f32 	%f533, %f1, %f1424;
	fma.rn.f32 	%f534, %f1425, %f530, %f2;
	mul.f32 	%f535, %f533, %f533;
	mul.f32 	%f536, %f534, %f534;
	add.f32 	%f1426, %f535, %f536;
	setp.gt.f32 	%p137, %f1426, 0f40800000;
	mov.b32 	%r272, 133;
	@%p137 bra 	$L__BB1_258;
	sub.f32 	%f1427, %f535, %f536;
	add.f32 	%f1428, %f533, %f533;
	add.f32 	%f537, %f1, %f1427;
	fma.rn.f32 	%f538, %f1428, %f534, %f2;
	mul.f32 	%f539, %f537, %f537;
	mul.f32 	%f540, %f538, %f538;
	add.f32 	%f1429, %f539, %f540;
	setp.gt.f32 	%p138, %f1429, 0f40800000;
	mov.b32 	%r272, 134;
	@%p138 bra 	$L__BB1_258;
	sub.f32 	%f1430, %f539, %f540;
	add.f32 	%f1431, %f537, %f537;
	add.f32 	%f541, %f1, %f1430;
	fma.rn.f32 	%f542, %f1431, %f538, %f2;
	mul.f32 	%f543, %f541, %f541;
	mul.f32 	%f544, %f542, %f542;
	add.f32 	%f1432, %f543, %f544;
	setp.gt.f32 	%p139, %f1432, 0f40800000;
	mov.b32 	%r272, 135;
	@%p139 bra 	$L__BB1_258;
	sub.f32 	%f1433, %f543, %f544;
	add.f32 	%f1434, %f541, %f541;
	add.f32 	%f545, %f1, %f1433;
	fma.rn.f32 	%f546, %f1434, %f542, %f2;
	mul.f32 	%f547, %f545, %f545;
	mul.f32 	%f548, %f546, %f546;
	add.f32 	%f1435, %f547, %f548;
	setp.gt.f32 	%p140, %f1435, 0f40800000;
	mov.b32 	%r272, 136;
	@%p140 bra 	$L__BB1_258;
	sub.f32 	%f1436, %f547, %f548;
	add.f32 	%f1437, %f545, %f545;
	add.f32 	%f549, %f1, %f1436;
	fma.rn.f32 	%f550, %f1437, %f546, %f2;
	mul.f32 	%f551, %f549, %f549;
	mul.f32 	%f552, %f550, %f550;
	add.f32 	%f1438, %f551, %f552;
	setp.gt.f32 	%p141, %f1438, 0f40800000;
	mov.b32 	%r272, 137;
	@%p141 bra 	$L__BB1_258;
	sub.f32 	%f1439, %f551, %f552;
	add.f32 	%f1440, %f549, %f549;
	add.f32 	%f553, %f1, %f1439;
	fma.rn.f32 	%f554, %f1440, %f550, %f2;
	mul.f32 	%f555, %f553, %f553;
	mul.f32 	%f556, %f554, %f554;
	add.f32 	%f1441, %f555, %f556;
	setp.gt.f32 	%p142, %f1441, 0f40800000;
	mov.b32 	%r272, 138;
	@%p142 bra 	$L__BB1_258;
	sub.f32 	%f1442, %f555, %f556;
	add.f32 	%f1443, %f553, %f553;
	add.f32 	%f557, %f1, %f1442;
	fma.rn.f32 	%f558, %f1443, %f554, %f2;
	mul.f32 	%f559, %f557, %f557;
	mul.f32 	%f560, %f558, %f558;
	add.f32 	%f1444, %f559, %f560;
	setp.gt.f32 	%p143, %f1444, 0f40800000;
	mov.b32 	%r272, 139;
	@%p143 bra 	$L__BB1_258;
	sub.f32 	%f1445, %f559, %f560;
	add.f32 	%f1446, %f557, %f557;
	add.f32 	%f561, %f1, %f1445;
	fma.rn.f32 	%f562, %f1446, %f558, %f2;
	mul.f32 	%f563, %f561, %f561;
	mul.f32 	%f564, %f562, %f562;
	add.f32 	%f1447, %f563, %f564;
	setp.gt.f32 	%p144, %f1447, 0f40800000;
	mov.b32 	%r272, 140;
	@%p144 bra 	$L__BB1_258;
	sub.f32 	%f1448, %f563, %f564;
	add.f32 	%f1449, %f561, %f561;
	add.f32 	%f565, %f1, %f1448;
	fma.rn.f32 	%f566, %f1449, %f562, %f2;
	mul.f32 	%f567, %f565, %f565;
	mul.f32 	%f568, %f566, %f566;
	add.f32 	%f1450, %f567, %f568;
	setp.gt.f32 	%p145, %f1450, 0f40800000;
	mov.b32 	%r272, 141;
	@%p145 bra 	$L__BB1_258;
	sub.f32 	%f1451, %f567, %f568;
	add.f32 	%f1452, %f565, %f565;
	add.f32 	%f569, %f1, %f1451;
	fma.rn.f32 	%f570, %f1452, %f566, %f2;
	mul.f32 	%f571, %f569, %f569;
	mul.f32 	%f572, %f570, %f570;
	add.f32 	%f1453, %f571, %f572;
	setp.gt.f32 	%p146, %f1453, 0f40800000;
	mov.b32 	%r272, 142;
	@%p146 bra 	$L__BB1_258;
	sub.f32 	%f1454, %f571, %f572;
	add.f32 	%f1455, %f569, %f569;
	add.f32 	%f573, %f1, %f1454;
	fma.rn.f32 	%f574, %f1455, %f570, %f2;
	mul.f32 	%f575, %f573, %f573;
	mul.f32 	%f576, %f574, %f574;
	add.f32 	%f1456, %f575, %f576;
	setp.gt.f32 	%p147, %f1456, 0f40800000;
	mov.b32 	%r272, 143;
	@%p147 bra 	$L__BB1_258;
	sub.f32 	%f1457, %f575, %f576;
	add.f32 	%f1458, %f573, %f573;
	add.f32 	%f577, %f1, %f1457;
	fma.rn.f32 	%f578, %f1458, %f574, %f2;
	mul.f32 	%f579, %f577, %f577;
	mul.f32 	%f580, %f578, %f578;
	add.f32 	%f1459, %f579, %f580;
	setp.gt.f32 	%p148, %f1459, 0f40800000;
	mov.b32 	%r272, 144;
	@%p148 bra 	$L__BB1_258;
	sub.f32 	%f1460, %f579, %f580;
	add.f32 	%f1461, %f577, %f577;
	add.f32 	%f581, %f1, %f1460;
	fma.rn.f32 	%f582, %f1461, %f578, %f2;
	mul.f32 	%f583, %f581, %f581;
	mul.f32 	%f584, %f582, %f582;
	add.f32 	%f1462, %f583, %f584;
	setp.gt.f32 	%p149, %f1462, 0f40800000;
	mov.b32 	%r272, 145;
	@%p149 bra 	$L__BB1_258;
	sub.f32 	%f1463, %f583, %f584;
	add.f32 	%f1464, %f581, %f581;
	add.f32 	%f585, %f1, %f1463;
	fma.rn.f32 	%f586, %f1464, %f582, %f2;
	mul.f32 	%f587, %f585, %f585;
	mul.f32 	%f588, %f586, %f586;
	add.f32 	%f1465, %f587, %f588;
	setp.gt.f32 	%p150, %f1465, 0f40800000;
	mov.b32 	%r272, 146;
	@%p150 bra 	$L__BB1_258;
	sub.f32 	%f1466, %f587, %f588;
	add.f32 	%f1467, %f585, %f585;
	add.f32 	%f589, %f1, %f1466;
	fma.rn.f32 	%f590, %f1467, %f586, %f2;
	mul.f32 	%f591, %f589, %f589;
	mul.f32 	%f592, %f590, %f590;
	add.f32 	%f1468, %f591, %f592;
	setp.gt.f32 	%p151, %f1468, 0f40800000;
	mov.b32 	%r272, 147;
	@%p151 bra 	$L__BB1_258;
	sub.f32 	%f1469, %f591, %f592;
	add.f32 	%f1470, %f589, %f589;
	add.f32 	%f593, %f1, %f1469;
	fma.rn.f32 	%f594, %f1470, %f590, %f2;
	mul.f32 	%f595, %f593, %f593;
	mul.f32 	%f596, %f594, %f594;
	add.f32 	%f1471, %f595, %f596;
	setp.gt.f32 	%p152, %f1471, 0f40800000;
	mov.b32 	%r272, 148;
	@%p152 bra 	$L__BB1_258;
	sub.f32 	%f1472, %f595, %f596;
	add.f32 	%f1473, %f593, %f593;
	add.f32 	%f597, %f1, %f1472;
	fma.rn.f32 	%f598, %f1473, %f594, %f2;
	mul.f32 	%f599, %f597, %f597;
	mul.f32 	%f600, %f598, %f598;
	add.f32 	%f1474, %f599, %f600;
	setp.gt.f32 	%p153, %f1474, 0f40800000;
	mov.b32 	%r272, 149;
	@%p153 bra 	$L__BB1_258;
	sub.f32 	%f1475, %f599, %f600;
	add.f32 	%f1476, %f597, %f597;
	add.f32 	%f601, %f1, %f1475;
	fma.rn.f32 	%f602, %f1476, %f598, %f2;
	mul.f32 	%f603, %f601, %f601;
	mul.f32 	%f604, %f602, %f602;
	add.f32 	%f1477, %f603, %f604;
	setp.gt.f32 	%p154, %f1477, 0f40800000;
	mov.b32 	%r272, 150;
	@%p154 bra 	$L__BB1_258;
	sub.f32 	%f1478, %f603, %f604;
	add.f32 	%f1479, %f601, %f601;
	add.f32 	%f605, %f1, %f1478;
	fma.rn.f32 	%f606, %f1479, %f602, %f2;
	mul.f32 	%f607, %f605, %f605;
	mul.f32 	%f608, %f606, %f606;
	add.f32 	%f1480, %f607, %f608;
	setp.gt.f32 	%p155, %f1480, 0f40800000;
	mov.b32 	%r272, 151;
	@%p155 bra 	$L__BB1_258;
	sub.f32 	%f1481, %f607, %f608;
	add.f32 	%f1482, %f605, %f605;
	add.f32 	%f609, %f1, %f1481;
	fma.rn.f32 	%f610, %f1482, %f606, %f2;
	mul.f32 	%f611, %f609, %f609;
	mul.f32 	%f612, %f610, %f610;
	add.f32 	%f1483, %f611, %f612;
	setp.gt.f32 	%p156, %f1483, 0f40800000;
	mov.b32 	%r272, 152;
	@%p156 bra 	$L__BB1_258;
	sub.f32 	%f1484, %f611, %f612;
	add.f32 	%f1485, %f609, %f609;
	add.f32 	%f613, %f1, %f1484;
	fma.rn.f32 	%f614, %f1485, %f610, %f2;
	mul.f32 	%f615, %f613, %f613;
	mul.f32 	%f616, %f614, %f614;
	add.f32 	%f1486, %f615, %f616;
	setp.gt.f32 	%p157, %f1486, 0f40800000;
	mov.b32 	%r272, 153;
	@%p157 bra 	$L__BB1_258;
	sub.f32 	%f1487, %f615, %f616;
	add.f32 	%f1488, %f613, %f613;
	add.f32 	%f617, %f1, %f1487;
	fma.rn.f32 	%f618, %f1488, %f614, %f2;
	mul.f32 	%f619, %f617, %f617;
	mul.f32 	%f620, %f618, %f618;
	add.f32 	%f1489, %f619, %f620;
	setp.gt.f32 	%p158, %f1489, 0f40800000;
	mov.b32 	%r272, 154;
	@%p158 bra 	$L__BB1_258;
	sub.f32 	%f1490, %f619, %f620;
	add.f32 	%f1491, %f617, %f617;
	add.f32 	%f621, %f1, %f1490;
	fma.rn.f32 	%f622, %f1491, %f618, %f2;
	mul.f32 	%f623, %f621, %f621;
	mul.f32 	%f624, %f622, %f622;
	add.f32 	%f1492, %f623, %f624;
	setp.gt.f32 	%p159, %f1492, 0f40800000;
	mov.b32 	%r272, 155;
	@%p159 bra 	$L__BB1_258;
	sub.f32 	%f1493, %f623, %f624;
	add.f32 	%f1494, %f621, %f621;
	add.f32 	%f625, %f1, %f1493;
	fma.rn.f32 	%f626, %f1494, %f622, %f2;
	mul.f32 	%f627, %f625, %f625;
	mul.f32 	%f628, %f626, %f626;
	add.f32 	%f1495, %f627, %f628;
	setp.gt.f32 	%p160, %f1495, 0f40800000;
	mov.b32 	%r272, 156;
	@%p160 bra 	$L__BB1_258;
	sub.f32 	%f1496, %f627, %f628;
	add.f32 	%f1497, %f625, %f625;
	add.f32 	%f629, %f1, %f1496;
	fma.rn.f32 	%f630, %f1497, %f626, %f2;
	mul.f32 	%f631, %f629, %f629;
	mul.f32 	%f632, %f630, %f630;
	add.f32 	%f1498, %f631, %f632;
	setp.gt.f32 	%p161, %f1498, 0f40800000;
	mov.b32 	%r272, 157;
	@%p161 bra 	$L__BB1_258;
	sub.f32 	%f1499, %f631, %f632;
	add.f32 	%f1500, %f629, %f629;
	add.f32 	%f633, %f1, %f1499;
	fma.rn.f32 	%f634, %f1500, %f630, %f2;
	mul.f32 	%f635, %f633, %f633;
	mul.f32 	%f636, %f634, %f634;
	add.f32 	%f1501, %f635, %f636;
	setp.gt.f32 	%p162, %f1501, 0f40800000;
	mov.b32 	%r272, 158;
	@%p162 bra 	$L__BB1_258;
	sub.f32 	%f1502, %f635, %f636;
	add.f32 	%f1503, %f633, %f633;
	add.f32 	%f637, %f1, %f1502;
	fma.rn.f32 	%f638, %f1503, %f634, %f2;
	mul.f32 	%f639, %f637, %f637;
	mul.f32 	%f640, %f638, %f638;
	add.f32 	%f1504, %f639, %f640;
	setp.gt.f32 	%p163, %f1504, 0f40800000;
	mov.b32 	%r272, 159;
	@%p163 bra 	$L__BB1_258;
	sub.f32 	%f1505, %f639, %f640;
	add.f32 	%f1506, %f637, %f637;
	add.f32 	%f641, %f1, %f1505;
	fma.rn.f32 	%f642, %f1506, %f638, %f2;
	mul.f32 	%f643, %f641, %f641;
	mul.f32 	%f644, %f642, %f642;
	add.f32 	%f1507, %f643, %f644;
	setp.gt.f32 	%p164, %f1507, 0f40800000;
	mov.b32 	%r272, 160;
	@%p164 bra 	$L__BB1_258;
	sub.f32 	%f1508, %f643, %f644;
	add.f32 	%f1509, %f641, %f641;
	add.f32 	%f645, %f1, %f1508;
	fma.rn.f32 	%f646, %f1509, %f642, %f2;
	mul.f32 	%f647, %f645, %f645;
	mul.f32 	%f648, %f646, %f646;
	add.f32 	%f1510, %f647, %f648;
	setp.gt.f32 	%p165, %f1510, 0f40800000;
	mov.b32 	%r272, 161;
	@%p165 bra 	$L__BB1_258;
	sub.f32 	%f1511, %f647, %f648;
	add.f32 	%f1512, %f645, %f645;
	add.f32 	%f649, %f1, %f1511;
	fma.rn.f32 	%f650, %f1512, %f646, %f2;
	mul.f32 	%f651, %f649, %f649;
	mul.f32 	%f652, %f650, %f650;
	add.f32 	%f1513, %f651, %f652;
	setp.gt.f32 	%p166, %f1513, 0f40800000;
	mov.b32 	%r272, 162;
	@%p166 bra 	$L__BB1_258;
	sub.f32 	%f1514, %f651, %f652;
	add.f32 	%f1515, %f649, %f649;
	add.f32 	%f653, %f1, %f1514;
	fma.rn.f32 	%f654, %f1515, %f650, %f2;
	mul.f32 	%f655, %f653, %f653;
	mul.f32 	%f656, %f654, %f654;
	add.f32 	%f1516, %f655, %f656;
	setp.gt.f32 	%p167, %f1516, 0f40800000;
	mov.b32 	%r272, 163;
	@%p167 bra 	$L__BB1_258;
	sub.f32 	%f1517, %f655, %f656;
	add.f32 	%f1518, %f653, %f653;
	add.f32 	%f657, %f1, %f1517;
	fma.rn.f32 	%f658, %f1518, %f654, %f2;
	mul.f32 	%f659, %f657, %f657;
	mul.f32 	%f660, %f658, %f658;
	add.f32 	%f1519, %f659, %f660;
	setp.gt.f32 	%p168, %f1519, 0f40800000;
	mov.b32 	%r272, 164;
	@%p168 bra 	$L__BB1_258;
	sub.f32 	%f1520, %f659, %f660;
	add.f32 	%f1521, %f657, %f657;
	add.f32 	%f661, %f1, %f1520;
	fma.rn.f32 	%f662, %f1521, %f658, %f2;
	mul.f32 	%f663, %f661, %f661;
	mul.f32 	%f664, %f662, %f662;
	add.f32 	%f1522, %f663, %f664;
	setp.gt.f32 	%p169, %f1522, 0f40800000;
	mov.b32 	%r272, 165;
	@%p169 bra 	$L__BB1_258;
	sub.f32 	%f1523, %f663, %f664;
	add.f32 	%f1524, %f661, %f661;
	add.f32 	%f665, %f1, %f1523;
	fma.rn.f32 	%f666, %f1524, %f662, %f2;
	mul.f32 	%f667, %f665, %f665;
	mul.f32 	%f668, %f666, %f666;
	add.f32 	%f1525, %f667, %f668;
	setp.gt.f32 	%p170, %f1525, 0f40800000;
	mov.b32 	%r272, 166;
	@%p170 bra 	$L__BB1_258;
	sub.f32 	%f1526, %f667, %f668;
	add.f32 	%f1527, %f665, %f665;
	add.f32 	%f669, %f1, %f1526;
	fma.rn.f32 	%f670, %f1527, %f666, %f2;
	mul.f32 	%f671, %f669, %f669;
	mul.f32 	%f672, %f670, %f670;
	add.f32 	%f1528, %f671, %f672;
	setp.gt.f32 	%p171, %f1528, 0f40800000;
	mov.b32 	%r272, 167;
	@%p171 bra 	$L__BB1_258;
	sub.f32 	%f1529, %f671, %f672;
	add.f32 	%f1530, %f669, %f669;
	add.f32 	%f673, %f1, %f1529;
	fma.rn.f32 	%f674, %f1530, %f670, %f2;
	mul.f32 	%f675, %f673, %f673;
	mul.f32 	%f676, %f674, %f674;
	add.f32 	%f1531, %f675, %f676;
	setp.gt.f32 	%p172, %f1531, 0f40800000;
	mov.b32 	%r272, 168;
	@%p172 bra 	$L__BB1_258;
	sub.f32 	%f1532, %f675, %f676;
	add.f32 	%f1533, %f673, %f673;
	add.f32 	%f677, %f1, %f1532;
	fma.rn.f32 	%f678, %f1533, %f674, %f2;
	mul.f32 	%f679, %f677, %f677;
	mul.f32 	%f680, %f678, %f678;
	add.f32 	%f1534, %f679, %f680;
	setp.gt.f32 	%p173, %f1534, 0f40800000;
	mov.b32 	%r272, 169;
	@%p173 bra 	$L__BB1_258;
	sub.f32 	%f1535, %f679, %f680;
	add.f32 	%f1536, %f677, %f677;
	add.f32 	%f681, %f1, %f1535;
	fma.rn.f32 	%f682, %f1536, %f678, %f2;
	mul.f32 	%f683, %f681, %f681;
	mul.f32 	%f684, %f682, %f682;
	add.f32 	%f1537, %f683, %f684;
	setp.gt.f32 	%p174, %f1537, 0f40800000;
	mov.b32 	%r272, 170;
	@%p174 bra 	$L__BB1_258;
	sub.f32 	%f1538, %f683, %f684;
	add.f32 	%f1539, %f681, %f681;
	add.f32 	%f685, %f1, %f1538;
	fma.rn.f32 	%f686, %f1539, %f682, %f2;
	mul.f32 	%f687, %f685, %f685;
	mul.f32 	%f688, %f686, %f686;
	add.f32 	%f1540, %f687, %f688;
	setp.gt.f32 	%p175, %f1540, 0f40800000;
	mov.b32 	%r272, 171;
	@%p175 bra 	$L__BB1_258;
	sub.f32 	%f1541, %f687, %f688;
	add.f32 	%f1542, %f685, %f685;
	add.f32 	%f689, %f1, %f1541;
	fma.rn.f32 	%f690, %f1542, %f686, %f2;
	mul.f32 	%f691, %f689, %f689;
	mul.f32 	%f692, %f690, %f690;
	add.f32 	%f1543, %f691, %f692;
	setp.gt.f32 	%p176, %f1543, 0f40800000;
	mov.b32 	%r272, 172;
	@%p176 bra 	$L__BB1_258;
	sub.f32 	%f1544, %f691, %f692;
	add.f32 	%f1545, %f689, %f689;
	add.f32 	%f693, %f1, %f1544;
	fma.rn.f32 	%f694, %f1545, %f690, %f2;
	mul.f32 	%f695, %f693, %f693;
	mul.f32 	%f696, %f694, %f694;
	add.f32 	%f1546, %f695, %f696;
	setp.gt.f32 	%p177, %f1546, 0f40800000;
	mov.b32 	%r272, 173;
	@%p177 bra 	$L__BB1_258;
	sub.f32 	%f1547, %f695, %f696;
	add.f32 	%f1548, %f693, %f693;
	add.f32 	%f697, %f1, %f1547;
	fma.rn.f32 	%f698, %f1548, %f694, %f2;
	mul.f32 	%f699, %f697, %f697;
	mul.f32 	%f700, %f698, %f698;
	add.f32 	%f1549, %f699, %f700;
	setp.gt.f32 	%p178, %f1549, 0f40800000;
	mov.b32 	%r272, 174;
	@%p178 bra 	$L__BB1_258;
	sub.f32 	%f1550, %f699, %f700;
	add.f32 	%f1551, %f697, %f697;
	add.f32 	%f701, %f1, %f1550;
	fma.rn.f32 	%f702, %f1551, %f698, %f2;
	mul.f32 	%f703, %f701, %f701;
	mul.f32 	%f704, %f702, %f702;
	add.f32 	%f1552, %f703, %f704;
	setp.gt.f32 	%p179, %f1552, 0f40800000;
	mov.b32 	%r272, 175;
	@%p179 bra 	$L__BB1_258;
	sub.f32 	%f1553, %f703, %f704;
	add.f32 	%f1554, %f701, %f701;
	add.f32 	%f705, %f1, %f1553;
	fma.rn.f32 	%f706, %f1554, %f702, %f2;
	mul.f32 	%f707, %f705, %f705;
	mul.f32 	%f708, %f706, %f706;
	add.f32 	%f1555, %f707, %f708;
	setp.gt.f32 	%p180, %f1555, 0f40800000;
	mov.b32 	%r272, 176;
	@%p180 bra 	$L__BB1_258;
	sub.f32 	%f1556, %f707, %f708;
	add.f32 	%f1557, %f705, %f705;
	add.f32 	%f709, %f1, %f1556;
	fma.rn.f32 	%f710, %f1557, %f706, %f2;
	mul.f32 	%f711, %f709, %f709;
	mul.f32 	%f712, %f710, %f710;
	add.f32 	%f1558, %f711, %f712;
	setp.gt.f32 	%p181, %f1558, 0f40800000;
	mov.b32 	%r272, 177;
	@%p181 bra 	$L__BB1_258;
	sub.f32 	%f1559, %f711, %f712;
	add.f32 	%f1560, %f709, %f709;
	add.f32 	%f713, %f1, %f1559;
	fma.rn.f32 	%f714, %f1560, %f710, %f2;
	mul.f32 	%f715, %f713, %f713;
	mul.f32 	%f716, %f714, %f714;
	add.f32 	%f1561, %f715, %f716;
	setp.gt.f32 	%p182, %f1561, 0f40800000;
	mov.b32 	%r272, 178;
	@%p182 bra 	$L__BB1_258;
	sub.f32 	%f1562, %f715, %f716;
	add.f32 	%f1563, %f713, %f713;
	add.f32 	%f717, %f1, %f1562;
	fma.rn.f32 	%f718, %f1563, %f714, %f2;
	mul.f32 	%f719, %f717, %f717;
	mul.f32 	%f720, %f718, %f718;
	add.f32 	%f1564, %f719, %f720;
	setp.gt.f32 	%p183, %f1564, 0f40800000;
	mov.b32 	%r272, 179;
	@%p183 bra 	$L__BB1_258;
	sub.f32 	%f1565, %f719, %f720;
	add.f32 	%f1566, %f717, %f717;
	add.f32 	%f721, %f1, %f1565;
	fma.rn.f32 	%f722, %f1566, %f718, %f2;
	mul.f32 	%f723, %f721, %f721;
	mul.f32 	%f724, %f722, %f722;
	add.f32 	%f1567, %f723, %f724;
	setp.gt.f32 	%p184, %f1567, 0f40800000;
	mov.b32 	%r272, 180;
	@%p184 bra 	$L__BB1_258;
	sub.f32 	%f1568, %f723, %f724;
	add.f32 	%f1569, %f721, %f721;
	add.f32 	%f725, %f1, %f1568;
	fma.rn.f32 	%f726, %f1569, %f722, %f2;
	mul.f32 	%f727, %f725, %f725;
	mul.f32 	%f728, %f726, %f726;
	add.f32 	%f1570, %f727, %f728;
	setp.gt.f32 	%p185, %f1570, 0f40800000;
	mov.b32 	%r272, 181;
	@%p185 bra 	$L__BB1_258;
	sub.f32 	%f1571, %f727, %f728;
	add.f32 	%f1572, %f725, %f725;
	add.f32 	%f729, %f1, %f1571;
	fma.rn.f32 	%f730, %f1572, %f726, %f2;
	mul.f32 	%f731, %f729, %f729;
	mul.f32 	%f732, %f730, %f730;
	add.f32 	%f1573, %f731, %f732;
	setp.gt.f32 	%p186, %f1573, 0f40800000;
	mov.b32 	%r272, 182;
	@%p186 bra 	$L__BB1_258;
	sub.f32 	%f1574, %f731, %f732;
	add.f32 	%f1575, %f729, %f729;
	add.f32 	%f733, %f1, %f1574;
	fma.rn.f32 	%f734, %f1575, %f730, %f2;
	mul.f32 	%f735, %f733, %f733;
	mul.f32 	%f736, %f734, %f734;
	add.f32 	%f1576, %f735, %f736;
	setp.gt.f32 	%p187, %f1576, 0f40800000;
	mov.b32 	%r272, 183;
	@%p187 bra 	$L__BB1_258;
	sub.f32 	%f1577, %f735, %f736;
	add.f32 	%f1578, %f733, %f733;
	add.f32 	%f737, %f1, %f1577;
	fma.rn.f32 	%f738, %f1578, %f734, %f2;
	mul.f32 	%f739, %f737, %f737;
	mul.f32 	%f740, %f738, %f738;
	add.f32 	%f1579, %f739, %f740;
	setp.gt.f32 	%p188, %f1579, 0f40800000;
	mov.b32 	%r272, 184;
	@%p188 bra 	$L__BB1_258;
	sub.f32 	%f1580, %f739, %f740;
	add.f32 	%f1581, %f737, %f737;
	add.f32 	%f741, %f1, %f1580;
	fma.rn.f32 	%f742, %f1581, %f738, %f2;
	mul.f32 	%f743, %f741, %f741;
	mul.f32 	%f744, %f742, %f742;
	add.f32 	%f1582, %f743, %f744;
	setp.gt.f32 	%p189, %f1582, 0f40800000;
	mov.b32 	%r272, 185;
	@%p189 bra 	$L__BB1_258;
	sub.f32 	%f1583, %f743, %f744;
	add.f32 	%f1584, %f741, %f741;
	add.f32 	%f745, %f1, %f1583;
	fma.rn.f32 	%f746, %f1584, %f742, %f2;
	mul.f32 	%f747, %f745, %f745;
	mul.f32 	%f748, %f746, %f746;
	add.f32 	%f1585, %f747, %f748;
	setp.gt.f32 	%p190, %f1585, 0f40800000;
	mov.b32 	%r272, 186;
	@%p190 bra 	$L__BB1_258;
	sub.f32 	%f1586, %f747, %f748;
	add.f32 	%f1587, %f745, %f745;
	add.f32 	%f749, %f1, %f1586;
	fma.rn.f32 	%f750, %f1587, %f746, %f2;
	mul.f32 	%f751, %f749, %f749;
	mul.f32 	%f752, %f750, %f750;
	add.f32 	%f1588, %f751, %f752;
	setp.gt.f32 	%p191, %f1588, 0f40800000;
	mov.b32 	%r272, 187;
	@%p191 bra 	$L__BB1_258;
	sub.f32 	%f1589, %f751, %f752;
	add.f32 	%f1590, %f749, %f749;
	add.f32 	%f753, %f1, %f1589;
	fma.rn.f32 	%f754, %f1590, %f750, %f2;
	mul.f32 	%f755, %f753, %f753;
	mul.f32 	%f756, %f754, %f754;
	add.f32 	%f1591, %f755, %f756;
	setp.gt.f32 	%p192, %f1591, 0f40800000;
	mov.b32 	%r272, 188;
	@%p192 bra 	$L__BB1_258;
	sub.f32 	%f1592, %f755, %f756;
	add.f32 	%f1593, %f753, %f753;
	add.f32 	%f757, %f1, %f1592;
	fma.rn.f32 	%f758, %f1593, %f754, %f2;
	mul.f32 	%f759, %f757, %f757;
	mul.f32 	%f760, %f758, %f758;
	add.f32 	%f1594, %f759, %f760;
	setp.gt.f32 	%p193, %f1594, 0f40800000;
	mov.b32 	%r272, 189;
	@%p193 bra 	$L__BB1_258;
	sub.f32 	%f1595, %f759, %f760;
	add.f32 	%f1596, %f757, %f757;
	add.f32 	%f761, %f1, %f1595;
	fma.rn.f32 	%f762, %f1596, %f758, %f2;
	mul.f32 	%f763, %f761, %f761;
	mul.f32 	%f764, %f762, %f762;
	add.f32 	%f1597, %f763, %f764;
	setp.gt.f32 	%p194, %f1597, 0f40800000;
	mov.b32 	%r272, 190;
	@%p194 bra 	$L__BB1_258;
	sub.f32 	%f1598, %f763, %f764;
	add.f32 	%f1599, %f761, %f761;
	add.f32 	%f765, %f1, %f1598;
	fma.rn.f32 	%f766, %f1599, %f762, %f2;
	mul.f32 	%f767, %f765, %f765;
	mul.f32 	%f768, %f766, %f766;
	add.f32 	%f1600, %f767, %f768;
	setp.gt.f32 	%p195, %f1600, 0f40800000;
	mov.b32 	%r272, 191;
	@%p195 bra 	$L__BB1_258;
	sub.f32 	%f1601, %f767, %f768;
	add.f32 	%f1602, %f765, %f765;
	add.f32 	%f769, %f1, %f1601;
	fma.rn.f32 	%f770, %f1602, %f766, %f2;
	mul.f32 	%f771, %f769, %f769;
	mul.f32 	%f772, %f770, %f770;
	add.f32 	%f1603, %f771, %f772;
	setp.gt.f32 	%p196, %f1603, 0f40800000;
	mov.b32 	%r272, 192;
	@%p196 bra 	$L__BB1_258;
	sub.f32 	%f1604, %f771, %f772;
	add.f32 	%f1605, %f769, %f769;
	add.f32 	%f773, %f1, %f1604;
	fma.rn.f32 	%f774, %f1605, %f770, %f2;
	mul.f32 	%f775, %f773, %f773;
	mul.f32 	%f776, %f774, %f774;
	add.f32 	%f1606, %f775, %f776;
	setp.gt.f32 	%p197, %f1606, 0f40800000;
	mov.b32 	%r272, 193;
	@%p197 bra 	$L__BB1_258;
	sub.f32 	%f1607, %f775, %f776;
	add.f32 	%f1608, %f773, %f773;
	add.f32 	%f777, %f1, %f1607;
	fma.rn.f32 	%f778, %f1608, %f774, %f2;
	mul.f32 	%f779, %f777, %f777;
	mul.f32 	%f780, %f778, %f778;
	add.f32 	%f1609, %f779, %f780;
	setp.gt.f32 	%p198, %f1609, 0f40800000;
	mov.b32 	%r272, 194;
	@%p198 bra 	$L__BB1_258;
	sub.f32 	%f1610, %f779, %f780;
	add.f32 	%f1611, %f777, %f777;
	add.f32 	%f781, %f1, %f1610;
	fma.rn.f32 	%f782, %f1611, %f778, %f2;
	mul.f32 	%f783, %f781, %f781;
	mul.f32 	%f784, %f782, %f782;
	add.f32 	%f1612, %f783, %f784;
	setp.gt.f32 	%p199, %f1612, 0f40800000;
	mov.b32 	%r272, 195;
	@%p199 bra 	$L__BB1_258;
	sub.f32 	%f1613, %f783, %f784;
	add.f32 	%f1614, %f781, %f781;
	add.f32 	%f785, %f1, %f1613;
	fma.rn.f32 	%f786, %f1614, %f782, %f2;
	mul.f32 	%f787, %f785, %f785;
	mul.f32 	%f788, %f786, %f786;
	add.f32 	%f1615, %f787, %f788;
	setp.gt.f32 	%p200, %f1615, 0f40800000;
	mov.b32 	%r272, 196;
	@%p200 bra 	$L__BB1_258;
	sub.f32 	%f1616, %f787, %f788;
	add.f32 	%f1617, %f785, %f785;
	add.f32 	%f789, %f1, %f1616;
	fma.rn.f32 	%f790, %f1617, %f786, %f2;
	mul.f32 	%f791, %f789, %f789;
	mul.f32 	%f792, %f790, %f790;
	add.f32 	%f1618, %f791, %f792;
	setp.gt.f32 	%p201, %f1618, 0f40800000;
	mov.b32 	%r272, 197;
	@%p201 bra 	$L__BB1_258;
	sub.f32 	%f1619, %f791, %f792;
	add.f32 	%f1620, %f789, %f789;
	add.f32 	%f793, %f1, %f1619;
	fma.rn.f32 	%f794, %f1620, %f790, %f2;
	mul.f32 	%f795, %f793, %f793;
	mul.f32 	%f796, %f794, %f794;
	add.f32 	%f1621, %f795, %f796;
	setp.gt.f32 	%p202, %f1621, 0f40800000;
	mov.b32 	%r272, 198;
	@%p202 bra 	$L__BB1_258;
	sub.f32 	%f1622, %f795, %f796;
	add.f32 	%f1623, %f793, %f793;
	add.f32 	%f797, %f1, %f1622;
	fma.rn.f32 	%f798, %f1623, %f794, %f2;
	mul.f32 	%f799, %f797, %f797;
	mul.f32 	%f800, %f798, %f798;
	add.f32 	%f1624, %f799, %f800;
	setp.gt.f32 	%p203, %f1624, 0f40800000;
	mov.b32 	%r272, 199;
	@%p203 bra 	$L__BB1_258;
	sub.f32 	%f1625, %f799, %f800;
	add.f32 	%f1626, %f797, %f797;
	add.f32 	%f801, %f1, %f1625;
	fma.rn.f32 	%f802, %f1626, %f798, %f2;
	mul.f32 	%f803, %f801, %f801;
	mul.f32 	%f804, %f802, %f802;
	add.f32 	%f1627, %f803, %f804;
	setp.gt.f32 	%p204, %f1627, 0f40800000;
	mov.b32 	%r272, 200;
	@%p204 bra 	$L__BB1_258;
	sub.f32 	%f1628, %f803, %f804;
	add.f32 	%f1629, %f801, %f801;
	add.f32 	%f805, %f1, %f1628;
	fma.rn.f32 	%f806, %f1629, %f802, %f2;
	mul.f32 	%f807, %f805, %f805;
	mul.f32 	%f808, %f806, %f806;
	add.f32 	%f1630, %f807, %f808;
	setp.gt.f32 	%p205, %f1630, 0f40800000;
	mov.b32 	%r272, 201;
	@%p205 bra 	$L__BB1_258;
	sub.f32 	%f1631, %f807, %f808;
	add.f32 	%f1632, %f805, %f805;
	add.f32 	%f809, %f1, %f1631;
	fma.rn.f32 	%f810, %f1632, %f806, %f2;
	mul.f32 	%f811, %f809, %f809;
	mul.f32 	%f812, %f810, %f810;
	add.f32 	%f1633, %f811, %f812;
	setp.gt.f32 	%p206, %f1633, 0f40800000;
	mov.b32 	%r272, 202;
	@%p206 bra 	$L__BB1_258;
	sub.f32 	%f1634, %f811, %f812;
	add.f32 	%f1635, %f809, %f809;
	add.f32 	%f813, %f1, %f1634;
	fma.rn.f32 	%f814, %f1635, %f810, %f2;
	mul.f32 	%f815, %f813, %f813;
	mul.f32 	%f816, %f814, %f814;
	add.f32 	%f1636, %f815, %f816;
	setp.gt.f32 	%p207, %f1636, 0f40800000;
	mov.b32 	%r272, 203;
	@%p207 bra 	$L__BB1_258;
	sub.f32 	%f1637, %f815, %f816;
	add.f32 	%f1638, %f813, %f813;
	add.f32 	%f817, %f1, %f1637;
	fma.rn.f32 	%f818, %f1638, %f814, %f2;
	mul.f32 	%f819, %f817, %f817;
	mul.f32 	%f820, %f818, %f818;
	add.f32 	%f1639, %f819, %f820;
	setp.gt.f32 	%p208, %f1639, 0f40800000;
	mov.b32 	%r272, 204;
	@%p208 bra 	$L__BB1_258;
	sub.f32 	%f1640, %f819, %f820;
	add.f32 	%f1641, %f817, %f817;
	add.f32 	%f821, %f1, %f1640;
	fma.rn.f32 	%f822, %f1641, %f818, %f2;
	mul.f32 	%f823, %f821, %f821;
	mul.f32 	%f824, %f822, %f822;
	add.f32 	%f1642, %f823, %f824;
	setp.gt.f32 	%p209, %f1642, 0f40800000;
	mov.b32 	%r272, 205;
	@%p209 bra 	$L__BB1_258;
	sub.f32 	%f1643, %f823, %f824;
	add.f32 	%f1644, %f821, %f821;
	add.f32 	%f825, %f1, %f1643;
	fma.rn.f32 	%f826, %f1644, %f822, %f2;
	mul.f32 	%f827, %f825, %f825;
	mul.f32 	%f828, %f826, %f826;
	add.f32 	%f1645, %f827, %f828;
	setp.gt.f32 	%p210, %f1645, 0f40800000;
	mov.b32 	%r272, 206;
	@%p210 bra 	$L__BB1_258;
	sub.f32 	%f1646, %f827, %f828;
	add.f32 	%f1647, %f825, %f825;
	add.f32 	%f829, %f1, %f1646;
	fma.rn.f32 	%f830, %f1647, %f826, %f2;
	mul.f32 	%f831, %f829, %f829;
	mul.f32 	%f832, %f830, %f830;
	add.f32 	%f1648, %f831, %f832;
	setp.gt.f32 	%p211, %f1648, 0f40800000;
	mov.b32 	%r272, 207;
	@%p211 bra 	$L__BB1_258;
	sub.f32 	%f1649, %f831, %f832;
	add.f32 	%f1650, %f829, %f829;
	add.f32 	%f833, %f1, %f1649;
	fma.rn.f32 	%f834, %f1650, %f830, %f2;
	mul.f32 	%f835, %f833, %f833;
	mul.f32 	%f836, %f834, %f834;
	add.f32 	%f1651, %f835, %f836;
	setp.gt.f32 	%p212, %f1651, 0f40800000;
	mov.b32 	%r272, 208;
	@%p212 bra 	$L__BB1_258;
	sub.f32 	%f1652, %f835, %f836;
	add.f32 	%f1653, %f833, %f833;
	add.f32 	%f837, %f1, %f1652;
	fma.rn.f32 	%f838, %f1653, %f834, %f2;
	mul.f32 	%f839, %f837, %f837;
	mul.f32 	%f840, %f838, %f838;
	add.f32 	%f1654, %f839, %f840;
	setp.gt.f32 	%p213, %f1654, 0f40800000;
	mov.b32 	%r272, 209;
	@%p213 bra 	$L__BB1_258;
	sub.f32 	%f1655, %f839, %f840;
	add.f32 	%f1656, %f837, %f837;
	add.f32 	%f841, %f1, %f1655;
	fma.rn.f32 	%f842, %f1656, %f838, %f2;
	mul.f32 	%f843, %f841, %f841;
	mul.f32 	%f844, %f842, %f842;
	add.f32 	%f1657, %f843, %f844;
	setp.gt.f32 	%p214, %f1657, 0f40800000;
	mov.b32 	%r272, 210;
	@%p214 bra 	$L__BB1_258;
	sub.f32 	%f1658, %f843, %f844;
	add.f32 	%f1659, %f841, %f841;
	add.f32 	%f845, %f1, %f1658;
	fma.rn.f32 	%f846, %f1659, %f842, %f2;
	mul.f32 	%f847, %f845, %f845;
	mul.f32 	%f848, %f846, %f846;
	add.f32 	%f1660, %f847, %f848;
	setp.gt.f32 	%p215, %f1660, 0f40800000;
	mov.b32 	%r272, 211;
	@%p215 bra 	$L__BB1_258;
	sub.f32 	%f1661, %f847, %f848;
	add.f32 	%f1662, %f845, %f845;
	add.f32 	%f849, %f1, %f1661;
	fma.rn.f32 	%f850, %f1662, %f846, %f2;
	mul.f32 	%f851, %f849, %f849;
	mul.f32 	%f852, %f850, %f850;
	add.f32 	%f1663, %f851, %f852;
	setp.gt.f32 	%p216, %f1663, 0f40800000;
	mov.b32 	%r272, 212;
	@%p216 bra 	$L__BB1_258;
	sub.f32 	%f1664, %f851, %f852;
	add.f32 	%f1665, %f849, %f849;
	add.f32 	%f853, %f1, %f1664;
	fma.rn.f32 	%f854, %f1665, %f850, %f2;
	mul.f32 	%f855, %f853, %f853;
	mul.f32 	%f856, %f854, %f854;
	add.f32 	%f1666, %f855, %f856;
	setp.gt.f32 	%p217, %f1666, 0f40800000;
	mov.b32 	%r272, 213;
	@%p217 bra 	$L__BB1_258;
	sub.f32 	%f1667, %f855, %f856;
	add.f32 	%f1668, %f853, %f853;
	add.f32 	%f857, %f1, %f1667;
	fma.rn.f32 	%f858, %f1668, %f854, %f2;
	mul.f32 	%f859, %f857, %f857;
	mul.f32 	%f860, %f858, %f858;
	add.f32 	%f1669, %f859, %f860;
	setp.gt.f32 	%p218, %f1669, 0f40800000;
	mov.b32 	%r272, 214;
	@%p218 bra 	$L__BB1_258;
	sub.f32 	%f1670, %f859, %f860;
	add.f32 	%f1671, %f857, %f857;
	add.f32 	%f861, %f1, %f1670;
	fma.rn.f32 	%f862, %f1671, %f858, %f2;
	mul.f32 	%f863, %f861, %f861;
	mul.f32 	%f864, %f862, %f862;
	add.f32 	%f1672, %f863, %f864;
	setp.gt.f32 	%p219, %f1672, 0f40800000;
	mov.b32 	%r272, 215;
	@%p219 bra 	$L__BB1_258;
	sub.f32 	%f1673, %f863, %f864;
	add.f32 	%f1674, %f861, %f861;
	add.f32 	%f865, %f1, %f1673;
	fma.rn.f32 	%f866, %f1674, %f862, %f2;
	mul.f32 	%f867, %f865, %f865;
	mul.f32 	%f868, %f866, %f866;
	add.f32 	%f1675, %f867, %f868;
	setp.gt.f32 	%p220, %f1675, 0f40800000;
	mov.b32 	%r272, 216;
	@%p220 bra 	$L__BB1_258;
	sub.f32 	%f1676, %f867, %f868;
	add.f32 	%f1677, %f865, %f865;
	add.f32 	%f869, %f1, %f1676;
	fma.rn.f32 	%f870, %f1677, %f866, %f2;
	mul.f32 	%f871, %f869, %f869;
	mul.f32 	%f872, %f870, %f870;
	add.f32 	%f1678, %f871, %f872;
	setp.gt.f32 	%p221, %f1678, 0f40800000;
	mov.b32 	%r272, 217;
	@%p221 bra 	$L__BB1_258;
	sub.f32 	%f1679, %f871, %f872;
	add.f32 	%f1680, %f869, %f869;
	add.f32 	%f873, %f1, %f1679;
	fma.rn.f32 	%f874, %f1680, %f870, %f2;
	mul.f32 	%f875, %f873, %f873;
	mul.f32 	%f876, %f874, %f874;
	add.f32 	%f1681, %f875, %f876;
	setp.gt.f32 	%p222, %f1681, 0f40800000;
	mov.b32 	%r272, 218;
	@%p222 bra 	$L__BB1_258;
	sub.f32 	%f1682, %f875, %f876;
	add.f32 	%f1683, %f873, %f873;
	add.f32 	%f877, %f1, %f1682;
	fma.rn.f32 	%f878, %f1683, %f874, %f2;
	mul.f32 	%f879, %f877, %f877;
	mul.f32 	%f880, %f878, %f878;
	add.f32 	%f1684, %f879, %f880;
	setp.gt.f32 	%p223, %f1684, 0f40800000;
	mov.b32 	%r272, 219;
	@%p223 bra 	$L__BB1_258;
	sub.f32 	%f1685, %f879, %f880;
	add.f32 	%f1686, %f877, %f877;
	add.f32 	%f881, %f1, %f1685;
	fma.rn.f32 	%f882, %f1686, %f878, %f2;
	mul.f32 	%f883, %f881, %f881;
	mul.f32 	%f884, %f882, %f882;
	add.f32 	%f1687, %f883, %f884;
	setp.gt.f32 	%p224, %f1687, 0f40800000;
	mov.b32 	%r272, 220;
	@%p224 bra 	$L__BB1_258;
	sub.f32 	%f1688, %f883, %f884;
	add.f32 	%f1689, %f881, %f881;
	add.f32 	%f885, %f1, %f1688;
	fma.rn.f32 	%f886, %f1689, %f882, %f2;
	mul.f32 	%f887, %f885, %f885;
	mul.f32 	%f888, %f886, %f886;
	add.f32 	%f1690, %f887, %f888;
	setp.gt.f32 	%p225, %f1690, 0f40800000;
	mov.b32 	%r272, 221;
	@%p225 bra 	$L__BB1_258;
	sub.f32 	%f1691, %f887, %f888;
	add.f32 	%f1692, %f885, %f885;
	add.f32 	%f889, %f1, %f1691;
	fma.rn.f32 	%f890, %f1692, %f886, %f2;
	mul.f32 	%f891, %f889, %f889;
	mul.f32 	%f892, %f890, %f890;
	add.f32 	%f1693, %f891, %f892;
	setp.gt.f32 	%p226, %f1693, 0f40800000;
	mov.b32 	%r272, 222;
	@%p226 bra 	$L__BB1_258;
	sub.f32 	%f1694, %f891, %f892;
	add.f32 	%f1695, %f889, %f889;
	add.f32 	%f893, %f1, %f1694;
	fma.rn.f32 	%f894, %f1695, %f890, %f2;
	mul.f32 	%f895, %f893, %f893;
	mul.f32 	%f896, %f894, %f894;
	add.f32 	%f1696, %f895, %f896;
	setp.gt.f32 	%p227, %f1696, 0f40800000;
	mov.b32 	%r272, 223;
	@%p227 bra 	$L__BB1_258;
	sub.f32 	%f1697, %f895, %f896;
	add.f32 	%f1698, %f893, %f893;
	add.f32 	%f897, %f1, %f1697;
	fma.rn.f32 	%f898, %f1698, %f894, %f2;
	mul.f32 	%f899, %f897, %f897;
	mul.f32 	%f900, %f898, %f898;
	add.f32 	%f1699, %f899, %f900;
	setp.gt.f32 	%p228, %f1699, 0f40800000;
	mov.b32 	%r272, 224;
	@%p228 bra 	$L__BB1_258;
	sub.f32 	%f1700, %f899, %f900;
	add.f32 	%f1701, %f897, %f897;
	add.f32 	%f901, %f1, %f1700;
	fma.rn.f32 	%f902, %f1701, %f898, %f2;
	mul.f32 	%f903, %f901, %f901;
	mul.f32 	%f904, %f902, %f902;
	add.f32 	%f1702, %f903, %f904;
	setp.gt.f32 	%p229, %f1702, 0f40800000;
	mov.b32 	%r272, 225;
	@%p229 bra 	$L__BB1_258;
	sub.f32 	%f1703, %f903, %f904;
	add.f32 	%f1704, %f901, %f901;
	add.f32 	%f905, %f1, %f1703;
	fma.rn.f32 	%f906, %f1704, %f902, %f2;
	mul.f32 	%f907, %f905, %f905;
	mul.f32 	%f908, %f906, %f906;
	add.f32 	%f1705, %f907, %f908;
	setp.gt.f32 	%p230, %f1705, 0f40800000;
	mov.b32 	%r272, 226;
	@%p230 bra 	$L__BB1_258;
	sub.f32 	%f1706, %f907, %f908;
	add.f32 	%f1707, %f905, %f905;
	add.f32 	%f909, %f1, %f1706;
	fma.rn.f32 	%f910, %f1707, %f906, %f2;
	mul.f32 	%f911, %f909, %f909;
	mul.f32 	%f912, %f910, %f910;
	add.f32 	%f1708, %f911, %f912;
	setp.gt.f32 	%p231, %f1708, 0f40800000;
	mov.b32 	%r272, 227;
	@%p231 bra 	$L__BB1_258;
	sub.f32 	%f1709, %f911, %f912;
	add.f32 	%f1710, %f909, %f909;
	add.f32 	%f913, %f1, %f1709;
	fma.rn.f32 	%f914, %f1710, %f910, %f2;
	mul.f32 	%f915, %f913, %f913;
	mul.f32 	%f916, %f914, %f914;
	add.f32 	%f1711, %f915, %f916;
	setp.gt.f32 	%p232, %f1711, 0f40800000;
	mov.b32 	%r272, 228;
	@%p232 bra 	$L__BB1_258;
	sub.f32 	%f1712, %f915, %f916;
	add.f32 	%f1713, %f913, %f913;
	add.f32 	%f917, %f1, %f1712;
	fma.rn.f32 	%f918, %f1713, %f914, %f2;
	mul.f32 	%f919, %f917, %f917;
	mul.f32 	%f920, %f918, %f918;
	add.f32 	%f1714, %f919, %f920;
	setp.gt.f32 	%p233, %f1714, 0f40800000;
	mov.b32 	%r272, 229;
	@%p233 bra 	$L__BB1_258;
	sub.f32 	%f1715, %f919, %f920;
	add.f32 	%f1716, %f917, %f917;
	add.f32 	%f921, %f1, %f1715;
	fma.rn.f32 	%f922, %f1716, %f918, %f2;
	mul.f32 	%f923, %f921, %f921;
	mul.f32 	%f924, %f922, %f922;
	add.f32 	%f1717, %f923, %f924;
	setp.gt.f32 	%p234, %f1717, 0f40800000;
	mov.b32 	%r272, 230;
	@%p234 bra 	$L__BB1_258;
	sub.f32 	%f1718, %f923, %f924;
	add.f32 	%f1719, %f921, %f921;
	add.f32 	%f925, %f1, %f1718;
	fma.rn.f32 	%f926, %f1719, %f922, %f2;
	mul.f32 	%f927, %f925, %f925;
	mul.f32 	%f928, %f926, %f926;
	add.f32 	%f1720, %f927, %f928;
	setp.gt.f32 	%p235, %f1720, 0f40800000;
	mov.b32 	%r272, 231;
	@%p235 bra 	$L__BB1_258;
	sub.f32 	%f1721, %f927, %f928;
	add.f32 	%f1722, %f925, %f925;
	add.f32 	%f929, %f1, %f1721;
	fma.rn.f32 	%f930, %f1722, %f926, %f2;
	mul.f32 	%f931, %f929, %f929;
	mul.f32 	%f932, %f930, %f930;
	add.f32 	%f1723, %f931, %f932;
	setp.gt.f32 	%p236, %f1723, 0f40800000;
	mov.b32 	%r272, 232;
	@%p236 bra 	$L__BB1_258;
	sub.f32 	%f1724, %f931, %f932;
	add.f32 	%f1725, %f929, %f929;
	add.f32 	%f933, %f1, %f1724;
	fma.rn.f32 	%f934, %f1725, %f930, %f2;
	mul.f32 	%f935, %f933, %f933;
	mul.f32 	%f936, %f934, %f934;
	add.f32 	%f1726, %f935, %f936;
	setp.gt.f32 	%p237, %f1726, 0f40800000;
	mov.b32 	%r272, 233;
	@%p237 bra 	$L__BB1_258;
	sub.f32 	%f1727, %f935, %f936;
	add.f32 	%f1728, %f933, %f933;
	add.f32 	%f937, %f1, %f1727;
	fma.rn.f32 	%f938, %f1728, %f934, %f2;
	mul.f32 	%f939, %f937, %f937;
	mul.f32 	%f940, %f938, %f938;
	add.f32 	%f1729, %f939, %f940;
	setp.gt.f32 	%p238, %f1729, 0f40800000;
	mov.b32 	%r272, 234;
	@%p238 bra 	$L__BB1_258;
	sub.f32 	%f1730, %f939, %f940;
	add.f32 	%f1731, %f937, %f937;
	add.f32 	%f941, %f1, %f1730;
	fma.rn.f32 	%f942, %f1731, %f938, %f2;
	mul.f32 	%f943, %f941, %f941;
	mul.f32 	%f944, %f942, %f942;
	add.f32 	%f1732, %f943, %f944;
	setp.gt.f32 	%p239, %f1732, 0f40800000;
	mov.b32 	%r272, 235;
	@%p239 bra 	$L__BB1_258;
	sub.f32 	%f1733, %f943, %f944;
	add.f32 	%f1734, %f941, %f941;
	add.f32 	%f945, %f1, %f1733;
	fma.rn.f32 	%f946, %f1734, %f942, %f2;
	mul.f32 	%f947, %f945, %f945;
	mul.f32 	%f948, %f946, %f946;
	add.f32 	%f1735, %f947, %f948;
	setp.gt.f32 	%p240, %f1735, 0f40800000;
	mov.b32 	%r272, 236;
	@%p240 bra 	$L__BB1_258;
	sub.f32 	%f1736, %f947, %f948;
	add.f32 	%f1737, %f945, %f945;
	add.f32 	%f949, %f1, %f1736;
	fma.rn.f32 	%f950, %f1737, %f946, %f2;
	mul.f32 	%f951, %f949, %f949;
	mul.f32 	%f952, %f950, %f950;
	add.f32 	%f1738, %f951, %f952;
	setp.gt.f32 	%p241, %f1738, 0f40800000;
	mov.b32 	%r272, 237;
	@%p241 bra 	$L__BB1_258;
	sub.f32 	%f1739, %f951, %f952;
	add.f32 	%f1740, %f949, %f949;
	add.f32 	%f953, %f1, %f1739;
	fma.rn.f32 	%f954, %f1740, %f950, %f2;
	mul.f32 	%f955, %f953, %f953;
	mul.f32 	%f956, %f954, %f954;
	add.f32 	%f1741, %f955, %f956;
	setp.gt.f32 	%p242, %f1741, 0f40800000;
	mov.b32 	%r272, 238;
	@%p242 bra 	$L__BB1_258;
	sub.f32 	%f1742, %f955, %f956;
	add.f32 	%f1743, %f953, %f953;
	add.f32 	%f957, %f1, %f1742;
	fma.rn.f32 	%f958, %f1743, %f954, %f2;
	mul.f32 	%f959, %f957, %f957;
	mul.f32 	%f960, %f958, %f958;
	add.f32 	%f1744, %f959, %f960;
	setp.gt.f32 	%p243, %f1744, 0f40800000;
	mov.b32 	%r272, 239;
	@%p243 bra 	$L__BB1_258;
	sub.f32 	%f1745, %f959, %f960;
	add.f32 	%f1746, %f957, %f957;
	add.f32 	%f961, %f1, %f1745;
	fma.rn.f32 	%f962, %f1746, %f958, %f2;
	mul.f32 	%f963, %f961, %f961;
	mul.f32 	%f964, %f962, %f962;
	add.f32 	%f1747, %f963, %f964;
	setp.gt.f32 	%p244, %f1747, 0f40800000;
	mov.b32 	%r272, 240;
	@%p244 bra 	$L__BB1_258;
	sub.f32 	%f1748, %f963, %f964;
	add.f32 	%f1749, %f961, %f961;
	add.f32 	%f965, %f1, %f1748;
	fma.rn.f32 	%f966, %f1749, %f962, %f2;
	mul.f32 	%f967, %f965, %f965;
	mul.f32 	%f968, %f966, %f966;
	add.f32 	%f1750, %f967, %f968;
	setp.gt.f32 	%p245, %f1750, 0f40800000;
	mov.b32 	%r272, 241;
	@%p245 bra 	$L__BB1_258;
	sub.f32 	%f1751, %f967, %f968;
	add.f32 	%f1752, %f965, %f965;
	add.f32 	%f969, %f1, %f1751;
	fma.rn.f32 	%f970, %f1752, %f966, %f2;
	mul.f32 	%f971, %f969, %f969;
	mul.f32 	%f972, %f970, %f970;
	add.f32 	%f1753, %f971, %f972;
	setp.gt.f32 	%p246, %f1753, 0f40800000;
	mov.b32 	%r272, 242;
	@%p246 bra 	$L__BB1_258;
	sub.f32 	%f1754, %f971, %f972;
	add.f32 	%f1755, %f969, %f969;
	add.f32 	%f973, %f1, %f1754;
	fma.rn.f32 	%f974, %f1755, %f970, %f2;
	mul.f32 	%f975, %f973, %f973;
	mul.f32 	%f976, %f974, %f974;
	add.f32 	%f1756, %f975, %f976;
	setp.gt.f32 	%p247, %f1756, 0f40800000;
	mov.b32 	%r272, 243;
	@%p247 bra 	$L__BB1_258;
	sub.f32 	%f1757, %f975, %f976;
	add.f32 	%f1758, %f973, %f973;
	add.f32 	%f977, %f1, %f1757;
	fma.rn.f32 	%f978, %f1758, %f974, %f2;
	mul.f32 	%f979, %f977, %f977;
	mul.f32 	%f980, %f978, %f978;
	add.f32 	%f1759, %f979, %f980;
	setp.gt.f32 	%p248, %f1759, 0f40800000;
	mov.b32 	%r272, 244;
	@%p248 bra 	$L__BB1_258;
	sub.f32 	%f1760, %f979, %f980;
	add.f32 	%f1761, %f977, %f977;
	add.f32 	%f981, %f1, %f1760;
	fma.rn.f32 	%f982, %f1761, %f978, %f2;
	mul.f32 	%f983, %f981, %f981;
	mul.f32 	%f984, %f982, %f982;
	add.f32 	%f1762, %f983, %f984;
	setp.gt.f32 	%p249, %f1762, 0f40800000;
	mov.b32 	%r272, 245;
	@%p249 bra 	$L__BB1_258;
	sub.f32 	%f1763, %f983, %f984;
	add.f32 	%f1764, %f981, %f981;
	add.f32 	%f985, %f1, %f1763;
	fma.rn.f32 	%f986, %f1764, %f982, %f2;
	mul.f32 	%f987, %f985, %f985;
	mul.f32 	%f988, %f986, %f986;
	add.f32 	%f1765, %f987, %f988;
	setp.gt.f32 	%p250, %f1765, 0f40800000;
	mov.b32 	%r272, 246;
	@%p250 bra 	$L__BB1_258;
	sub.f32 	%f1766, %f987, %f988;
	add.f32 	%f1767, %f985, %f985;
	add.f32 	%f989, %f1, %f1766;
	fma.rn.f32 	%f990, %f1767, %f986, %f2;
	mul.f32 	%f991, %f989, %f989;
	mul.f32 	%f992, %f990, %f990;
	add.f32 	%f1768, %f991, %f992;
	setp.gt.f32 	%p251, %f1768, 0f40800000;
	mov.b32 	%r272, 247;
	@%p251 bra 	$L__BB1_258;
	sub.f32 	%f1769, %f991, %f992;
	add.f32 	%f1770, %f989, %f989;
	add.f32 	%f993, %f1, %f1769;
	fma.rn.f32 	%f994, %f1770, %f990, %f2;
	mul.f32 	%f995, %f993, %f993;
	mul.f32 	%f996, %f994, %f994;
	add.f32 	%f1771, %f995, %f996;
	setp.gt.f32 	%p252, %f1771, 0f40800000;
	mov.b32 	%r272, 248;
	@%p252 bra 	$L__BB1_258;
	sub.f32 	%f1772, %f995, %f996;
	add.f32 	%f1773, %f993, %f993;
	add.f32 	%f997, %f1, %f1772;
	fma.rn.f32 	%f998, %f1773, %f994, %f2;
	mul.f32 	%f999, %f997, %f997;
	mul.f32 	%f1000, %f998, %f998;
	add.f32 	%f1774, %f999, %f1000;
	setp.gt.f32 	%p253, %f1774, 0f40800000;
	mov.b32 	%r272, 249;
	@%p253 bra 	$L__BB1_258;
	sub.f32 	%f1775, %f999, %f1000;
	add.f32 	%f1776, %f997, %f997;
	add.f32 	%f1001, %f1, %f1775;
	fma.rn.f32 	%f1002, %f1776, %f998, %f2;
	mul.f32 	%f1003, %f1001, %f1001;
	mul.f32 	%f1004, %f1002, %f1002;
	add.f32 	%f1777, %f1003, %f1004;
	setp.gt.f32 	%p254, %f1777, 0f40800000;
	mov.b32 	%r272, 250;
	@%p254 bra 	$L__BB1_258;
	sub.f32 	%f1778, %f1003, %f1004;
	add.f32 	%f1779, %f1001, %f1001;
	add.f32 	%f1005, %f1, %f1778;
	fma.rn.f32 	%f1006, %f1779, %f1002, %f2;
	mul.f32 	%f1007, %f1005, %f1005;
	mul.f32 	%f1008, %f1006, %f1006;
	add.f32 	%f1780, %f1007, %f1008;
	setp.gt.f32 	%p255, %f1780, 0f40800000;
	mov.b32 	%r272, 251;
	@%p255 bra 	$L__BB1_258;
	sub.f32 	%f1781, %f1007, %f1008;
	add.f32 	%f1782, %f1005, %f1005;
	add.f32 	%f1009, %f1, %f1781;
	fma.rn.f32 	%f1010, %f1782, %f1006, %f2;
	mul.f32 	%f1011, %f1009, %f1009;
	mul.f32 	%f1012, %f1010, %f1010;
	add.f32 	%f1783, %f1011, %f1012;
	setp.gt.f32 	%p256, %f1783, 0f40800000;
	mov.b32 	%r272, 252;
	@%p256 bra 	$L__BB1_258;
	sub.f32 	%f1784, %f1011, %f1012;
	add.f32 	%f1785, %f1009, %f1009;
	add.f32 	%f1013, %f1, %f1784;
	fma.rn.f32 	%f1014, %f1785, %f1010, %f2;
	mul.f32 	%f1015, %f1013, %f1013;
	mul.f32 	%f1016, %f1014, %f1014;
	add.f32 	%f1786, %f1015, %f1016;
	setp.gt.f32 	%p257, %f1786, 0f40800000;
	mov.b32 	%r272, 253;
	@%p257 bra 	$L__BB1_258;
	sub.f32 	%f1787, %f1015, %f1016;
	add.f32 	%f1788, %f1013, %f1013;
	add.f32 	%f1017, %f1, %f1787;
	fma.rn.f32 	%f1018, %f1788, %f1014, %f2;
	mul.f32 	%f1019, %f1017, %f1017;
	mul.f32 	%f1020, %f1018, %f1018;
	add.f32 	%f1789, %f1019, %f1020;
	setp.gt.f32 	%p258, %f1789, 0f40800000;
	mov.b32 	%r272, 254;
	@%p258 bra 	$L__BB1_258;
	sub.f32 	%f1790, %f1019, %f1020;
	add.f32 	%f1791, %f1017, %f1017;
	add.f32 	%f1792, %f1, %f1790;
	fma.rn.f32 	%f1793, %f1791, %f1018, %f2;
	mul.f32 	%f1794, %f1793, %f1793;
	fma.rn.f32 	%f1795, %f1792, %f1792, %f1794;
	setp.gt.f32 	%p259, %f1795, 0f40800000;
	mov.b32 	%r269, 255;
	mov.u32 	%r272, %r269;
	@%p259 bra 	$L__BB1_258;
	mov.b32 	%r270, 256;
	mov.u32 	%r272, %r270;
$L__BB1_258:
	mad.lo.s32 	%r271, %r4, %r13, %r1;
	cvta.to.global.u64 	%rd2, %rd1;
	mul.wide.s32 	%rd3, %r271, 4;
	add.s64 	%rd4, %rd2, %rd3;
	st.global.u32 	[%rd4], %r272;
$L__BB1_259:
	ret;

}
	// .globl	_Z12mandelKernelILi1000EEvPiiiffff
.visible .entry _Z12mandelKernelILi1000EEvPiiiffff(
	.param .u64 .ptr .align 1 _Z12mandelKernelILi1000EEvPiiiffff_param_0,
	.param .u32 _Z12mandelKernelILi1000EEvPiiiffff_param_1,
	.param .u32 _Z12mandelKernelILi1000EEvPiiiffff_param_2,
	.param .f32 _Z12mandelKernelILi1000EEvPiiiffff_param_3,
	.param .f32 _Z12mandelKernelILi1000EEvPiiiffff_param_4,
	.param .f32 _Z12mandelKernelILi1000EEvPiiiffff_param_5,
	.param .f32 _Z12mandelKernelILi1000EEvPiiiffff_param_6
)
{
	.reg .pred 	%p<1004>;
	.reg .b32 	%r<1017>;
	.reg .b32 	%f<7004>;
	.reg .b64 	%rd<5>;

	ld.param.u64 	%rd1, [_Z12mandelKernelILi1000EEvPiiiffff_param_0];
	ld.param.u32 	%r4, [_Z12mandelKernelILi1000EEvPiiiffff_param_1];
	ld.param.u32 	%r5, [_Z12mandelKernelILi1000EEvPiiiffff_param_2];
	ld.param.f32 	%f3997, [_Z12mandelKernelILi1000EEvPiiiffff_param_3];
	ld.param.f32 	%f3998, [_Z12mandelKernelILi1000EEvPiiiffff_param_4];
	ld.param.f32 	%f3999, [_Z12mandelKernelILi1000EEvPiiiffff_param_5];
	ld.param.f32 	%f4000, [_Z12mandelKernelILi1000EEvPiiiffff_param_6];
	mov.u32 	%r7, %ctaid.x;
	mov.u32 	%r8, %ntid.x;
	mov.u32 	%r9, %tid.x;
	mad.lo.s32 	%r1, %r7, %r8, %r9;
	mov.u32 	%r10, %ctaid.y;
	mov.u32 	%r11, %ntid.y;
	mov.u32 	%r12, %tid.y;
	mad.lo.s32 	%r13, %r10, %r11, %r12;
	setp.ge.s32 	%p1, %r1, %r4;
	setp.ge.s32 	%p2, %r13, %r5;
	or.pred  	%p3, %p1, %p2;
	@%p3 bra 	$L__BB2_1003;
	cvt.rn.f32.s32 	%f4001, %r1;
	fma.rn.f32 	%f1, %f3999, %f4001, %f3997;
	cvt.rn.f32.u32 	%f4002, %r13;
	fma.rn.f32 	%f2, %f4000, %f4002, %f3998;
	mul.f32 	%f3, %f1, %f1;
	mul.f32 	%f4, %f2, %f2;
	add.f32 	%f4003, %f3, %f4;
	setp.gt.f32 	%p4, %f4003, 0f40800000;
	mov.b32 	%r1016, 0;
	@%p4 bra 	$L__BB2_1002;
	sub.f32 	%f4004, %f3, %f4;
	add.f32 	%f4005, %f1, %f1;
	add.f32 	%f5, %f1, %f4004;
	fma.rn.f32 	%f6, %f4005, %f2, %f2;
	mul.f32 	%f7, %f5, %f5;
	mul.f32 	%f8, %f6, %f6;
	add.f32 	%f4006, %f7, %f8;
	setp.gt.f32 	%p5, %f4006, 0f40800000;
	mov.b32 	%r1016, 1;
	@%p5 bra 	$L__BB2_1002;
	sub.f32 	%f4007, %f7, %f8;
	add.f32 	%f4008, %f5, %f5;
	add.f32 	%f9, %f1, %f4007;
	fma.rn.f32 	%f10, %f4008, %f6, %f2;
	mul.f32 	%f11, %f9, %f9;
	mul.f32 	%f12, %f10, %f10;
	add.f32 	%f4009, %f11, %f12;
	setp.gt.f32 	%p6, %f4009, 0f40800000;
	mov.b32 	%r1016, 2;
	@%p6 bra 	$L__BB2_1002;
	sub.f32 	%f4010, %f11, %f12;
	add.f32 	%f4011, %f9, %f9;
	add.f32 	%f13, %f1, %f4010;
	fma.rn.f32 	%f14, %f4011, %f10, %f2;
	mul.f32 	%f15, %f13, %f13;
	mul.f32 	%f16, %f14, %f14;
	add.f32 	%f4012, %f15, %f16;
	setp.gt.f32 	%p7, %f4012, 0f40800000;
	mov.b32 	%r1016, 3;
	@%p7 bra 	$L__BB2_1002;
	sub.f32 	%f4013, %f15, %f16;
	add.f32 	%f4014, %f13, %f13;
	add.f32 	%f17, %f1, %f4013;
	fma.rn.f32 	%f18, %f4014, %f14, %f2;
	mul.f32 	%f19, %f17, %f17;
	mul.f32 	%f20, %f18, %f18;
	add.f32 	%f4015, %f19, %f20;
	setp.gt.f32 	%p8, %f4015, 0f40800000;
	mov.b32 	%r1016, 4;
	@%p8 bra 	$L__BB2_1002;
	sub.f32 	%f4016, %f19, %f20;
	add.f32 	%f4017, %f17, %f17;
	add.f32 	%f21, %f1, %f4016;
	fma.rn.f32 	%f22, %f4017, %f18, %f2;
	mul.f32 	%f23, %f21, %f21;
	mul.f32 	%f24, %f22, %f22;
	add.f32 	%f4018, %f23, %f24;
	setp.gt.f32 	%p9, %f4018, 0f40800000;
	mov.b32 	%r1016, 5;
	@%p9 bra 	$L__BB2_1002;
	sub.f32 	%f4019, %f23, %f24;
	add.f32 	%f4020, %f21, %f21;
	add.f32 	%f25, %f1, %f4019;
	fma.rn.f32 	%f26, %f4020, %f22, %f2;
	mul.f32 	%f27, %f25, %f25;
	mul.f32 	%f28, %f26, %f26;
	add.f32 	%f4021, %f27, %f28;
	setp.gt.f32 	%p10, %f4021, 0f40800000;
	mov.b32 	%r1016, 6;
	@%p10 bra 	$L__BB2_1002;
	sub.f32 	%f4022, %f27, %f28;
	add.f32 	%f4023, %f25, %f25;
	add.f32 	%f29, %f1, %f4022;
	fma.rn.f32 	%f30, %f4023, %f26, %f2;
	mul.f32 	%f31, %f29, %f29;
	mul.f32 	%f32, %f30, %f30;
	add.f32 	%f4024, %f31, %f32;
	setp.gt.f32 	%p11, %f4024, 0f40800000;
	mov.b32 	%r1016, 7;
	@%p11 bra 	$L__BB2_1002;
	sub.f32 	%f4025, %f31, %f32;
	add.f32 	%f4026, %f29, %f29;
	add.f32 	%f33, %f1, %f4025;
	fma.rn.f32 	%f34, %f4026, %f30, %f2;
	mul.f32 	%f35, %f33, %f33;
	mul.f32 	%f36, %f34, %f34;
	add.f32 	%f4027, %f35, %f36;
	setp.gt.f32 	%p12, %f4027, 0f40800000;
	mov.b32 	%r1016, 8;
	@%p12 bra 	$L__BB2_1002;
	sub.f32 	%f4028, %f35, %f36;
	add.f32 	%f4029, %f33, %f33;
	add.f32 	%f37, %f1, %f4028;
	fma.rn.f32 	%f38, %f4029, %f34, %f2;
	mul.f32 	%f39, %f37, %f37;
	mul.f32 	%f40, %f38, %f38;
	add.f32 	%f4030, %f39, %f40;
	setp.gt.f32 	%p13, %f4030, 0f40800000;
	mov.b32 	%r1016, 9;
	@%p13 bra 	$L__BB2_1002;
	sub.f32 	%f4031, %f39, %f40;
	add.f32 	%f4032, %f37, %f37;
	add.f32 	%f41, %f1, %f4031;
	fma.rn.f32 	%f42, %f4032, %f38, %f2;
	mul.f32 	%f43, %f41, %f41;
	mul.f32 	%f44, %f42, %f42;
	add.f32 	%f4033, %f43, %f44;
	setp.gt.f32 	%p14, %f4033, 0f40800000;
	mov.b32 	%r1016, 10;
	@%p14 bra 	$L__BB2_1002;
	sub.f32 	%f4034, %f43, %f44;
	add.f32 	%f4035, %f41, %f41;
	add.f32 	%f45, %f1, %f4034;
	fma.rn.f32 	%f46, %f4035, %f42, %f2;
	mul.f32 	%f47, %f45, %f45;
	mul.f32 	%f48, %f46, %f46;
	add.f32 	%f4036, %f47, %f48;
	setp.gt.f32 	%p15, %f4036, 0f40800000;
	mov.b32 	%r1016, 11;
	@%p15 bra 	$L__BB2_1002;
	sub.f32 	%f4037, %f47, %f48;
	add.f32 	%f4038, %f45, %f45;
	add.f32 	%f49, %f1, %f4037;
	fma.rn.f32 	%f50, %f4038, %f46, %f2;
	mul.f32 	%f51, %f49, %f49;
	mul.f32 	%f52, %f50, %f50;
	add.f32 	%f4039, %f51, %f52;
	setp.gt.f32 	%p16, %f4039, 0f40800000;
	mov.b32 	%r1016, 12;
	@%p16 bra 	$L__BB2_1002;
	sub.f32 	%f4040, %f51, %f52;
	add.f32 	%f4041, %f49, %f49;
	add.f32 	%f53, %f1, %f4040;
	fma.rn.f32 	%f54, %f4041, %f50, %f2;
	mul.f32 	%f55, %f53, %f53;
	mul.f32 	%f56, %f54, %f54;
	add.f32 	%f4042, %f55, %f56;
	setp.gt.f32 	%p17, %f4042, 0f40800000;
	mov.b32 	%r1016, 13;
	@%p17 bra 	$L__BB2_1002;
	sub.f32 	%f4043, %f55, %f56;
	add.f32 	%f4044, %f53, %f53;
	add.f32 	%f57, %f1, %f4043;
	fma.rn.f32 	%f58, %f4044, %f54, %f2;
	mul.f32 	%f59, %f57, %f57;
	mul.f32 	%f60, %f58, %f58;
	add.f32 	%f4045, %f59, %f60;
	setp.gt.f32 	%p18, %f4045, 0f40800000;
	mov.b32 	%r1016, 14;
	@%p18 bra 	$L__BB2_1002;
	sub.f32 	%f4046, %f59, %f60;
	add.f32 	%f4047, %f57, %f57;
	add.f32 	%f61, %f1, %f4046;
	fma.rn.f32 	%f62, %f4047, %f58, %f2;
	mul.f32 	%f63, %f61, %f61;
	mul.f32 	%f64, %f62, %f62;
	add.f32 	%f4048, %f63, %f64;
	setp.gt.f32 	%p19, %f4048, 0f40800000;
	mov.b32 	%r1016, 15;
	@%p19 bra 	$L__BB2_1002;
	sub.f32 	%f4049, %f63, %f64;
	add.f32 	%f4050, %f61, %f61;
	add.f32 	%f65, %f1, %f4049;
	fma.rn.f32 	%f66, %f4050, %f62, %f2;
	mul.f32 	%f67, %f65, %f65;
	mul.f32 	%f68, %f66, %f66;
	add.f32 	%f4051, %f67, %f68;
	setp.gt.f32 	%p20, %f4051, 0f40800000;
	mov.b32 	%r1016, 16;
	@%p20 bra 	$L__BB2_1002;
	sub.f32 	%f4052, %f67, %f68;
	add.f32 	%f4053, %f65, %f65;
	add.f32 	%f69, %f1, %f4052;
	fma.rn.f32 	%f70, %f4053, %f66, %f2;
	mul.f32 	%f71, %f69, %f69;
	mul.f32 	%f72, %f70, %f70;
	add.f32 	%f4054, %f71, %f72;
	setp.gt.f32 	%p21, %f4054, 0f40800000;
	mov.b32 	%r1016, 17;
	@%p21 bra 	$L__BB2_1002;
	sub.f32 	%f4055, %f71, %f72;
	add.f32 	%f4056, %f69, %f69;
	add.f32 	%f73, %f1, %f4055;
	fma.rn.f32 	%f74, %f4056, %f70, %f2;
	mul.f32 	%f75, %f73, %f73;
	mul.f32 	%f76, %f74, %f74;
	add.f32 	%f4057, %f75, %f76;
	setp.gt.f32 	%p22, %f4057, 0f40800000;
	mov.b32 	%r1016, 18;
	@%p22 bra 	$L__BB2_1002;
	sub.f32 	%f4058, %f75, %f76;
	add.f32 	%f4059, %f73, %f73;
	add.f32 	%f77, %f1, %f4058;
	fma.rn.f32 	%f78, %f4059, %f74, %f2;
	mul.f32 	%f79, %f77, %f77;
	mul.f32 	%f80, %f78, %f78;
	add.f32 	%f4060, %f79, %f80;
	setp.gt.f32 	%p23, %f4060, 0f40800000;
	mov.b32 	%r1016, 19;
	@%p23 bra 	$L__BB2_1002;
	sub.f32 	%f4061, %f79, %f80;
	add.f32 	%f4062, %f77, %f77;
	add.f32 	%f81, %f1, %f4061;
	fma.rn.f32 	%f82, %f4062, %f78, %f2;
	mul.f32 	%f83, %f81, %f81;
	mul.f32 	%f84, %f82, %f82;
	add.f32 	%f4063, %f83, %f84;
	setp.gt.f32 	%p24, %f4063, 0f40800000;
	mov.b32 	%r1016, 20;
	@%p24 bra 	$L__BB2_1002;
	sub.f32 	%f4064, %f83, %f84;
	add.f32 	%f4065, %f81, %f81;
	add.f32 	%f85, %f1, %f4064;
	fma.rn.f32 	%f86, %f4065, %f82, %f2;
	mul.f32 	%f87, %f85, %f85;
	mul.f32 	%f88, %f86, %f86;
	add.f32 	%f4066, %f87, %f88;
	setp.gt.f32 	%p25, %f4066, 0f40800000;
	mov.b32 	%r1016, 21;
	@%p25 bra 	$L__BB2_1002;
	sub.f32 	%f4067, %f87, %f88;
	add.f32 	%f4068, %f85, %f85;
	add.f32 	%f89, %f1, %f4067;
	fma.rn.f32 	%f90, %f4068, %f86, %f2;
	mul.f32 	%f91, %f89, %f89;
	mul.f32 	%f92, %f90, %f90;
	add.f32 	%f4069, %f91, %f92;
	setp.gt.f32 	%p26, %f4069, 0f40800000;
	mov.b32 	%r1016, 22;
	@%p26 bra 	$L__BB2_1002;
	sub.f32 	%f4070, %f91, %f92;
	add.f32 	%f4071, %f89, %f89;
	add.f32 	%f93, %f1, %f4070;
	fma.rn.f32 	%f94, %f4071, %f90, %f2;
	mul.f32 	%f95, %f93, %f93;
	mul.f32 	%f96, %f94, %f94;
	add.f32 	%f4072, %f95, %f96;
	setp.gt.f32 	%p27, %f4072, 0f40800000;
	mov.b32 	%r1016, 23;
	@%p27 bra 	$L__BB2_1002;
	sub.f32 	%f4073, %f95, %f96;
	add.f32 	%f4074, %f93, %f93;
	add.f32 	%f97, %f1, %f4073;
	fma.rn.f32 	%f98, %f4074, %f94, %f2;
	mul.f32 	%f99, %f97, %f97;
	mul.f32 	%f100, %f98, %f98;
	add.f32 	%f4075, %f99, %f100;
	setp.gt.f32 	%p28, %f4075, 0f40800000;
	mov.b32 	%r1016, 24;
	@%p28 bra 	$L__BB2_1002;
	sub.f32 	%f4076, %f99, %f100;
	add.f32 	%f4077, %f97, %f97;
	add.f32 	%f101, %f1, %f4076;
	fma.rn.f32 	%f102, %f4077, %f98, %f2;
	mul.f32 	%f103, %f101, %f101;
	mul.f32 	%f104, %f102, %f102;
	add.f32 	%f4078, %f103, %f104;
	setp.gt.f32 	%p29, %f4078, 0f40800000;
	mov.b32 	%r1016, 25;
	@%p29 bra 	$L__BB2_1002;
	sub.f32 	%f4079, %f103, %f104;
	add.f32 	%f4080, %f101, %f101;
	add.f32 	%f105, %f1, %f4079;
	fma.rn.f32 	%f106, %f4080, %f102, %f2;
	mul.f32 	%f107, %f105, %f105;
	mul.f32 	%f108, %f106, %f106;
	add.f32 	%f4081, %f107, %f108;
	setp.gt.f32 	%p30, %f4081, 0f40800000;
	mov.b32 	%r1016, 26;
	@%p30 bra 	$L__BB2_1002;
	sub.f32 	%f4082, %f107, %f108;
	add.f32 	%f4083, %f105, %f105;
	add.f32 	%f109, %f1, %f4082;
	fma.rn.f32 	%f110, %f4083, %f106, %f2;
	mul.f32 	%f111, %f109, %f109;
	mul.f32 	%f112, %f110, %f110;
	add.f32 	%f4084, %f111, %f112;
	setp.gt.f32 	%p31, %f4084, 0f40800000;
	mov.b32 	%r1016, 27;
	@%p31 bra 	$L__BB2_1002;
	sub.f32 	%f4085, %f111, %f112;
	add.f32 	%f4086, %f109, %f109;
	add.f32 	%f113, %f1, %f4085;
	fma.rn.f32 	%f114, %f4086, %f110, %f2;
	mul.f32 	%f115, %f113, %f113;
	mul.f32 	%f116, %f114, %f114;
	add.f32 	%f4087, %f115, %f116;
	setp.gt.f32 	%p32, %f4087, 0f40800000;
	mov.b32 	%r1016, 28;
	@%p32 bra 	$L__BB2_1002;
	sub.f32 	%f4088, %f115, %f116;
	add.f32 	%f4089, %f113, %f113;
	add.f32 	%f117, %f1, %f4088;
	fma.rn.f32 	%f118, %f4089, %f114, %f2;
	mul.f32 	%f119, %f117, %f117;
	mul.f32 	%f120, %f118, %f118;
	add.f32 	%f4090, %f119, %f120;
	setp.gt.f32 	%p33, %f4090, 0f40800000;
	mov.b32 	%r1016, 29;
	@%p33 bra 	$L__BB2_1002;
	sub.f32 	%f4091, %f119, %f120;
	add.f32 	%f4092, %f117, %f117;
	add.f32 	%f121, %f1, %f4091;
	fma.rn.f32 	%f122, %f4092, %f118, %f2;
	mul.f32 	%f123, %f121, %f121;
	mul.f32 	%f124, %f122, %f122;
	add.f32 	%f4093, %f123, %f124;
	setp.gt.f32 	%p34, %f4093, 0f40800000;
	mov.b32 	%r1016, 30;
	@%p34 bra 	$L__BB2_1002;
	sub.f32 	%f4094, %f123, %f124;
	add.f32 	%f4095, %f121, %f121;
	add.f32 	%f125, %f1, %f4094;
	fma.rn.f32 	%f126, %f4095, %f122, %f2;
	mul.f32 	%f127, %f125, %f125;
	mul.f32 	%f128, %f126, %f126;
	add.f32 	%f4096, %f127, %f128;
	setp.gt.f32 	%p35, %f4096, 0f40800000;
	mov.b32 	%r1016, 31;
	@%p35 bra 	$L__BB2_1002;
	sub.f32 	%f4097, %f127, %f128;
	add.f32 	%f4098, %f125, %f125;
	add.f32 	%f129, %f1, %f4097;
	fma.rn.f32 	%f130, %f4098, %f126, %f2;
	mul.f32 	%f131, %f129, %f129;
	mul.f32 	%f132, %f130, %f130;
	add.f32 	%f4099, %f131, %f132;
	setp.gt.f32 	%p36, %f4099, 0f40800000;
	mov.b32 	%r1016, 32;
	@%p36 bra 	$L__BB2_1002;
	sub.f32 	%f4100, %f131, %f132;
	add.f32 	%f4101, %f129, %f129;
	add.f32 	%f133, %f1, %f4100;
	fma.rn.f32 	%f134, %f4101, %f130, %f2;
	mul.f32 	%f135, %f133, %f133;
	mul.f32 	%f136, %f134, %f134;
	add.f32 	%f4102, %f135, %f136;
	setp.gt.f32 	%p37, %f4102, 0f40800000;
	mov.b32 	%r1016, 33;
	@%p37 bra 	$L__BB2_1002;
	sub.f32 	%f4103, %f135, %f136;
	add.f32 	%f4104, %f133, %f133;
	add.f32 	%f137, %f1, %f4103;
	fma.rn.f32 	%f138, %f4104, %f134, %f2;
	mul.f32 	%f139, %f137, %f137;
	mul.f32 	%f140, %f138, %f138;
	add.f32 	%f4105, %f139, %f140;
	setp.gt.f32 	%p38, %f4105, 0f40800000;
	mov.b32 	%r1016, 34;
	@%p38 bra 	$L__BB2_1002;
	sub.f32 	%f4106, %f139, %f140;
	add.f32 	%f4107, %f137, %f137;
	add.f32 	%f141, %f1, %f4106;
	fma.rn.f32 	%f142, %f4107, %f138, %f2;
	mul.f32 	%f143, %f141, %f141;
	mul.f32 	%f144, %f142, %f142;
	add.f32 	%f4108, %f143, %f144;
	setp.gt.f32 	%p39, %f4108, 0f40800000;
	mov.b32 	%r1016, 35;
	@%p39 bra 	$L__BB2_1002;
	sub.f32 	%f4109, %f143, %f144;
	add.f32 	%f4110, %f141, %f141;
	add.f32 	%f145, %f1, %f4109;
	fma.rn.f32 	%f146, %f4110, %f142, %f2;
	mul.f32 	%f147, %f145, %f145;
	mul.f32 	%f148, %f146, %f146;
	add.f32 	%f4111, %f147, %f148;
	setp.gt.f32 	%p40, %f4111, 0f40800000;
	mov.b32 	%r1016, 36;
	@%p40 bra 	$L__BB2_1002;
	sub.f32 	%f4112, %f147, %f148;
	add.f32 	%f4113, %f145, %f145;
	add.f32 	%f149, %f1, %f4112;
	fma.rn.f32 	%f150, %f4113, %f146, %f2;
	mul.f32 	%f151, %f149, %f149;
	mul.f32 	%f152, %f150, %f150;
	add.f32 	%f4114, %f151, %f152;
	setp.gt.f32 	%p41, %f4114, 0f40800000;
	mov.b32 	%r1016, 37;
	@%p41 bra 	$L__BB2_1002;
	sub.f32 	%f4115, %f151, %f152;
	add.f32 	%f4116, %f149, %f149;
	add.f32 	%f153, %f1, %f4115;
	fma.rn.f32 	%f154, %f4116, %f150, %f2;
	mul.f32 	%f155, %f153, %f153;
	mul.f32 	%f156, %f154, %f154;
	add.f32 	%f4117, %f155, %f156;
	setp.gt.f32 	%p42, %f4117, 0f40800000;
	mov.b32 	%r1016, 38;
	@%p42 bra 	$L__BB2_1002;
	sub.f32 	%f4118, %f155, %f156;
	add.f32 	%f4119, %f153, %f153;
	add.f32 	%f157, %f1, %f4118;
	fma.rn.f32 	%f158, %f4119, %f154, %f2;
	mul.f32 	%f159, %f157, %f157;
	mul.f32 	%f160, %f158, %f158;
	add.f32 	%f4120, %f159, %f160;
	setp.gt.f32 	%p43, %f4120, 0f40800000;
	mov.b32 	%r1016, 39;
	@%p43 bra 	$L__BB2_1002;
	sub.f32 	%f4121, %f159, %f160;
	add.f32 	%f4122, %f157, %f157;
	add.f32 	%f161, %f1, %f4121;
	fma.rn.f32 	%f162, %f4122, %f158, %f2;
	mul.f32 	%f163, %f161, %f161;
	mul.f32 	%f164, %f162, %f162;
	add.f32 	%f4123, %f163, %f164;
	setp.gt.f32 	%p44, %f4123, 0f40800000;
	mov.b32 	%r1016, 40;
	@%p44 bra 	$L__BB2_1002;
	sub.f32 	%f4124, %f163, %f164;
	add.f32 	%f4125, %f161, %f161;
	add.f32 	%f165, %f1, %f4124;
	fma.rn.f32 	%f166, %f4125, %f162, %f2;
	mul.f32 	%f167, %f165, %f165;
	mul.f32 	%f168, %f166, %f166;
	add.f32 	%f4126, %f167, %f168;
	setp.gt.f32 	%p45, %f4126, 0f40800000;
	mov.b32 	%r1016, 41;
	@%p45 bra 	$L__BB2_1002;
	sub.f32 	%f4127, %f167, %f168;
	add.f32 	%f4128, %f165, %f165;
	add.f32 	%f169, %f1, %f4127;
	fma.rn.f32 	%f170, %f4128, %f166, %f2;
	mul.f32 	%f171, %f169, %f169;
	mul.f32 	%f172, %f170, %f170;
	add.f32 	%f4129, %f171, %f172;
	setp.gt.f32 	%p46, %f4129, 0f40800000;
	mov.b32 	%r1016, 42;
	@%p46 bra 	$L__BB2_1002;
	sub.f32 	%f4130, %f171, %f172;
	add.f32 	%f4131, %f169, %f169;
	add.f32 	%f173, %f1, %f4130;
	fma.rn.f32 	%f174, %f4131, %f170, %f2;
	mul.f32 	%f175, %f173, %f173;
	mul.f32 	%f176, %f174, %f174;
	add.f32 	%f4132, %f175, %f176;
	setp.gt.f32 	%p47, %f4132, 0f40800000;
	mov.b32 	%r1016, 43;
	@%p47 bra 	$L__BB2_1002;
	sub.f32 	%f4133, %f175, %f176;
	add.f32 	%f4134, %f173, %f173;
	add.f32 	%f177, %f1, %f4133;
	fma.rn.f32 	%f178, %f4134, %f174, %f2;
	mul.f32 	%f179, %f177, %f177;
	mul.f32 	%f180, %f178, %f178;
	add.f32 	%f4135, %f179, %f180;
	setp.gt.f32 	%p48, %f4135, 0f40800000;
	mov.b32 	%r1016, 44;
	@%p48 bra 	$L__BB2_1002;
	sub.f32 	%f4136, %f179, %f180;
	add.f32 	%f4137, %f177, %f177;
	add.f32 	%f181, %f1, %f4136;
	fma.rn.f32 	%f182, %f4137, %f178, %f2;
	mul.f32 	%f183, %f181, %f181;
	mul.f32 	%f184, %f182, %f182;
	add.f32 	%f4138, %f183, %f184;
	setp.gt.f32 	%p49, %f4138, 0f40800000;
	mov.b32 	%r1016, 45;
	@%p49 bra 	$L__BB2_1002;
	sub.f32 	%f4139, %f183, %f184;
	add.f32 	%f4140, %f181, %f181;
	add.f32 	%f185, %f1, %f4139;
	fma.rn.f32 	%f186, %f4140, %f182, %f2;
	mul.f32 	%f187, %f185, %f185;
	mul.f32 	%f188, %f186, %f186;
	add.f32 	%f4141, %f187, %f188;
	setp.gt.f32 	%p50, %f4141, 0f40800000;
	mov.b32 	%r1016, 46;
	@%p50 bra 	$L__BB2_1002;
	sub.f32 	%f4142, %f187, %f188;
	add.f32 	%f4143, %f185, %f185;
	add.f32 	%f189, %f1, %f4142;
	fma.rn.f32 	%f190, %f4143, %f186, %f2;
	mul.f32 	%f191, %f189, %f189;
	mul.f32 	%f192, %f190, %f190;
	add.f32 	%f4144, %f191, %f192;
	setp.gt.f32 	%p51, %f4144, 0f40800000;
	mov.b32 	%r1016, 47;
	@%p51 bra 	$L__BB2_1002;
	sub.f32 	%f4145, %f191, %f192;
	add.f32 	%f4146, %f189, %f189;
	add.f32 	%f193, %f1, %f4145;
	fma.rn.f32 	%f194, %f4146, %f190, %f2;
	mul.f32 	%f195, %f193, %f193;
	mul.f32 	%f196, %f194, %f194;
	add.f32 	%f4147, %f195, %f196;
	setp.gt.f32 	%p52, %f4147, 0f40800000;
	mov.b32 	%r1016, 48;
	@%p52 bra 	$L__BB2_1002;
	sub.f32 	%f4148, %f195, %f196;
	add.f32 	%f4149, %f193, %f193;
	add.f32 	%f197, %f1, %f4148;
	fma.rn.f32 	%f198, %f4149, %f194, %f2;
	mul.f32 	%f199, %f197, %f197;
	mul.f32 	%f200, %f198, %f198;
	add.f32 	%f4150, %f199, %f200;
	setp.gt.f32 	%p53, %f4150, 0f40800000;
	mov.b32 	%r1016, 49;
	@%p53 bra 	$L__BB2_1002;
	sub.f32 	%f4151, %f199, %f200;
	add.f32 	%f4152, %f197, %f197;
	add.f32 	%f201, %f1, %f4151;
	fma.rn.f32 	%f202, %f4152, %f198, %f2;
	mul.f32 	%f203, %f201, %f201;
	mul.f32 	%f204, %f202, %f202;
	add.f32 	%f4153, %f203, %f204;
	setp.gt.f32 	%p54, %f4153, 0f40800000;
	mov.b32 	%r1016, 50;
	@%p54 bra 	$L__BB2_1002;
	sub.f32 	%f4154, %f203, %f204;
	add.f32 	%f4155, %f201, %f201;
	add.f32 	%f205, %f1, %f4154;
	fma.rn.f32 	%f206, %f4155, %f202, %f2;
	mul.f32 	%f207, %f205, %f205;
	mul.f32 	%f208, %f206, %f206;
	add.f32 	%f4156, %f207, %f208;
	setp.gt.f32 	%p55, %f4156, 0f40800000;
	mov.b32 	%r1016, 51;
	@%p55 bra 	$L__BB2_1002;
	sub.f32 	%f4157, %f207, %f208;
	add.f32 	%f4158, %f205, %f205;
	add.f32 	%f209, %f1, %f4157;
	fma.rn.f32 	%f210, %f4158, %f206, %f2;
	mul.f32 	%f211, %f209, %f209;
	mul.f32 	%f212, %f210, %f210;
	add.f32 	%f4159, %f211, %f212;
	setp.gt.f32 	%p56, %f4159, 0f40800000;
	mov.b32 	%r1016, 52;
	@%p56 bra 	$L__BB2_1002;
	sub.f32 	%f4160, %f211, %f212;
	add.f32 	%f4161, %f209, %f209;
	add.f32 	%f213, %f1, %f4160;
	fma.rn.f32 	%f214, %f4161, %f210, %f2;
	mul.f32 	%f215, %f213, %f213;
	mul.f32 	%f216, %f214, %f214;
	add.f32 	%f4162, %f215, %f216;
	setp.gt.f32 	%p57, %f4162, 0f40800000;
	mov.b32 	%r1016, 53;
	@%p57 bra 	$L__BB2_1002;
	sub.f32 	%f4163, %f215, %f216;
	add.f32 	%f4164, %f213, %f213;
	add.f32 	%f217, %f1, %f4163;
	fma.rn.f32 	%f218, %f4164, %f214, %f2;
	mul.f32 	%f219, %f217, %f217;
	mul.f32 	%f220, %f218, %f218;
	add.f32 	%f4165, %f219, %f220;
	setp.gt.f32 	%p58, %f4165, 0f40800000;
	mov.b32 	%r1016, 54;
	@%p58 bra 	$L__BB2_1002;
	sub.f32 	%f4166, %f219, %f220;
	add.f32 	%f4167, %f217, %f217;
	add.f32 	%f221, %f1, %f4166;
	fma.rn.f32 	%f222, %f4167, %f218, %f2;
	mul.f32 	%f223, %f221, %f221;
	mul.f32 	%f224, %f222, %f222;
	add.f32 	%f4168, %f223, %f224;
	setp.gt.f32 	%p59, %f4168, 0f40800000;
	mov.b32 	%r1016, 55;
	@%p59 bra 	$L__BB2_1002;
	sub.f32 	%f4169, %f223, %f224;
	add.f32 	%f4170, %f221, %f221;
	add.f32 	%f225, %f1, %f4169;
	fma.rn.f32 	%f226, %f4170, %f222, %f2;
	mul.f32 	%f227, %f225, %f225;
	mul.f32 	%f228, %f226, %f226;
	add.f32 	%f4171, %f227, %f228;
	setp.gt.f32 	%p60, %f4171, 0f40800000;
	mov.b32 	%r1016, 56;
	@%p60 bra 	$L__BB2_1002;
	sub.f32 	%f4172, %f227, %f228;
	add.f32 	%f4173, %f225, %f225;
	add.f32 	%f229, %f1, %f4172;
	fma.rn.f32 	%f230, %f4173, %f226, %f2;
	mul.f32 	%f231, %f229, %f229;
	mul.f32 	%f232, %f230, %f230;
	add.f32 	%f4174, %f231, %f232;
	setp.gt.f32 	%p61, %f4174, 0f40800000;
	mov.b32 	%r1016, 57;
	@%p61 bra 	$L__BB2_1002;
	sub.f32 	%f4175, %f231, %f232;
	add.f32 	%f4176, %f229, %f229;
	add.f32 	%f233, %f1, %f4175;
	fma.rn.f32 	%f234, %f4176, %f230, %f2;
	mul.f32 	%f235, %f233, %f233;
	mul.f32 	%f236, %f234, %f234;
	add.f32 	%f4177, %f235, %f236;
	setp.gt.f32 	%p62, %f4177, 0f40800000;
	mov.b32 	%r1016, 58;
	@%p62 bra 	$L__BB2_1002;
	sub.f32 	%f4178, %f235, %f236;
	add.f32 	%f4179, %f233, %f233;
	add.f32 	%f237, %f1, %f4178;
	fma.rn.f32 	%f238, %f4179, %f234, %f2;
	mul.f32 	%f239, %f237, %f237;
	mul.f32 	%f240, %f238, %f238;
	add.f32 	%f4180, %f239, %f240;
	setp.gt.f32 	%p63, %f4180, 0f40800000;
	mov.b32 	%r1016, 59;
	@%p63 bra 	$L__BB2_1002;
	sub.f32 	%f4181, %f239, %f240;
	add.f32 	%f4182, %f237, %f237;
	add.f32 	%f241, %f1, %f4181;
	fma.rn.f32 	%f242, %f4182, %f238, %f2;
	mul.f32 	%f243, %f241, %f241;
	mul.f32 	%f244, %f242, %f242;
	add.f32 	%f4183, %f243, %f244;
	setp.gt.f32 	%p64, %f4183, 0f40800000;
	mov.b32 	%r1016, 60;
	@%p64 bra 	$L__BB2_1002;
	sub.f32 	%f4184, %f243, %f244;
	add.f32 	%f4185, %f241, %f241;
	add.f32 	%f245, %f1, %f4184;
	fma.rn.f32 	%f246, %f4185, %f242, %f2;
	mul.f32 	%f247, %f245, %f245;
	mul.f32 	%f248, %f246, %f246;
	add.f32 	%f4186, %f247, %f248;
	setp.gt.f32 	%p65, %f4186, 0f40800000;
	mov.b32 	%r1016, 61;
	@%p65 bra 	$L__BB2_1002;
	sub.f32 	%f4187, %f247, %f248;
	add.f32 	%f4188, %f245, %f245;
	add.f32 	%f249, %f1, %f4187;
	fma.rn.f32 	%f250, %f4188, %f246, %f2;
	mul.f32 	%f251, %f249, %f249;
	mul.f32 	%f252, %f250, %f250;
	add.f32 	%f4189, %f251, %f252;
	setp.gt.f32 	%p66, %f4189, 0f40800000;
	mov.b32 	%r1016, 62;
	@%p66 bra 	$L__BB2_1002;
	sub.f32 	%f4190, %f251, %f252;
	add.f32 	%f4191, %f249, %f249;
	add.f32 	%f253, %f1, %f4190;
	fma.rn.f32 	%f254, %f4191, %f250, %f2;
	mul.f32 	%f255, %f253, %f253;
	mul.f32 	%f256, %f254, %f254;
	add.f32 	%f4192, %f255, %f256;
	setp.gt.f32 	%p67, %f4192, 0f40800000;
	mov.b32 	%r1016, 63;
	@%p67 bra 	$L__BB2_1002;
	sub.f32 	%f4193, %f255, %f256;
	add.f32 	%f4194, %f253, %f253;
	add.f32 	%f257, %f1, %f4193;
	fma.rn.f32 	%f258, %f4194, %f254, %f2;
	mul.f32 	%f259, %f257, %f257;
	mul.f32 	%f260, %f258, %f258;
	add.f32 	%f4195, %f259, %f260;
	setp.gt.f32 	%p68, %f4195, 0f40800000;
	mov.b32 	%r1016, 64;
	@%p68 bra 	$L__BB2_1002;
	sub.f32 	%f4196, %f259, %f260;
	add.f32 	%f4197, %f257, %f257;
	add.f32 	%f261, %f1, %f4196;
	fma.rn.f32 	%f262, %f4197, %f258, %f2;
	mul.f32 	%f263, %f261, %f261;
	mul.f32 	%f264, %f262, %f262;
	add.f32 	%f4198, %f263, %f264;
	setp.gt.f32 	%p69, %f4198, 0f40800000;
	mov.b32 	%r1016, 65;
	@%p69 bra 	$L__BB2_1002;
	sub.f32 	%f4199, %f263, %f264;
	add.f32 	%f4200, %f261, %f261;
	add.f32 	%f265, %f1, %f4199;
	fma.rn.f32 	%f266, %f4200, %f262, %f2;
	mul.f32 	%f267, %f265, %f265;
	mul.f32 	%f268, %f266, %f266;
	add.f32 	%f4201, %f267, %f268;
	setp.gt.f32 	%p70, %f4201, 0f40800000;
	mov.b32 	%r1016, 66;
	@%p70 bra 	$L__BB2_1002;
	sub.f32 	%f4202, %f267, %f268;
	add.f32 	%f4203, %f265, %f265;
	add.f32 	%f269, %f1, %f4202;
	fma.rn.f32 	%f270, %f4203, %f266, %f2;
	mul.f32 	%f271, %f269, %f269;
	mul.f32 	%f272, %f270, %f270;
	add.f32 	%f4204, %f271, %f272;
	setp.gt.f32 	%p71, %f4204, 0f40800000;
	mov.b32 	%r1016, 67;
	@%p71 bra 	$L__BB2_1002;
	sub.f32 	%f4205, %f271, %f272;
	add.f32 	%f4206, %f269, %f269;
	add.f32 	%f273, %f1, %f4205;
	fma.rn.f32 	%f274, %f4206, %f270, %f2;
	mul.f32 	%f275, %f273, %f273;
	mul.f32 	%f276, %f274, %f274;
	add.f32 	%f4207, %f275, %f276;
	setp.gt.f32 	%p72, %f4207, 0f40800000;
	mov.b32 	%r1016, 68;
	@%p72 bra 	$L__BB2_1002;
	sub.f32 	%f4208, %f275, %f276;
	add.f32 	%f4209, %f273, %f273;
	add.f32 	%f277, %f1, %f4208;
	fma.rn.f32 	%f278, %f4209, %f274, %f2;
	mul.f32 	%f279, %f277, %f277;
	mul.f32 	%f280, %f278, %f278;
	add.f32 	%f4210, %f279, %f280;
	setp.gt.f32 	%p73, %f4210, 0f40800000;
	mov.b32 	%r1016, 69;
	@%p73 bra 	$L__BB2_1002;
	sub.f32 	%f4211, %f279, %f280;
	add.f32 	%f4212, %f277, %f277;
	add.f32 	%f281, %f1, %f4211;
	fma.rn.f32 	%f282, %f4212, %f278, %f2;
	mul.f32 	%f283, %f281, %f281;
	mul.f32 	%f284, %f282, %f282;
	add.f32 	%f4213, %f283, %f284;
	setp.gt.f32 	%p74, %f4213, 0f40800000;
	mov.b32 	%r1016, 70;
	@%p74 bra 	$L__BB2_1002;
	sub.f32 	%f4214, %f283, %f284;
	add.f32 	%f4215, %f281, %f281;
	add.f32 	%f285, %f1, %f4214;
	fma.rn.f32 	%f286, %f4215, %f282, %f2;
	mul.f32 	%f287, %f285, %f285;
	mul.f32 	%f288, %f286, %f286;
	add.f32 	%f4216, %f287, %f288;
	setp.gt.f32 	%p75, %f4216, 0f40800000;
	mov.b32 	%r1016, 71;
	@%p75 bra 	$L__BB2_1002;
	sub.f32 	%f4217, %f287, %f288;
	add.f32 	%f4218, %f285, %f285;
	add.f32 	%f289, %f1, %f4217;
	fma.rn.f32 	%f290, %f4218, %f286, %f2;
	mul.f32 	%f291, %f289, %f289;
	mul.f32 	%f292, %f290, %f290;
	add.f32 	%f4219, %f291, %f292;
	setp.gt.f32 	%p76, %f4219, 0f40800000;
	mov.b32 	%r1016, 72;
	@%p76 bra 	$L__BB2_1002;
	sub.f32 	%f4220, %f291, %f292;
	add.f32 	%f4221, %f289, %f289;
	add.f32 	%f293, %f1, %f4220;
	fma.rn.f32 	%f294, %f4221, %f290, %f2;
	mul.f32 	%f295, %f293, %f293;
	mul.f32 	%f296, %f294, %f294;
	add.f32 	%f4222, %f295, %f296;
	setp.gt.f32 	%p77, %f4222, 0f40800000;
	mov.b32 	%r1016, 73;
	@%p77 bra 	$L__BB2_1002;
	sub.f32 	%f4223, %f295, %f296;
	add.f32 	%f4224, %f293, %f293;
	add.f32 	%f297, %f1, %f4223;
	fma.rn.f32 	%f298, %f4224, %f294, %f2;
	mul.f32 	%f299, %f297, %f297;
	mul.f32 	%f300, %f298, %f298;
	add.f32 	%f4225, %f299, %f300;
	setp.gt.f32 	%p78, %f4225, 0f40800000;
	mov.b32 	%r1016, 74;
	@%p78 bra 	$L__BB2_1002;
	sub.f32 	%f4226, %f299, %f300;
	add.f32 	%f4227, %f297, %f297;
	add.f32 	%f301, %f1, %f4226;
	fma.rn.f32 	%f302, %f4227, %f298, %f2;
	mul.f32 	%f303, %f301, %f301;
	mul.f32 	%f304, %f302, %f302;
	add.f32 	%f4228, %f303, %f304;
	setp.gt.f32 	%p79, %f4228, 0f40800000;
	mov.b32 	%r1016, 75;
	@%p79 bra 	$L__BB2_1002;
	sub.f32 	%f4229, %f303, %f304;
	add.f32 	%f4230, %f301, %f301;
	add.f32 	%f305, %f1, %f4229;
	fma.rn.f32 	%f306, %f4230, %f302, %f2;
	mul.f32 	%f307, %f305, %f305;
	mul.f32 	%f308, %f306, %f306;
	add.f32 	%f4231, %f307, %f308;
	setp.gt.f32 	%p80, %f4231, 0f40800000;
	mov.b32 	%r1016, 76;
	@%p80 bra 	$L__BB2_1002;
	sub.f32 	%f4232, %f307, %f308;
	add.f32 	%f4233, %f305, %f305;
	add.f32 	%f309, %f1, %f4232;
	fma.rn.f32 	%f310, %f4233, %f306, %f2;
	mul.f32 	%f311, %f309, %f309;
	mul.f32 	%f312, %f310, %f310;
	add.f32 	%f4234, %f311, %f312;
	setp.gt.f32 	%p81, %f4234, 0f40800000;
	mov.b32 	%r1016, 77;
	@%p81 bra 	$L__BB2_1002;
	sub.f32 	%f4235, %f311, %f312;
	add.f32 	%f4236, %f309, %f309;
	add.f32 	%f313, %f1, %f4235;
	fma.rn.f32 	%f314, %f4236, %f310, %f2;
	mul.f32 	%f315, %f313, %f313;
	mul.f32 	%f316, %f314, %f314;
	add.f32 	%f4237, %f315, %f316;
	setp.gt.f32 	%p82, %f4237, 0f40800000;
	mov.b32 	%r1016, 78;
	@%p82 bra 	$L__BB2_1002;
	sub.f32 	%f4238, %f315, %f316;
	add.f32 	%f4239, %f313, %f313;
	add.f32 	%f317, %f1, %f4238;
	fma.rn.f32 	%f318, %f4239, %f314, %f2;
	mul.f32 	%f319, %f317, %f317;
	mul.f32 	%f320, %f318, %f318;
	add.f32 	%f4240, %f319, %f320;
	setp.gt.f32 	%p83, %f4240, 0f40800000;
	mov.b32 	%r1016, 79;
	@%p83 bra 	$L__BB2_1002;
	sub.f32 	%f4241, %f319, %f320;
	add.f32 	%f4242, %f317, %f317;
	add.f32 	%f321, %f1, %f4241;
	fma.rn.f32 	%f322, %f4242, %f318, %f2;
	mul.f32 	%f323, %f321, %f321;
	mul.f32 	%f324, %f322, %f322;
	add.f32 	%f4243, %f323, %f324;
	setp.gt.f32 	%p84, %f4243, 0f40800000;
	mov.b32 	%r1016, 80;
	@%p84 bra 	$L__BB2_1002;
	sub.f32 	%f4244, %f323, %f324;
	add.f32 	%f4245, %f321, %f321;
	add.f32 	%f325, %f1, %f4244;
	fma.rn.f32 	%f326, %f4245, %f322, %f2;
	mul.f32 	%f327, %f325, %f325;
	mul.f32 	%f328, %f326, %f326;
	add.f32 	%f4246, %f327, %f328;
	setp.gt.f32 	%p85, %f4246, 0f40800000;
	mov.b32 	%r1016, 81;
	@%p85 bra 	$L__BB2_1002;
	sub.f32 	%f4247, %f327, %f328;
	add.f32 	%f4248, %f325, %f325;
	add.f32 	%f329, %f1, %f4247;
	fma.rn.f32 	%f330, %f4248, %f326, %f2;
	mul.f32 	%f331, %f329, %f329;
	mul.f32 	%f332, %f330, %f330;
	add.f32 	%f4249, %f331, %f332;
	setp.gt.f32 	%p86, %f4249, 0f40800000;
	mov.b32 	%r1016, 82;
	@%p86 bra 	$L__BB2_1002;
	sub.f32 	%f4250, %f331, %f332;
	add.f32 	%f4251, %f329, %f329;
	add.f32 	%f333, %f1, %f4250;
	fma.rn.f32 	%f334, %f4251, %f330, %f2;
	mul.f32 	%f335, %f333, %f333;
	mul.f32 	%f336, %f334, %f334;
	add.f32 	%f4252, %f335, %f336;
	setp.gt.f32 	%p87, %f4252, 0f40800000;
	mov.b32 	%r1016, 83;
	@%p87 bra 	$L__BB2_1002;
	sub.f32 	%f4253, %f335, %f336;
	add.f32 	%f4254, %f333, %f333;
	add.f32 	%f337, %f1, %f4253;
	fma.rn.f32 	%f338, %f4254, %f334, %f2;
	mul.f32 	%f339, %f337, %f337;
	mul.f32 	%f340, %f338, %f338;
	add.f32 	%f4255, %f339, %f340;
	setp.gt.f32 	%p88, %f4255, 0f40800000;
	mov.b32 	%r1016, 84;
	@%p88 bra 	$L__BB2_1002;
	sub.f32 	%f4256, %f339, %f340;
	add.f32 	%f4257, %f337, %f337;
	add.f32 	%f341, %f1, %f4256;
	fma.rn.f32 	%f342, %f4257, %f338, %f2;
	mul.f32 	%f343, %f341, %f341;
	mul.f32 	%f344, %f342, %f342;
	add.f32 	%f4258, %f343, %f344;
	setp.gt.f32 	%p89, %f4258, 0f40800000;
	mov.b32 	%r1016, 85;
	@%p89 bra 	$L__BB2_1002;
	sub.f32 	%f4259, %f343, %f344;
	add.f32 	%f4260, %f341, %f341;
	add.f32 	%f345, %f1, %f4259;
	fma.rn.f32 	%f346, %f4260, %f342, %f2;
	mul.f32 	%f347, %f345, %f345;
	mul.f32 	%f348, %f346, %f346;
	add.f32 	%f4261, %f347, %f348;
	setp.gt.f32 	%p90, %f4261, 0f40800000;
	mov.b32 	%r1016, 86;
	@%p90 bra 	$L__BB2_1002;
	sub.f32 	%f4262, %f347, %f348;
	add.f32 	%f4263, %f345, %f345;
	add.f32 	%f349, %f1, %f4262;
	fma.rn.f32 	%f350, %f4263, %f346, %f2;
	mul.f32 	%f351, %f349, %f349;
	mul.f32 	%f352, %f350, %f350;
	add.f32 	%f4264, %f351, %f352;
	setp.gt.f32 	%p91, %f4264, 0f40800000;
	mov.b32 	%r1016, 87;
	@%p91 bra 	$L__BB2_1002;
	sub.f32 	%f4265, %f351, %f352;
	add.f32 	%f4266, %f349, %f349;
	add.f32 	%f353, %f1, %f4265;
	fma.rn.f32 	%f354, %f4266, %f350, %f2;
	mul.f32 	%f355, %f353, %f353;
	mul.f32 	%f356, %f354, %f354;
	add.f32 	%f4267, %f355, %f356;
	setp.gt.f32 	%p92, %f4267, 0f40800000;
	mov.b32 	%r1016, 88;
	@%p92 bra 	$L__BB2_1002;
	sub.f32 	%f4268, %f355, %f356;
	add.f32 	%f4269, %f353, %f353;
	add.f32 	%f357, %f1, %f4268;
	fma.rn.f32 	%f358, %f4269, %f354, %f2;
	mul.f32 	%f359, %f357, %f357;
	mul.f32 	%f360, %f358, %f358;
	add.f32 	%f4270, %f359, %f360;
	setp.gt.f32 	%p93, %f4270, 0f40800000;
	mov.b32 	%r1016, 89;
	@%p93 bra 	$L__BB2_1002;
	sub.f32 	%f4271, %f359, %f360;
	add.f32 	%f4272, %f357, %f357;
	add.f32 	%f361, %f1, %f4271;
	fma.rn.f32 	%f362, %f4272, %f358, %f2;
	mul.f32 	%f363, %f361, %f361;
	mul.f32 	%f364, %f362, %f362;
	add.f32 	%f4273, %f363, %f364;
	setp.gt.f32 	%p94, %f4273, 0f40800000;
	mov.b32 	%r1016, 90;
	@%p94 bra 	$L__BB2_1002;
	sub.f32 	%f4274, %f363, %f364;
	add.f32 	%f4275, %f361, %f361;
	add.f32 	%f365, %f1, %f4274;
	fma.rn.f32 	%f366, %f4275, %f362, %f2;
	mul.f32 	%f367, %f365, %f365;
	mul.f32 	%f368, %f366, %f366;
	add.f32 	%f4276, %f367, %f368;
	setp.gt.f32 	%p95, %f4276, 0f40800000;
	mov.b32 	%r1016, 91;
	@%p95 bra 	$L__BB2_1002;
	sub.f32 	%f4277, %f367, %f368;
	add.f32 	%f4278, %f365, %f365;
	add.f32 	%f369, %f1, %f4277;
	fma.rn.f32 	%f370, %f4278, %f366, %f2;
	mul.f32 	%f371, %f369, %f369;
	mul.f32 	%f372, %f370, %f370;
	add.f32 	%f4279, %f371, %f372;
	setp.gt.f32 	%p96, %f4279, 0f40800000;
	mov.b32 	%r1016, 92;
	@%p96 bra 	$L__BB2_1002;
	sub.f32 	%f4280, %f371, %f372;
	add.f32 	%f4281, %f369, %f369;
	add.f32 	%f373, %f1, %f4280;
	fma.rn.f32 	%f374, %f4281, %f370, %f2;
	mul.f32 	%f375, %f373, %f373;
	mul.f32 	%f376, %f374, %f374;
	add.f32 	%f4282, %f375, %f376;
	setp.gt.f32 	%p97, %f4282, 0f40800000;
	mov.b32 	%r1016, 93;
	@%p97 bra 	$L__BB2_1002;
	sub.f32 	%f4283, %f375, %f376;
	add.f32 	%f4284, %f373, %f373;
	add.f32 	%f377, %f1, %f4283;
	fma.rn.f32 	%f378, %f4284, %f374, %f2;
	mul.f32 	%f379, %f377, %f377;
	mul.f32 	%f380, %f378, %f378;
	add.f32 	%f4285, %f379, %f380;
	setp.gt.f32 	%p98, %f4285, 0f40800000;
	mov.b32 	%r1016, 94;
	@%p98 bra 	$L__BB2_1002;
	sub.f32 	%f4286, %f379, %f380;
	add.f32 	%f4287, %f377, %f377;
	add.f32 	%f381, %f1, %f4286;
	fma.rn.f32 	%f382, %f4287, %f378, %f2;
	mul.f32 	%f383, %f381, %f381;
	mul.f32 	%f384, %f382, %f382;
	add.f32 	%f4288, %f383, %f384;
	setp.gt.f32 	%p99, %f4288, 0f40800000;
	mov.b32 	%r1016, 95;
	@%p99 bra 	$L__BB2_1002;
	sub.f32 	%f4289, %f383, %f384;
	add.f32 	%f4290, %f381, %f381;
	add.f32 	%f385, %f1, %f4289;
	fma.rn.f32 	%f386, %f4290, %f382, %f2;
	mul.f32 	%f387, %f385, %f385;
	mul.f32 	%f388, %f386, %f386;
	add.f32 	%f4291, %f387, %f388;
	setp.gt.f32 	%p100, %f4291, 0f40800000;
	mov.b32 	%r1016, 96;
	@%p100 bra 	$L__BB2_1002;
	sub.f32 	%f4292, %f387, %f388;
	add.f32 	%f4293, %f385, %f385;
	add.f32 	%f389, %f1, %f4292;
	fma.rn.f32 	%f390, %f4293, %f386, %f2;
	mul.f32 	%f391, %f389, %f389;
	mul.f32 	%f392, %f390, %f390;
	add.f32 	%f4294, %f391, %f392;
	setp.gt.f32 	%p101, %f4294, 0f40800000;
	mov.b32 	%r1016, 97;
	@%p101 bra 	$L__BB2_1002;
	sub.f32 	%f4295, %f391, %f392;
	add.f32 	%f4296, %f389, %f389;
	add.f32 	%f393, %f1, %f4295;
	fma.rn.f32 	%f394, %f4296, %f390, %f2;
	mul.f32 	%f395, %f393, %f393;
	mul.f32 	%f396, %f394, %f394;
	add.f32 	%f4297, %f395, %f396;
	setp.gt.f32 	%p102, %f4297, 0f40800000;
	mov.b32 	%r1016, 98;
	@%p102 bra 	$L__BB2_1002;
	sub.f32 	%f4298, %f395, %f396;
	add.f32 	%f4299, %f393, %f393;
	add.f32 	%f397, %f1, %f4298;
	fma.rn.f32 	%f398, %f4299, %f394, %f2;
	mul.f32 	%f399, %f397, %f397;
	mul.f32 	%f400, %f398, %f398;
	add.f32 	%f4300, %f399, %f400;
	setp.gt.f32 	%p103, %f4300, 0f40800000;
	mov.b32 	%r1016, 99;
	@%p103 bra 	$L__BB2_1002;
	sub.f32 	%f4301, %f399, %f400;
	add.f32 	%f4302, %f397, %f397;
	add.f32 	%f401, %f1, %f4301;
	fma.rn.f32 	%f402, %f4302, %f398, %f2;
	mul.f32 	%f403, %f401, %f401;
	mul.f32 	%f404, %f402, %f402;
	add.f32 	%f4303, %f403, %f404;
	setp.gt.f32 	%p104, %f4303, 0f40800000;
	mov.b32 	%r1016, 100;
	@%p104 bra 	$L__BB2_1002;
	sub.f32 	%f4304, %f403, %f404;
	add.f32 	%f4305, %f401, %f401;
	add.f32 	%f405, %f1, %f4304;
	fma.rn.f32 	%f406, %f4305, %f402, %f2;
	mul.f32 	%f407, %f405, %f405;
	mul.f32 	%f408, %f406, %f406;
	add.f32 	%f4306, %f407, %f408;
	setp.gt.f32 	%p105, %f4306, 0f40800000;
	mov.b32 	%r1016, 101;
	@%p105 bra 	$L__BB2_1002;
	sub.f32 	%f4307, %f407, %f408;
	add.f32 	%f4308, %f405, %f405;
	add.f32 	%f409, %f1, %f4307;
	fma.rn.f32 	%f410, %f4308, %f406, %f2;
	mul.f32 	%f411, %f409, %f409;
	mul.f32 	%f412, %f410, %f410;
	add.f32 	%f4309, %f411, %f412;
	setp.gt.f32 	%p106, %f4309, 0f40800000;
	mov.b32 	%r1016, 102;
	@%p106 bra 	$L__BB2_1002;
	sub.f32 	%f4310, %f411, %f412;
	add.f32 	%f4311, %f409, %f409;
	add.f32 	%f413, %f1, %f4310;
	fma.rn.f32 	%f414, %f4311, %f410, %f2;
	mul.f32 	%f415, %f413, %f413;
	mul.f32 	%f416, %f414, %f414;
	add.f32 	%f4312, %f415, %f416;
	setp.gt.f32 	%p107, %f4312, 0f40800000;
	mov.b32 	%r1016, 103;
	@%p107 bra 	$L__BB2_1002;
	sub.f32 	%f4313, %f415, %f416;
	add.f32 	%f4314, %f413, %f413;
	add.f32 	%f417, %f1, %f4313;
	fma.rn.f32 	%f418, %f4314, %f414, %f2;
	mul.f32 	%f419, %f417, %f417;
	mul.f32 	%f420, %f418, %f418;
	add.f32 	%f4315, %f419, %f420;
	setp.gt.f32 	%p108, %f4315, 0f40800000;
	mov.b32 	%r1016, 104;
	@%p108 bra 	$L__BB2_1002;
	sub.f32 	%f4316, %f419, %f420;
	add.f32 	%f4317, %f417, %f417;
	add.f32 	%f421, %f1, %f4316;
	fma.rn.f32 	%f422, %f4317, %f418, %f2;
	mul.f32 	%f423, %f421, %f421;
	mul.f32 	%f424, %f422, %f422;
	add.f32 	%f4318, %f423, %f424;
	setp.gt.f32 	%p109, %f4318, 0f40800000;
	mov.b32 	%r1016, 105;
	@%p109 bra 	$L__BB2_1002;
	sub.f32 	%f4319, %f423, %f424;
	add.f32 	%f4320, %f421, %f421;
	add.f32 	%f425, %f1, %f4319;
	fma.rn.f32 	%f426, %f4320, %f422, %f2;
	mul.f32 	%f427, %f425, %f425;
	mul.f32 	%f428, %f426, %f426;
	add.f32 	%f4321, %f427, %f428;
	setp.gt.f32 	%p110, %f4321, 0f40800000;
	mov.b32 	%r1016, 106;
	@%p110 bra 	$L__BB2_1002;
	sub.f32 	%f4322, %f427, %f428;
	add.f32 	%f4323, %f425, %f425;
	add.f32 	%f429, %f1, %f4322;
	fma.rn.f32 	%f430, %f4323, %f426, %f2;
	mul.f32 	%f431, %f429, %f429;
	mul.f32 	%f432, %f430, %f430;
	add.f32 	%f4324, %f431, %f432;
	setp.gt.f32 	%p111, %f4324, 0f40800000;
	mov.b32 	%r1016, 107;
	@%p111 bra 	$L__BB2_1002;
	sub.f32 	%f4325, %f431, %f432;
	add.f32 	%f4326, %f429, %f429;
	add.f32 	%f433, %f1, %f4325;
	fma.rn.f32 	%f434, %f4326, %f430, %f2;
	mul.f32 	%f435, %f433, %f433;
	mul.f32 	%f436, %f434, %f434;
	add.f32 	%f4327, %f435, %f436;
	setp.gt.f32 	%p112, %f4327, 0f40800000;
	mov.b32 	%r1016, 108;
	@%p112 bra 	$L__BB2_1002;
	sub.f32 	%f4328, %f435, %f436;
	add.f32 	%f4329, %f433, %f433;
	add.f32 	%f437, %f1, %f4328;
	fma.rn.f32 	%f438, %f4329, %f434, %f2;
	mul.f32 	%f439, %f437, %f437;
	mul.f32 	%f440, %f438, %f438;
	add.f32 	%f4330, %f439, %f440;
	setp.gt.f32 	%p113, %f4330, 0f40800000;
	mov.b32 	%r1016, 109;
	@%p113 bra 	$L__BB2_1002;
	sub.f32 	%f4331, %f439, %f440;
	add.f32 	%f4332, %f437, %f437;
	add.f32 	%f441, %f1, %f4331;
	fma.rn.f32 	%f442, %f4332, %f438, %f2;
	mul.f32 	%f443, %f441, %f441;
	mul.f32 	%f444, %f442, %f442;
	add.f32 	%f4333, %f443, %f444;
	setp.gt.f32 	%p114, %f4333, 0f40800000;
	mov.b32 	%r1016, 110;
	@%p114 bra 	$L__BB2_1002;
	sub.f32 	%f4334, %f443, %f444;
	add.f32 	%f4335, %f441, %f441;
	add.f32 	%f445, %f1, %f4334;
	fma.rn.f32 	%f446, %f4335, %f442, %f2;
	mul.f32 	%f447, %f445, %f445;
	mul.f32 	%f448, %f446, %f446;
	add.f32 	%f4336, %f447, %f448;
	setp.gt.f32 	%p115, %f4336, 0f40800000;
	mov.b32 	%r1016, 111;
	@%p115 bra 	$L__BB2_1002;
	sub.f32 	%f4337, %f447, %f448;
	add.f32 	%f4338, %f445, %f445;
	add.f32 	%f449, %f1, %f4337;
	fma.rn.f32 	%f450, %f4338, %f446, %f2;
	mul.f32 	%f451, %f449, %f449;
	mul.f32 	%f452, %f450, %f450;
	add.f32 	%f4339, %f451, %f452;
	setp.gt.f32 	%p116, %f4339, 0f40800000;
	mov.b32 	%r1016, 112;
	@%p116 bra 	$L__BB2_1002;
	sub.f32 	%f4340, %f451, %f452;
	add.f32 	%f4341, %f449, %f449;
	add.f32 	%f453, %f1, %f4340;
	fma.rn.f32 	%f454, %f4341, %f450, %f2;
	mul.f32 	%f455, %f453, %f453;
	mul.f32 	%f456, %f454, %f454;
	add.f32 	%f4342, %f455, %f456;
	setp.gt.f32 	%p117, %f4342, 0f40800000;
	mov.b32 	%r1016, 113;
	@%p117 bra 	$L__BB2_1002;
	sub.f32 	%f4343, %f455, %f456;
	add.f32 	%f4344, %f453, %f453;
	add.f32 	%f457, %f1, %f4343;
	fma.rn.f32 	%f458, %f4344, %f454, %f2;
	mul.f32 	%f459, %f457, %f457;
	mul.f32 	%f460, %f458, %f458;
	add.f32 	%f4345, %f459, %f460;
	setp.gt.f32 	%p118, %f4345, 0f40800000;
	mov.b32 	%r1016, 114;
	@%p118 bra 	$L__BB2_1002;
	sub.f32 	%f4346, %f459, %f460;
	add.f32 	%f4347, %f457, %f457;
	add.f32 	%f461, %f1, %f4346;
	fma.rn.f32 	%f462, %f4347, %f458, %f2;
	mul.f32 	%f463, %f461, %f461;
	mul.f32 	%f464, %f462, %f462;
	add.f32 	%f4348, %f463, %f464;
	setp.gt.f32 	%p119, %f4348, 0f40800000;
	mov.b32 	%r1016, 115;
	@%p119 bra 	$L__BB2_1002;
	sub.f32 	%f4349, %f463, %f464;
	add.f32 	%f4350, %f461, %f461;
	add.f32 	%f465, %f1, %f4349;
	fma.rn.f32 	%f466, %f4350, %f462, %f2;
	mul.f32 	%f467, %f465, %f465;
	mul.f32 	%f468, %f466, %f466;
	add.f32 	%f4351, %f467, %f468;
	setp.gt.f32 	%p120, %f4351, 0f40800000;
	mov.b32 	%r1016, 116;
	@%p120 bra 	$L__BB2_1002;
	sub.f32 	%f4352, %f467, %f468;
	add.f32 	%f4353, %f465, %f465;
	add.f32 	%f469, %f1, %f4352;
	fma.rn.f32 	%f470, %f4353, %f466, %f2;
	mul.f32 	%f471, %f469, %f469;
	mul.f32 	%f472, %f470, %f470;
	add.f32 	%f4354, %f471, %f472;
	setp.gt.f32 	%p121, %f4354, 0f40800000;
	mov.b32 	%r1016, 117;
	@%p121 bra 	$L__BB2_1002;
	sub.f32 	%f4355, %f471, %f472;
	add.f32 	%f4356, %f469, %f469;
	add.f32 	%f473, %f1, %f4355;
	fma.rn.f32 	%f474, %f4356, %f470, %f2;
	mul.f32 	%f475, %f473, %f473;
	mul.f32 	%f476, %f474, %f474;
	add.f32 	%f4357, %f475, %f476;
	setp.gt.f32 	%p122, %f4357, 0f40800000;
	mov.b32 	%r1016, 118;
	@%p122 bra 	$L__BB2_1002;
	sub.f32 	%f4358, %f475, %f476;
	add.f32 	%f4359, %f473, %f473;
	add.f32 	%f477, %f1, %f4358;
	fma.rn.f32 	%f478, %f4359, %f474, %f2;
	mul.f32 	%f479, %f477, %f477;
	mul.f32 	%f480, %f478, %f478;
	add.f32 	%f4360, %f479, %f480;
	setp.gt.f32 	%p123, %f4360, 0f40800000;
	mov.b32 	%r1016, 119;
	@%p123 bra 	$L__BB2_1002;
	sub.f32 	%f4361, %f479, %f480;
	add.f32 	%f4362, %f477, %f477;
	add.f32 	%f481, %f1, %f4361;
	fma.rn.f32 	%f482, %f4362, %f478, %f2;
	mul.f32 	%f483, %f481, %f481;
	mul.f32 	%f484, %f482, %f482;
	add.f32 	%f4363, %f483, %f484;
	setp.gt.f32 	%p124, %f4363, 0f40800000;
	mov.b32 	%r1016, 120;
	@%p124 bra 	$L__BB2_1002;
	sub.f32 	%f4364, %f483, %f484;
	add.f32 	%f4365, %f481, %f481;
	add.f32 	%f485, %f1, %f4364;
	fma.rn.f32 	%f486, %f4365, %f482, %f2;
	mul.f32 	%f487, %f485, %f485;
	mul.f32 	%f488, %f486, %f486;
	add.f32 	%f4366, %f487, %f488;
	setp.gt.f32 	%p125, %f4366, 0f40800000;
	mov.b32 	%r1016, 121;
	@%p125 bra 	$L__BB2_1002;
	sub.f32 	%f4367, %f487, %f488;
	add.f32 	%f4368, %f485, %f485;
	add.f32 	%f489, %f1, %f4367;
	fma.rn.f32 	%f490, %f4368, %f486, %f2;
	mul.f32 	%f491, %f489, %f489;
	mul.f32 	%f492, %f490, %f490;
	add.f32 	%f4369, %f491, %f492;
	setp.gt.f32 	%p126, %f4369, 0f40800000;
	mov.b32 	%r1016, 122;
	@%p126 bra 	$L__BB2_1002;
	sub.f32 	%f4370, %f491, %f492;
	add.f32 	%f4371, %f489, %f489;
	add.f32 	%f493, %f1, %f4370;
	fma.rn.f32 	%f494, %f4371, %f490, %f2;
	mul.f32 	%f495, %f493, %f493;
	mul.f32 	%f496, %f494, %f494;
	add.f32 	%f4372, %f495, %f496;
	setp.gt.f32 	%p127, %f4372, 0f40800000;
	mov.b32 	%r1016, 123;
	@%p127 bra 	$L__BB2_1002;
	sub.f32 	%f4373, %f495, %f496;
	add.f32 	%f4374, %f493, %f493;
	add.f32 	%f497, %f1, %f4373;
	fma.rn.f32 	%f498, %f4374, %f494, %f2;
	mul.f32 	%f499, %f497, %f497;
	mul.f32 	%f500, %f498, %f498;
	add.f32 	%f4375, %f499, %f500;
	setp.gt.f32 	%p128, %f4375, 0f40800000;
	mov.b32 	%r1016, 124;
	@%p128 bra 	$L__BB2_1002;
	sub.f32 	%f4376, %f499, %f500;
	add.f32 	%f4377, %f497, %f497;
	add.f32 	%f501, %f1, %f4376;
	fma.rn.f32 	%f502, %f4377, %f498, %f2;
	mul.f32 	%f503, %f501, %f501;
	mul.f32 	%f504, %f502, %f502;
	add.f32 	%f4378, %f503, %f504;
	setp.gt.f32 	%p129, %f4378, 0f40800000;
	mov.b32 	%r1016, 125;
	@%p129 bra 	$L__BB2_1002;
	sub.f32 	%f4379, %f503, %f504;
	add.f32 	%f4380, %f501, %f501;
	add.f32 	%f505, %f1, %f4379;
	fma.rn.f32 	%f506, %f4380, %f502, %f2;
	mul.f32 	%f507, %f505, %f505;
	mul.f32 	%f508, %f506, %f506;
	add.f32 	%f4381, %f507, %f508;
	setp.gt.f32 	%p130, %f4381, 0f40800000;
	mov.b32 	%r1016, 126;
	@%p130 bra 	$L__BB2_1002;
	sub.f32 	%f4382, %f507, %f508;
	add.f32 	%f4383, %f505, %f505;
	add.f32 	%f509, %f1, %f4382;
	fma.rn.f32 	%f510, %f4383, %f506, %f2;
	mul.f32 	%f511, %f509, %f509;
	mul.f32 	%f512, %f510, %f510;
	add.f32 	%f4384, %f511, %f512;
	setp.gt.f32 	%p131, %f4384, 0f40800000;
	mov.b32 	%r1016, 127;
	@%p131 bra 	$L__BB2_1002;
	sub.f32 	%f4385, %f511, %f512;
	add.f32 	%f4386, %f509, %f509;
	add.f32 	%f513, %f1, %f4385;
	fma.rn.f32 	%f514, %f4386, %f510, %f2;
	mul.f32 	%f515, %f513, %f513;
	mul.f32 	%f516, %f514, %f514;
	add.f32 	%f4387, %f515, %f516;
	setp.gt.f32 	%p132, %f4387, 0f40800000;
	mov.b32 	%r1016, 128;
	@%p132 bra 	$L__BB2_1002;
	sub.f32 	%f4388, %f515, %f516;
	add.f32 	%f4389, %f513, %f513;
	add.f32 	%f517, %f1, %f4388;
	fma.rn.f32 	%f518, %f4389, %f514, %f2;
	mul.f32 	%f519, %f517, %f517;
	mul.f32 	%f520, %f518, %f518;
	add.f32 	%f4390, %f519, %f520;
	setp.gt.f32 	%p133, %f4390, 0f40800000;
	mov.b32 	%r1016, 129;
	@%p133 bra 	$L__BB2_1002;
	sub.f32 	%f4391, %f519, %f520;
	add.f32 	%f4392, %f517, %f517;
	add.f32 	%f521, %f1, %f4391;
	fma.rn.f32 	%f522, %f4392, %f518, %f2;
	mul.f32 	%f523, %f521, %f521;
	mul.f32 	%f524, %f522, %f522;
	add.f32 	%f4393, %f523, %f524;
	setp.gt.f32 	%p134, %f4393, 0f40800000;
	mov.b32 	%r1016, 130;
	@%p134 bra 	$L__BB2_1002;
	sub.f32 	%f4394, %f523, %f524;
	add.f32 	%f4395, %f521, %f521;
	add.f32 	%f525, %f1, %f4394;
	fma.rn.f32 	%f526, %f4395, %f522, %f2;
	mul.f32 	%f527, %f525, %f525;
	mul.f32 	%f528, %f526, %f526;
	add.f32 	%f4396, %f527, %f528;
	setp.gt.f32 	%p135, %f4396, 0f40800000;
	mov.b32 	%r1016, 131;
	@%p135 bra 	$L__BB2_1002;
	sub.f32 	%f4397, %f527, %f528;
	add.f32 	%f4398, %f525, %f525;
	add.f32 	%f529, %f1, %f4397;
	fma.rn.f32 	%f530, %f4398, %f526, %f2;
	mul.f32 	%f531, %f529, %f529;
	mul.f32 	%f532, %f530, %f530;
	add.f32 	%f4399, %f531, %f532;
	setp.gt.f32 	%p136, %f4399, 0f40800000;
	mov.b32 	%r1016, 132;
	@%p136 bra 	$L__BB2_1002;
	sub.f32 	%f4400, %f531, %f532;
	add.f32 	%f4401, %f529, %f529;
	add.f32 	%f533, %f1, %f4400;
	fma.rn.f32 	%f534, %f4401, %f530, %f2;
	mul.f32 	%f535, %f533, %f533;
	mul.f32 	%f536, %f534, %f534;
	add.f32 	%f4402, %f535, %f536;
	setp.gt.f32 	%p137, %f4402, 0f40800000;
	mov.b32 	%r1016, 133;
	@%p137 bra 	$L__BB2_1002;
	sub.f32 	%f4403, %f535, %f536;
	add.f32 	%f4404, %f533, %f533;
	add.f32 	%f537, %f1, %f4403;
	fma.rn.f32 	%f538, %f4404, %f534, %f2;
	mul.f32 	%f539, %f537, %f537;
	mul.f32 	%f540, %f538, %f538;
	add.f32 	%f4405, %f539, %f540;
	setp.gt.f32 	%p138, %f4405, 0f40800000;
	mov.b32 	%r1016, 134;
	@%p138 bra 	$L__BB2_1002;
	sub.f32 	%f4406, %f539, %f540;
	add.f32 	%f4407, %f537, %f537;
	add.f32 	%f541, %f1, %f4406;
	fma.rn.f32 	%f542, %f4407, %f538, %f2;
	mul.f32 	%f543, %f541, %f541;
	mul.f32 	%f544, %f542, %f542;
	add.f32 	%f4408, %f543, %f544;
	setp.gt.f32 	%p139, %f4408, 0f40800000;
	mov.b32 	%r1016, 135;
	@%p139 bra 	$L__BB2_1002;
	sub.f32 	%f4409, %f543, %f544;
	add.f32 	%f4410, %f541, %f541;
	add.f32 	%f545, %f1, %f4409;
	fma.rn.f32 	%f546, %f4410, %f542, %f2;
	mul.f32 	%f547, %f545, %f545;
	mul.f32 	%f548, %f546, %f546;
	add.f32 	%f4411, %f547, %f548;
	setp.gt.f32 	%p140, %f4411, 0f40800000;
	mov.b32 	%r1016, 136;
	@%p140 bra 	$L__BB2_1002;
	sub.f32 	%f4412, %f547, %f548;
	add.f32 	%f4413, %f545, %f545;
	add.f32 	%f549, %f1, %f4412;
	fma.rn.f32 	%f550, %f4413, %f546, %f2;
	mul.f32 	%f551, %f549, %f549;
	mul.f32 	%f552, %f550, %f550;
	add.f32 	%f4414, %f551, %f552;
	setp.gt.f32 	%p141, %f4414, 0f40800000;
	mov.b32 	%r1016, 137;
	@%p141 bra 	$L__BB2_1002;
	sub.f32 	%f4415, %f551, %f552;
	add.f32 	%f4416, %f549, %f549;
	add.f32 	%f553, %f1, %f4415;
	fma.rn.f32 	%f554, %f4416, %f550, %f2;
	mul.f32 	%f555, %f553, %f553;
	mul.f32 	%f556, %f554, %f554;
	add.f32 	%f4417, %f555, %f556;
	setp.gt.f32 	%p142, %f4417, 0f40800000;
	mov.b32 	%r1016, 138;
	@%p142 bra 	$L__BB2_1002;
	sub.f32 	%f4418, %f555, %f556;
	add.f32 	%f4419, %f553, %f553;
	add.f32 	%f557, %f1, %f4418;
	fma.rn.f32 	%f558, %f4419, %f554, %f2;
	mul.f32 	%f559, %f557, %f557;
	mul.f32 	%f560, %f558, %f558;
	add.f32 	%f4420, %f559, %f560;
	setp.gt.f32 	%p143, %f4420, 0f40800000;
	mov.b32 	%r1016, 139;
	@%p143 bra 	$L__BB2_1002;
	sub.f32 	%f4421, %f559, %f560;
	add.f32 	%f4422, %f557, %f557;
	add.f32 	%f561, %f1, %f4421;
	fma.rn.f32 	%f562, %f4422, %f558, %f2;
	mul.f32 	%f563, %f561, %f561;
	mul.f32 	%f564, %f562, %f562;
	add.f32 	%f4423, %f563, %f564;
	setp.gt.f32 	%p144, %f4423, 0f40800000;
	mov.b32 	%r1016, 140;
	@%p144 bra 	$L__BB2_1002;
	sub.f32 	%f4424, %f563, %f564;
	add.f32 	%f4425, %f561, %f561;
	add.f32 	%f565, %f1, %f4424;
	fma.rn.f32 	%f566, %f4425, %f562, %f2;
	mul.f32 	%f567, %f565, %f565;
	mul.f32 	%f568, %f566, %f566;
	add.f32 	%f4426, %f567, %f568;
	setp.gt.f32 	%p145, %f4426, 0f40800000;
	mov.b32 	%r1016, 141;
	@%p145 bra 	$L__BB2_1002;
	sub.f32 	%f4427, %f567, %f568;
	add.f32 	%f4428, %f565, %f565;
	add.f32 	%f569, %f1, %f4427;
	fma.rn.f32 	%f570, %f4428, %f566, %f2;
	mul.f32 	%f571, %f569, %f569;
	mul.f32 	%f572, %f570, %f570;
	add.f32 	%f4429, %f571, %f572;
	setp.gt.f32 	%p146, %f4429, 0f40800000;
	mov.b32 	%r1016, 142;
	@%p146 bra 	$L__BB2_1002;
	sub.f32 	%f4430, %f571, %f572;
	add.f32 	%f4431, %f569, %f569;
	add.f32 	%f573, %f1, %f4430;
	fma.rn.f32 	%f574, %f4431, %f570, %f2;
	mul.f32 	%f575, %f573, %f573;
	mul.f32 	%f576, %f574, %f574;
	add.f32 	%f4432, %f575, %f576;
	setp.gt.f32 	%p147, %f4432, 0f40800000;
	mov.b32 	%r1016, 143;
	@%p147 bra 	$L__BB2_1002;
	sub.f32 	%f4433, %f575, %f576;
	add.f32 	%f4434, %f573, %f573;
	add.f32 	%f577, %f1, %f4433;
	fma.rn.f32 	%f578, %f4434, %f574, %f2;
	mul.f32 	%f579, %f577, %f577;
	mul.f32 	%f580, %f578, %f578;
	add.f32 	%f4435, %f579, %f580;
	setp.gt.f32 	%p148, %f4435, 0f40800000;
	mov.b32 	%r1016, 144;
	@%p148 bra 	$L__BB2_1002;
	sub.f32 	%f4436, %f579, %f580;
	add.f32 	%f4437, %f577, %f577;
	add.f32 	%f581, %f1, %f4436;
	fma.rn.f32 	%f582, %f4437, %f578, %f2;
	mul.f32 	%f583, %f581, %f581;
	mul.f32 	%f584, %f582, %f582;
	add.f32 	%f4438, %f583, %f584;
	setp.gt.f32 	%p149, %f4438, 0f40800000;
	mov.b32 	%r1016, 145;
	@%p149 bra 	$L__BB2_1002;
	sub.f32 	%f4439, %f583, %f584;
	add.f32 	%f4440, %f581, %f581;
	add.f32 	%f585, %f1, %f4439;
	fma.rn.f32 	%f586, %f4440, %f582, %f2;
	mul.f32 	%f587, %f585, %f585;
	mul.f32 	%f588, %f586, %f586;
	add.f32 	%f4441, %f587, %f588;
	setp.gt.f32 	%p150, %f4441, 0f40800000;
	mov.b32 	%r1016, 146;
	@%p150 bra 	$L__BB2_1002;
	sub.f32 	%f4442, %f587, %f588;
	add.f32 	%f4443, %f585, %f585;
	add.f32 	%f589, %f1, %f4442;
	fma.rn.f32 	%f590, %f4443, %f586, %f2;
	mul.f32 	%f591, %f589, %f589;
	mul.f32 	%f592, %f590, %f590;
	add.f32 	%f4444, %f591, %f592;
	setp.gt.f32 	%p151, %f4444, 0f40800000;
	mov.b32 	%r1016, 147;
	@%p151 bra 	$L__BB2_1002;
	sub.f32 	%f4445, %f591, %f592;
	add.f32 	%f4446, %f589, %f589;
	add.f32 	%f593, %f1, %f4445;
	fma.rn.f32 	%f594, %f4446, %f590, %f2;
	mul.f32 	%f595, %f593, %f593;
	mul.f32 	%f596, %f594, %f594;
	add.f32 	%f4447, %f595, %f596;
	setp.gt.f32 	%p152, %f4447, 0f40800000;
	mov.b32 	%r1016, 148;
	@%p152 bra 	$L__BB2_1002;
	sub.f32 	%f4448, %f595, %f596;
	add.f32 	%f4449, %f593, %f593;
	add.f32 	%f597, %f1, %f4448;
	fma.rn.f32 	%f598, %f4449, %f594, %f2;
	mul.f32 	%f599, %f597, %f597;
	mul.f32 	%f600, %f598, %f598;
	add.f32 	%f4450, %f599, %f600;
	setp.gt.f32 	%p153, %f4450, 0f40800000;
	mov.b32 	%r1016, 149;
	@%p153 bra 	$L__BB2_1002;
	sub.f32 	%f4451, %f599, %f600;
	add.f32 	%f4452, %f597, %f597;
	add.f32 	%f601, %f1, %f4451;
	fma.rn.f32 	%f602, %f4452, %f598, %f2;
	mul.f32 	%f603, %f601, %f601;
	mul.f32 	%f604, %f602, %f602;
	add.f32 	%f4453, %f603, %f604;
	setp.gt.f32 	%p154, %f4453, 0f40800000;
	mov.b32 	%r1016, 150;
	@%p154 bra 	$L__BB2_1002;
	sub.f32 	%f4454, %f603, %f604;
	add.f32 	%f4455, %f601, %f601;
	add.f32 	%f605, %f1, %f4454;
	fma.rn.f32 	%f606, %f4455, %f602, %f2;
	mul.f32 	%f607, %f605, %f605;
	mul.f32 	%f608, %f606, %f606;
	add.f32 	%f4456, %f607, %f608;
	setp.gt.f32 	%p155, %f4456, 0f40800000;
	mov.b32 	%r1016, 151;
	@%p155 bra 	$L__BB2_1002;
	sub.f32 	%f4457, %f607, %f608;
	add.f32 	%f4458, %f605, %f605;
	add.f32 	%f609, %f1, %f4457;
	fma.rn.f32 	%f610, %f4458, %f606, %f2;
	mul.f32 	%f611, %f609, %f609;
	mul.f32 	%f612, %f610, %f610;
	add.f32 	%f4459, %f611, %f612;
	setp.gt.f32 	%p156, %f4459, 0f40800000;
	mov.b32 	%r1016, 152;
	@%p156 bra 	$L__BB2_1002;
	sub.f32 	%f4460, %f611, %f612;
	add.f32 	%f4461, %f609, %f609;
	add.f32 	%f613, %f1, %f4460;
	fma.rn.f32 	%f614, %f4461, %f610, %f2;
	mul.f32 	%f615, %f613, %f613;
	mul.f32 	%f616, %f614, %f614;
	add.f32 	%f4462, %f615, %f616;
	setp.gt.f32 	%p157, %f4462, 0f40800000;
	mov.b32 	%r1016, 153;
	@%p157 bra 	$L__BB2_1002;
	sub.f32 	%f4463, %f615, %f616;
	add.f32 	%f4464, %f613, %f613;
	add.f32 	%f617, %f1, %f4463;
	fma.rn.f32 	%f618, %f4464, %f614, %f2;
	mul.f32 	%f619, %f617, %f617;
	mul.f32 	%f620, %f618, %f618;
	add.f32 	%f4465, %f619, %f620;
	setp.gt.f32 	%p158, %f4465, 0f40800000;
	mov.b32 	%r1016, 154;
	@%p158 bra 	$L__BB2_1002;
	sub.f32 	%f4466, %f619, %f620;
	add.f32 	%f4467, %f617, %f617;
	add.f32 	%f621, %f1, %f4466;
	fma.rn.f32 	%f622, %f4467, %f618, %f2;
	mul.f32 	%f623, %f621, %f621;
	mul.f32 	%f624, %f622, %f622;
	add.f32 	%f4468, %f623, %f624;
	setp.gt.f32 	%p159, %f4468, 0f40800000;
	mov.b32 	%r1016, 155;
	@%p159 bra 	$L__BB2_1002;
	sub.f32 	%f4469, %f623, %f624;
	add.f32 	%f4470, %f621, %f621;
	add.f32 	%f625, %f1, %f4469;
	fma.rn.f32 	%f626, %f4470, %f622, %f2;
	mul.f32 	%f627, %f625, %f625;
	mul.f32 	%f628, %f626, %f626;
	add.f32 	%f4471, %f627, %f628;
	setp.gt.f32 	%p160, %f4471, 0f40800000;
	mov.b32 	%r1016, 156;
	@%p160 bra 	$L__BB2_1002;
	sub.f32 	%f4472, %f627, %f628;
	add.f32 	%f4473, %f625, %f625;
	add.f32 	%f629, %f1, %f4472;
	fma.rn.f32 	%f630, %f4473, %f626, %f2;
	mul.f32 	%f631, %f629, %f629;
	mul.f32 	%f632, %f630, %f630;
	add.f32 	%f4474, %f631, %f632;
	setp.gt.f32 	%p161, %f4474, 0f40800000;
	mov.b32 	%r1016, 157;
	@%p161 bra 	$L__BB2_1002;
	sub.f32 	%f4475, %f631, %f632;
	add.f32 	%f4476, %f629, %f629;
	add.f32 	%f633, %f1, %f4475;
	fma.rn.f32 	%f634, %f4476, %f630, %f2;
	mul.f32 	%f635, %f633, %f633;
	mul.f32 	%f636, %f634, %f634;
	add.f32 	%f4477, %f635, %f636;
	setp.gt.f32 	%p162, %f4477, 0f40800000;
	mov.b32 	%r1016, 158;
	@%p162 bra 	$L__BB2_1002;
	sub.f32 	%f4478, %f635, %f636;
	add.f32 	%f4479, %f633, %f633;
	add.f32 	%f637, %f1, %f4478;
	fma.rn.f32 	%f638, %f4479, %f634, %f2;
	mul.f32 	%f639, %f637, %f637;
	mul.f32 	%f640, %f638, %f638;
	add.f32 	%f4480, %f639, %f640;
	setp.gt.f32 	%p163, %f4480, 0f40800000;
	mov.b32 	%r1016, 159;
	@%p163 bra 	$L__BB2_1002;
	sub.f32 	%f4481, %f639, %f640;
	add.f32 	%f4482, %f637, %f637;
	add.f32 	%f641, %f1, %f4481;
	fma.rn.f32 	%f642, %f4482, %f638, %f2;
	mul.f32 	%f643, %f641, %f641;
	mul.f32 	%f644, %f642, %f642;
	add.f32 	%f4483, %f643, %f644;
	setp.gt.f32 	%p164, %f4483, 0f40800000;
	mov.b32 	%r1016, 160;
	@%p164 bra 	$L__BB2_1002;
	sub.f32 	%f4484, %f643, %f644;
	add.f32 	%f4485, %f641, %f641;
	add.f32 	%f645, %f1, %f4484;
	fma.rn.f32 	%f646, %f4485, %f642, %f2;
	mul.f32 	%f647, %f645, %f645;
	mul.f32 	%f648, %f646, %f646;
	add.f32 	%f4486, %f647, %f648;
	setp.gt.f32 	%p165, %f4486, 0f40800000;
	mov.b32 	%r1016, 161;
	@%p165 bra 	$L__BB2_1002;
	sub.f32 	%f4487, %f647, %f648;
	add.f32 	%f4488, %f645, %f645;
	add.f32 	%f649, %f1, %f4487;
	fma.rn.f32 	%f650, %f4488, %f646, %f2;
	mul.f32 	%f651, %f649, %f649;
	mul.f32 	%f652, %f650, %f650;
	add.f32 	%f4489, %f651, %f652;
	setp.gt.f32 	%p166, %f4489, 0f40800000;
	mov.b32 	%r1016, 162;
	@%p166 bra 	$L__BB2_1002;
	sub.f32 	%f4490, %f651, %f652;
	add.f32 	%f4491, %f649, %f649;
	add.f32 	%f653, %f1, %f4490;
	fma.rn.f32 	%f654, %f4491, %f650, %f2;
	mul.f32 	%f655, %f653, %f653;
	mul.f32 	%f656, %f654, %f654;
	add.f32 	%f4492, %f655, %f656;
	setp.gt.f32 	%p167, %f4492, 0f40800000;
	mov.b32 	%r1016, 163;
	@%p167 bra 	$L__BB2_1002;
	sub.f32 	%f4493, %f655, %f656;
	add.f32 	%f4494, %f653, %f653;
	add.f32 	%f657, %f1, %f4493;
	fma.rn.f32 	%f658, %f4494, %f654, %f2;
	mul.f32 	%f659, %f657, %f657;
	mul.f32 	%f660, %f658, %f658;
	add.f32 	%f4495, %f659, %f660;
	setp.gt.f32 	%p168, %f4495, 0f40800000;
	mov.b32 	%r1016, 164;
	@%p168 bra 	$L__BB2_1002;
	sub.f32 	%f4496, %f659, %f660;
	add.f32 	%f4497, %f657, %f657;
	add.f32 	%f661, %f1, %f4496;
	fma.rn.f32 	%f662, %f4497, %f658, %f2;
	mul.f32 	%f663, %f661, %f661;
	mul.f32 	%f664, %f662, %f662;
	add.f32 	%f4498, %f663, %f664;
	setp.gt.f32 	%p169, %f4498, 0f40800000;
	mov.b32 	%r1016, 165;
	@%p169 bra 	$L__BB2_1002;
	sub.f32 	%f4499, %f663, %f664;
	add.f32 	%f4500, %f661, %f661;
	add.f32 	%f665, %f1, %f4499;
	fma.rn.f32 	%f666, %f4500, %f662, %f2;
	mul.f32 	%f667, %f665, %f665;
	mul.f32 	%f668, %f666, %f666;
	add.f32 	%f4501, %f667, %f668;
	setp.gt.f32 	%p170, %f4501, 0f40800000;
	mov.b32 	%r1016, 166;
	@%p170 bra 	$L__BB2_1002;
	sub.f32 	%f4502, %f667, %f668;
	add.f32 	%f4503, %f665, %f665;
	add.f32 	%f669, %f1, %f4502;
	fma.rn.f32 	%f670, %f4503, %f666, %f2;
	mul.f32 	%f671, %f669, %f669;
	mul.f32 	%f672, %f670, %f670;
	add.f32 	%f4504, %f671, %f672;
	setp.gt.f32 	%p171, %f4504, 0f40800000;
	mov.b32 	%r1016, 167;
	@%p171 bra 	$L__BB2_1002;
	sub.f32 	%f4505, %f671, %f672;
	add.f32 	%f4506, %f669, %f669;
	add.f32 	%f673, %f1, %f4505;
	fma.rn.f32 	%f674, %f4506, %f670, %f2;
	mul.f32 	%f675, %f673, %f673;
	mul.f32 	%f676, %f674, %f674;
	add.f32 	%f4507, %f675, %f676;
	setp.gt.f32 	%p172, %f4507, 0f40800000;
	mov.b32 	%r1016, 168;
	@%p172 bra 	$L__BB2_1002;
	sub.f32 	%f4508, %f675, %f676;
	add.f32 	%f4509, %f673, %f673;
	add.f32 	%f677, %f1, %f4508;
	fma.rn.f32 	%f678, %f4509, %f674, %f2;
	mul.f32 	%f679, %f677, %f677;
	mul.f32 	%f680, %f678, %f678;
	add.f32 	%f4510, %f679, %f680;
	setp.gt.f32 	%p173, %f4510, 0f40800000;
	mov.b32 	%r1016, 169;
	@%p173 bra 	$L__BB2_1002;
	sub.f32 	%f4511, %f679, %f680;
	add.f32 	%f4512, %f677, %f677;
	add.f32 	%f681, %f1, %f4511;
	fma.rn.f32 	%f682, %f4512, %f678, %f2;
	mul.f32 	%f683, %f681, %f681;
	mul.f32 	%f684, %f682, %f682;
	add.f32 	%f4513, %f683, %f684;
	setp.gt.f32 	%p174, %f4513, 0f40800000;
	mov.b32 	%r1016, 170;
	@%p174 bra 	$L__BB2_1002;
	sub.f32 	%f4514, %f683, %f684;
	add.f32 	%f4515, %f681, %f681;
	add.f32 	%f685, %f1, %f4514;
	fma.rn.f32 	%f686, %f4515, %f682, %f2;
	mul.f32 	%f687, %f685, %f685;
	mul.f32 	%f688, %f686, %f686;
	add.f32 	%f4516, %f687, %f688;
	setp.gt.f32 	%p175, %f4516, 0f40800000;
	mov.b32 	%r1016, 171;
	@%p175 bra 	$L__BB2_1002;
	sub.f32 	%f4517, %f687, %f688;
	add.f32 	%f4518, %f685, %f685;
	add.f32 	%f689, %f1, %f4517;
	fma.rn.f32 	%f690, %f4518, %f686, %f2;
	mul.f32 	%f691, %f689, %f689;
	mul.f32 	%f692, %f690, %f690;
	add.f32 	%f4519, %f691, %f692;
	setp.gt.f32 	%p176, %f4519, 0f40800000;
	mov.b32 	%r1016, 172;
	@%p176 bra 	$L__BB2_1002;
	sub.f32 	%f4520, %f691, %f692;
	add.f32 	%f4521, %f689, %f689;
	add.f32 	%f693, %f1, %f4520;
	fma.rn.f32 	%f694, %f4521, %f690, %f2;
	mul.f32 	%f695, %f693, %f693;
	mul.f32 	%f696, %f694, %f694;
	add.f32 	%f4522, %f695, %f696;
	setp.gt.f32 	%p177, %f4522, 0f40800000;
	mov.b32 	%r1016, 173;
	@%p177 bra 	$L__BB2_1002;
	sub.f32 	%f4523, %f695, %f696;
	add.f32 	%f4524, %f693, %f693;
	add.f32 	%f697, %f1, %f4523;
	fma.rn.f32 	%f698, %f4524, %f694, %f2;
	mul.f32 	%f699, %f697, %f697;
	mul.f32 	%f700, %f698, %f698;
	add.f32 	%f4525, %f699, %f700;
	setp.gt.f32 	%p178, %f4525, 0f40800000;
	mov.b32 	%r1016, 174;
	@%p178 bra 	$L__BB2_1002;
	sub.f32 	%f4526, %f699, %f700;
	add.f32 	%f4527, %f697, %f697;
	add.f32 	%f701, %f1, %f4526;
	fma.rn.f32 	%f702, %f4527, %f698, %f2;
	mul.f32 	%f703, %f701, %f701;
	mul.f32 	%f704, %f702, %f702;
	add.f32 	%f4528, %f703, %f704;
	setp.gt.f32 	%p179, %f4528, 0f40800000;
	mov.b32 	%r1016, 175;
	@%p179 bra 	$L__BB2_1002;
	sub.f32 	%f4529, %f703, %f704;
	add.f32 	%f4530, %f701, %f701;
	add.f32 	%f705, %f1, %f4529;
	fma.rn.f32 	%f706, %f4530, %f702, %f2;
	mul.f32 	%f707, %f705, %f705;
	mul.f32 	%f708, %f706, %f706;
	add.f32 	%f4531, %f707, %f708;
	setp.gt.f32 	%p180, %f4531, 0f40800000;
	mov.b32 	%r1016, 176;
	@%p180 bra 	$L__BB2_1002;
	sub.f32 	%f4532, %f707, %f708;
	add.f32 	%f4533, %f705, %f705;
	add.f32 	%f709, %f1, %f4532;
	fma.rn.f32 	%f710, %f4533, %f706, %f2;
	mul.f32 	%f711, %f709, %f709;
	mul.f32 	%f712, %f710, %f710;
	add.f32 	%f4534, %f711, %f712;
	setp.gt.f32 	%p181, %f4534, 0f40800000;
	mov.b32 	%r1016, 177;
	@%p181 bra 	$L__BB2_1002;
	sub.f32 	%f4535, %f711, %f712;
	add.f32 	%f4536, %f709, %f709;
	add.f32 	%f713, %f1, %f4535;
	fma.rn.f32 	%f714, %f4536, %f710, %f2;
	mul.f32 	%f715, %f713, %f713;
	mul.f32 	%f716, %f714, %f714;
	add.f32 	%f4537, %f715, %f716;
	setp.gt.f32 	%p182, %f4537, 0f40800000;
	mov.b32 	%r1016, 178;
	@%p182 bra 	$L__BB2_1002;
	sub.f32 	%f4538, %f715, %f716;
	add.f32 	%f4539, %f713, %f713;
	add.f32 	%f717, %f1, %f4538;
	fma.rn.f32 	%f718, %f4539, %f714, %f2;
	mul.f32 	%f719, %f717, %f717;
	mul.f32 	%f720, %f718, %f718;
	add.f32 	%f4540, %f719, %f720;
	setp.gt.f32 	%p183, %f4540, 0f40800000;
	mov.b32 	%r1016, 179;
	@%p183 bra 	$L__BB2_1002;
	sub.f32 	%f4541, %f719, %f720;
	add.f32 	%f4542, %f717, %f717;
	add.f32 	%f721, %f1, %f4541;
	fma.rn.f32 	%f722, %f4542, %f718, %f2;
	mul.f32 	%f723, %f721, %f721;
	mul.f32 	%f724, %f722, %f722;
	add.f32 	%f4543, %f723, %f724;
	setp.gt.f32 	%p184, %f4543, 0f40800000;
	mov.b32 	%r1016, 180;
	@%p184 bra 	$L__BB2_1002;
	sub.f32 	%f4544, %f723, %f724;
	add.f32 	%f4545, %f721, %f721;
	add.f32 	%f725, %f1, %f4544;
	fma.rn.f32 	%f726, %f4545, %f722, %f2;
	mul.f32 	%f727, %f725, %f725;
	mul.f32 	%f728, %f726, %f726;
	add.f32 	%f4546, %f727, %f728;
	setp.gt.f32 	%p185, %f4546, 0f40800000;
	mov.b32 	%r1016, 181;
	@%p185 bra 	$L__BB2_1002;
	sub.f32 	%f4547, %f727, %f728;
	add.f32 	%f4548, %f725, %f725;
	add.f32 	%f729, %f1, %f4547;
	fma.rn.f32 	%f730, %f4548, %f726, %f2;
	mul.f32 	%f731, %f729, %f729;
	mul.f32 	%f732, %f730, %f730;
	add.f32 	%f4549, %f731, %f732;
	setp.gt.f32 	%p186, %f4549, 0f40800000;
	mov.b32 	%r1016, 182;
	@%p186 bra 	$L__BB2_1002;
	sub.f32 	%f4550, %f731, %f732;
	add.f32 	%f4551, %f729, %f729;
	add.f32 	%f733, %f1, %f4550;
	fma.rn.f32 	%f734, %f4551, %f730, %f2;
	mul.f32 	%f735, %f733, %f733;
	mul.f32 	%f736, %f734, %f734;
	add.f32 	%f4552, %f735, %f736;
	setp.gt.f32 	%p187, %f4552, 0f40800000;
	mov.b32 	%r1016, 183;
	@%p187 bra 	$L__BB2_1002;
	sub.f32 	%f4553, %f735, %f736;
	add.f32 	%f4554, %f733, %f733;
	add.f32 	%f737, %f1, %f4553;
	fma.rn.f32 	%f738, %f4554, %f734, %f2;
	mul.f32 	%f739, %f737, %f737;
	mul.f32 	%f740, %f738, %f738;
	add.f32 	%f4555, %f739, %f740;
	setp.gt.f32 	%p188, %f4555, 0f40800000;
	mov.b32 	%r1016, 184;
	@%p188 bra 	$L__BB2_1002;
	sub.f32 	%f4556, %f739, %f740;
	add.f32 	%f4557, %f737, %f737;
	add.f32 	%f741, %f1, %f4556;
	fma.rn.f32 	%f742, %f4557, %f738, %f2;
	mul.f32 	%f743, %f741, %f741;
	mul.f32 	%f744, %f742, %f742;
	add.f32 	%f4558, %f743, %f744;
	setp.gt.f32 	%p189, %f4558, 0f40800000;
	mov.b32 	%r1016, 185;
	@%p189 bra 	$L__BB2_1002;
	sub.f32 	%f4559, %f743, %f744;
	add.f32 	%f4560, %f741, %f741;
	add.f32 	%f745, %f1, %f4559;
	fma.rn.f32 	%f746, %f4560, %f742, %f2;
	mul.f32 	%f747, %f745, %f745;
	mul.f32 	%f748, %f746, %f746;
	add.f32 	%f4561, %f747, %f748;
	setp.gt.f32 	%p190, %f4561, 0f40800000;
	mov.b32 	%r1016, 186;
	@%p190 bra 	$L__BB2_1002;
	sub.f32 	%f4562, %f747, %f748;
	add.f32 	%f4563, %f745, %f745;
	add.f32 	%f749, %f1, %f4562;
	fma.rn.f32 	%f750, %f4563, %f746, %f2;
	mul.f32 	%f751, %f749, %f749;
	mul.f32 	%f752, %f750, %f750;
	add.f32 	%f4564, %f751, %f752;
	setp.gt.f32 	%p191, %f4564, 0f40800000;
	mov.b32 	%r1016, 187;
	@%p191 bra 	$L__BB2_1002;
	sub.f32 	%f4565, %f751, %f752;
	add.f32 	%f4566, %f749, %f749;
	add.f32 	%f753, %f1, %f4565;
	fma.rn.f32 	%f754, %f4566, %f750, %f2;
	mul.f32 	%f755, %f753, %f753;
	mul.f32 	%f756, %f754, %f754;
	add.f32 	%f4567, %f755, %f756;
	setp.gt.f32 	%p192, %f4567, 0f40800000;
	mov.b32 	%r1016, 188;
	@%p192 bra 	$L__BB2_1002;
	sub.f32 	%f4568, %f755, %f756;
	add.f32 	%f4569, %f753, %f753;
	add.f32 	%f757, %f1, %f4568;
	fma.rn.f32 	%f758, %f4569, %f754, %f2;
	mul.f32 	%f759, %f757, %f757;
	mul.f32 	%f760, %f758, %f758;
	add.f32 	%f4570, %f759, %f760;
	setp.gt.f32 	%p193, %f4570, 0f40800000;
	mov.b32 	%r1016, 189;
	@%p193 bra 	$L__BB2_1002;
	sub.f32 	%f4571, %f759, %f760;
	add.f32 	%f4572, %f757, %f757;
	add.f32 	%f761, %f1, %f4571;
	fma.rn.f32 	%f762, %f4572, %f758, %f2;
	mul.f32 	%f763, %f761, %f761;
	mul.f32 	%f764, %f762, %f762;
	add.f32 	%f4573, %f763, %f764;
	setp.gt.f32 	%p194, %f4573, 0f40800000;
	mov.b32 	%r1016, 190;
	@%p194 bra 	$L__BB2_1002;
	sub.f32 	%f4574, %f763, %f764;
	add.f32 	%f4575, %f761, %f761;
	add.f32 	%f765, %f1, %f4574;
	fma.rn.f32 	%f766, %f4575, %f762, %f2;
	mul.f32 	%f767, %f765, %f765;
	mul.f32 	%f768, %f766, %f766;
	add.f32 	%f4576, %f767, %f768;
	setp.gt.f32 	%p195, %f4576, 0f40800000;
	mov.b32 	%r1016, 191;
	@%p195 bra 	$L__BB2_1002;
	sub.f32 	%f4577, %f767, %f768;
	add.f32 	%f4578, %f765, %f765;
	add.f32 	%f769, %f1, %f4577;
	fma.rn.f32 	%f770, %f4578, %f766, %f2;
	mul.f32 	%f771, %f769, %f769;
	mul.f32 	%f772, %f770, %f770;
	add.f32 	%f4579, %f771, %f772;
	setp.gt.f32 	%p196, %f4579, 0f40800000;
	mov.b32 	%r1016, 192;
	@%p196 bra 	$L__BB2_1002;
	sub.f32 	%f4580, %f771, %f772;
	add.f32 	%f4581, %f769, %f769;
	add.f32 	%f773, %f1, %f4580;
	fma.rn.f32 	%f774, %f4581, %f770, %f2;
	mul.f32 	%f775, %f773, %f773;
	mul.f32 	%f776, %f774, %f774;
	add.f32 	%f4582, %f775, %f776;
	setp.gt.f32 	%p197, %f4582, 0f40800000;
	mov.b32 	%r1016, 193;
	@%p197 bra 	$L__BB2_1002;
	sub.f32 	%f4583, %f775, %f776;
	add.f32 	%f4584, %f773, %f773;
	add.f32 	%f777, %f1, %f4583;
	fma.rn.f32 	%f778, %f4584, %f774, %f2;
	mul.f32 	%f779, %f777, %f777;
	mul.f32 	%f780, %f778, %f778;
	add.f32 	%f4585, %f779, %f780;
	setp.gt.f32 	%p198, %f4585, 0f40800000;
	mov.b32 	%r1016, 194;
	@%p198 bra 	$L__BB2_1002;
	sub.f32 	%f4586, %f779, %f780;
	add.f32 	%f4587, %f777, %f777;
	add.f32 	%f781, %f1, %f4586;
	fma.rn.f32 	%f782, %f4587, %f778, %f2;
	mul.f32 	%f783, %f781, %f781;
	mul.f32 	%f784, %f782, %f782;
	add.f32 	%f4588, %f783, %f784;
	setp.gt.f32 	%p199, %f4588, 0f40800000;
	mov.b32 	%r1016, 195;
	@%p199 bra 	$L__BB2_1002;
	sub.f32 	%f4589, %f783, %f784;
	add.f32 	%f4590, %f781, %f781;
	add.f32 	%f785, %f1, %f4589;
	fma.rn.f32 	%f786, %f4590, %f782, %f2;
	mul.f32 	%f787, %f785, %f785;
	mul.f32 	%f788, %f786, %f786;
	add.f32 	%f4591, %f787, %f788;
	setp.gt.f32 	%p200, %f4591, 0f40800000;
	mov.b32 	%r1016, 196;
	@%p200 bra 	$L__BB2_1002;
	sub.f32 	%f4592, %f787, %f788;
	add.f32 	%f4593, %f785, %f785;
	add.f32 	%f789, %f1, %f4592;
	fma.rn.f32 	%f790, %f4593, %f786, %f2;
	mul.f32 	%f791, %f789, %f789;
	mul.f32 	%f792, %f790, %f790;
	add.f32 	%f4594, %f791, %f792;
	setp.gt.f32 	%p201, %f4594, 0f40800000;
	mov.b32 	%r1016, 197;
	@%p201 bra 	$L__BB2_1002;
	sub.f32 	%f4595, %f791, %f792;
	add.f32 	%f4596, %f789, %f789;
	add.f32 	%f793, %f1, %f4595;
	fma.rn.f32 	%f794, %f4596, %f790, %f2;
	mul.f32 	%f795, %f793, %f793;
	mul.f32 	%f796, %f794, %f794;
	add.f32 	%f4597, %f795, %f796;
	setp.gt.f32 	%p202, %f4597, 0f40800000;
	mov.b32 	%r1016, 198;
	@%p202 bra 	$L__BB2_1002;
	sub.f32 	%f4598, %f795, %f796;
	add.f32 	%f4599, %f793, %f793;
	add.f32 	%f797, %f1, %f4598;
	fma.rn.f32 	%f798, %f4599, %f794, %f2;
	mul.f32 	%f799, %f797, %f797;
	mul.f32 	%f800, %f798, %f798;
	add.f32 	%f4600, %f799, %f800;
	setp.gt.f32 	%p203, %f4600, 0f40800000;
	mov.b32 	%r1016, 199;
	@%p203 bra 	$L__BB2_1002;
	sub.f32 	%f4601, %f799, %f800;
	add.f32 	%f4602, %f797, %f797;
	add.f32 	%f801, %f1, %f4601;
	fma.rn.f32 	%f802, %f4602, %f798, %f2;
	mul.f32 	%f803, %f801, %f801;
	mul.f32 	%f804, %f802, %f802;
	add.f32 	%f4603, %f803, %f804;
	setp.gt.f32 	%p204, %f4603, 0f40800000;
	mov.b32 	%r1016, 200;
	@%p204 bra 	$L__BB2_1002;
	sub.f32 	%f4604, %f803, %f804;
	add.f32 	%f4605, %f801, %f801;
	add.f32 	%f805, %f1, %f4604;
	fma.rn.f32 	%f806, %f4605, %f802, %f2;
	mul.f32 	%f807, %f805, %f805;
	mul.f32 	%f808, %f806, %f806;
	add.f32 	%f4606, %f807, %f808;
	setp.gt.f32 	%p205, %f4606, 0f40800000;
	mov.b32 	%r1016, 201;
	@%p205 bra 	$L__BB2_1002;
	sub.f32 	%f4607, %f807, %f808;
	add.f32 	%f4608, %f805, %f805;
	add.f32 	%f809, %f1, %f4607;
	fma.rn.f32 	%f810, %f4608, %f806, %f2;
	mul.f32 	%f811, %f809, %f809;
	mul.f32 	%f812, %f810, %f810;
	add.f32 	%f4609, %f811, %f812;
	setp.gt.f32 	%p206, %f4609, 0f40800000;
	mov.b32 	%r1016, 202;
	@%p206 bra 	$L__BB2_1002;
	sub.f32 	%f4610, %f811, %f812;
	add.f32 	%f4611, %f809, %f809;
	add.f32 	%f813, %f1, %f4610;
	fma.rn.f32 	%f814, %f4611, %f810, %f2;
	mul.f32 	%f815, %f813, %f813;
	mul.f32 	%f816, %f814, %f814;
	add.f32 	%f4612, %f815, %f816;
	setp.gt.f32 	%p207, %f4612, 0f40800000;
	mov.b32 	%r1016, 203;
	@%p207 bra 	$L__BB2_1002;
	sub.f32 	%f4613, %f815, %f816;
	add.f32 	%f4614, %f813, %f813;
	add.f32 	%f817, %f1, %f4613;
	fma.rn.f32 	%f818, %f4614, %f814, %f2;
	mul.f32 	%f819, %f817, %f817;
	mul.f32 	%f820, %f818, %f818;
	add.f32 	%f4615, %f819, %f820;
	setp.gt.f32 	%p208, %f4615, 0f40800000;
	mov.b32 	%r1016, 204;
	@%p208 bra 	$L__BB2_1002;
	sub.f32 	%f4616, %f819, %f820;
	add.f32 	%f4617, %f817, %f817;
	add.f32 	%f821, %f1, %f4616;
	fma.rn.f32 	%f822, %f4617, %f818, %f2;
	mul.f32 	%f823, %f821, %f821;
	mul.f32 	%f824, %f822, %f822;
	add.f32 	%f4618, %f823, %f824;
	setp.gt.f32 	%p209, %f4618, 0f40800000;
	mov.b32 	%r1016, 205;
	@%p209 bra 	$L__BB2_1002;
	sub.f32 	%f4619, %f823, %f824;
	add.f32 	%f4620, %f821, %f821;
	add.f32 	%f825, %f1, %f4619;
	fma.rn.f32 	%f826, %f4620, %f822, %f2;
	mul.f32 	%f827, %f825, %f825;
	mul.f32 	%f828, %f826, %f826;
	add.f32 	%f4621, %f827, %f828;
	setp.gt.f32 	%p210, %f4621, 0f40800000;
	mov.b32 	%r1016, 206;
	@%p210 bra 	$L__BB2_1002;
	sub.f32 	%f4622, %f827, %f828;
	add.f32 	%f4623, %f825, %f825;
	add.f32 	%f829, %f1, %f4622;
	fma.rn.f32 	%f830, %f4623, %f826, %f2;
	mul.f32 	%f831, %f829, %f829;
	mul.f32 	%f832, %f830, %f830;
	add.f32 	%f4624, %f831, %f832;
	setp.gt.f32 	%p211, %f4624, 0f40800000;
	mov.b32 	%r1016, 207;
	@%p211 bra 	$L__BB2_1002;
	sub.f32 	%f4625, %f831, %f832;
	add.f32 	%f4626, %f829, %f829;
	add.f32 	%f833, %f1, %f4625;
	fma.rn.f32 	%f834, %f4626, %f830, %f2;
	mul.f32 	%f835, %f833, %f833;
	mul.f32 	%f836, %f834, %f834;
	add.f32 	%f4627, %f835, %f836;
	setp.gt.f32 	%p212, %f4627, 0f40800000;
	mov.b32 	%r1016, 208;
	@%p212 bra 	$L__BB2_1002;
	sub.f32 	%f4628, %f835, %f836;
	add.f32 	%f4629, %f833, %f833;
	add.f32 	%f837, %f1, %f4628;
	fma.rn.f32 	%f838, %f4629, %f834, %f2;
	mul.f32 	%f839, %f837, %f837;
	mul.f32 	%f840, %f838, %f838;
	add.f32 	%f4630, %f839, %f840;
	setp.gt.f32 	%p213, %f4630, 0f40800000;
	mov.b32 	%r1016, 209;
	@%p213 bra 	$L__BB2_1002;
	sub.f32 	%f4631, %f839, %f840;
	add.f32 	%f4632, %f837, %f837;
	add.f32 	%f841, %f1, %f4631;
	fma.rn.f32 	%f842, %f4632, %f838, %f2;
	mul.f32 	%f843, %f841, %f841;
	mul.f32 	%f844, %f842, %f842;
	add.f32 	%f4633, %f843, %f844;
	setp.gt.f32 	%p214, %f4633, 0f40800000;
	mov.b32 	%r1016, 210;
	@%p214 bra 	$L__BB2_1002;
	sub.f32 	%f4634, %f843, %f844;
	add.f32 	%f4635, %f841, %f841;
	add.f32 	%f845, %f1, %f4634;
	fma.rn.f32 	%f846, %f4635, %f842, %f2;
	mul.f32 	%f847, %f845, %f845;
	mul.f32 	%f848, %f846, %f846;
	add.f32 	%f4636, %f847, %f848;
	setp.gt.f32 	%p215, %f4636, 0f40800000;
	mov.b32 	%r1016, 211;
	@%p215 bra 	$L__BB2_1002;
	sub.f32 	%f4637, %f847, %f848;
	add.f32 	%f4638, %f845, %f845;
	add.f32 	%f849, %f1, %f4637;
	fma.rn.f32 	%f850, %f4638, %f846, %f2;
	mul.f32 	%f851, %f849, %f849;
	mul.f32 	%f852, %f850, %f850;
	add.f32 	%f4639, %f851, %f852;
	setp.gt.f32 	%p216, %f4639, 0f40800000;
	mov.b32 	%r1016, 212;
	@%p216 bra 	$L__BB2_1002;
	sub.f32 	%f4640, %f851, %f852;
	add.f32 	%f4641, %f849, %f849;
	add.f32 	%f853, %f1, %f4640;
	fma.rn.f32 	%f854, %f4641, %f850, %f2;
	mul.f32 	%f855, %f853, %f853;
	mul.f32 	%f856, %f854, %f854;
	add.f32 	%f4642, %f855, %f856;
	setp.gt.f32 	%p217, %f4642, 0f40800000;
	mov.b32 	%r1016, 213;
	@%p217 bra 	$L__BB2_1002;
	sub.f32 	%f4643, %f855, %f856;
	add.f32 	%f4644, %f853, %f853;
	add.f32 	%f857, %f1, %f4643;
	fma.rn.f32 	%f858, %f4644, %f854, %f2;
	mul.f32 	%f859, %f857, %f857;
	mul.f32 	%f860, %f858, %f858;
	add.f32 	%f4645, %f859, %f860;
	setp.gt.f32 	%p218, %f4645, 0f40800000;
	mov.b32 	%r1016, 214;
	@%p218 bra 	$L__BB2_1002;
	sub.f32 	%f4646, %f859, %f860;
	add.f32 	%f4647, %f857, %f857;
	add.f32 	%f861, %f1, %f4646;
	fma.rn.f32 	%f862, %f4647, %f858, %f2;
	mul.f32 	%f863, %f861, %f861;
	mul.f32 	%f864, %f862, %f862;
	add.f32 	%f4648, %f863, %f864;
	setp.gt.f32 	%p219, %f4648, 0f40800000;
	mov.b32 	%r1016, 215;
	@%p219 bra 	$L__BB2_1002;
	sub.f32 	%f4649, %f863, %f864;
	add.f32 	%f4650, %f861, %f861;
	add.f32 	%f865, %f1, %f4649;
	fma.rn.f32 	%f866, %f4650, %f862, %f2;
	mul.f32 	%f867, %f865, %f865;
	mul.f32 	%f868, %f866, %f866;
	add.f32 	%f4651, %f867, %f868;
	setp.gt.f32 	%p220, %f4651, 0f40800000;
	mov.b32 	%r1016, 216;
	@%p220 bra 	$L__BB2_1002;
	sub.f32 	%f4652, %f867, %f868;
	add.f32 	%f4653, %f865, %f865;
	add.f32 	%f869, %f1, %f4652;
	fma.rn.f32 	%f870, %f4653, %f866, %f2;
	mul.f32 	%f871, %f869, %f869;
	mul.f32 	%f872, %f870, %f870;
	add.f32 	%f4654, %f871, %f872;
	setp.gt.f32 	%p221, %f4654, 0f40800000;
	mov.b32 	%r1016, 217;
	@%p221 bra 	$L__BB2_1002;
	sub.f32 	%f4655, %f871, %f872;
	add.f32 	%f4656, %f869, %f869;
	add.f32 	%f873, %f1, %f4655;
	fma.rn.f32 	%f874, %f4656, %f870, %f2;
	mul.f32 	%f875, %f873, %f873;
	mul.f32 	%f876, %f874, %f874;
	add.f32 	%f4657, %f875, %f876;
	setp.gt.f32 	%p222, %f4657, 0f40800000;
	mov.b32 	%r1016, 218;
	@%p222 bra 	$L__BB2_1002;
	sub.f32 	%f4658, %f875, %f876;
	add.f32 	%f4659, %f873, %f873;
	add.f32 	%f877, %f1, %f4658;
	fma.rn.f32 	%f878, %f4659, %f874, %f2;
	mul.f32 	%f879, %f877, %f877;
	mul.f32 	%f880, %f878, %f878;
	add.f32 	%f4660, %f879, %f880;
	setp.gt.f32 	%p223, %f4660, 0f40800000;
	mov.b32 	%r1016, 219;
	@%p223 bra 	$L__BB2_1002;
	sub.f32 	%f4661, %f879, %f880;
	add.f32 	%f4662, %f877, %f877;
	add.f32 	%f881, %f1, %f4661;
	fma.rn.f32 	%f882, %f4662, %f878, %f2;
	mul.f32 	%f883, %f881, %f881;
	mul.f32 	%f884, %f882, %f882;
	add.f32 	%f4663, %f883, %f884;
	setp.gt.f32 	%p224, %f4663, 0f40800000;
	mov.b32 	%r1016, 220;
	@%p224 bra 	$L__BB2_1002;
	sub.f32 	%f4664, %f883, %f884;
	add.f32 	%f4665, %f881, %f881;
	add.f32 	%f885, %f1, %f4664;
	fma.rn.f32 	%f886, %f4665, %f882, %f2;
	mul.f32 	%f887, %f885, %f885;
	mul.f32 	%f888, %f886, %f886;
	add.f32 	%f4666, %f887, %f888;
	setp.gt.f32 	%p225, %f4666, 0f40800000;
	mov.b32 	%r1016, 221;
	@%p225 bra 	$L__BB2_1002;
	sub.f32 	%f4667, %f887, %f888;
	add.f32 	%f4668, %f885, %f885;
	add.f32 	%f889, %f1, %f4667;
	fma.rn.f32 	%f890, %f4668, %f886, %f2;
	mul.f32 	%f891, %f889, %f889;
	mul.f32 	%f892, %f890, %f890;
	add.f32 	%f4669, %f891, %f892;
	setp.gt.f32 	%p226, %f4669, 0f40800000;
	mov.b32 	%r1016, 222;
	@%p226 bra 	$L__BB2_1002;
	sub.f32 	%f4670, %f891, %f892;
	add.f32 	%f4671, %f889, %f889;
	add.f32 	%f893, %f1, %f4670;
	fma.rn.f32 	%f894, %f4671, %f890, %f2;
	mul.f32 	%f895, %f893, %f893;
	mul.f32 	%f896, %f894, %f894;
	add.f32 	%f4672, %f895, %f896;
	setp.gt.f32 	%p227, %f4672, 0f40800000;
	mov.b32 	%r1016, 223;
	@%p227 bra 	$L__BB2_1002;
	sub.f32 	%f4673, %f895, %f896;
	add.f32 	%f4674, %f893, %f893;
	add.f32 	%f897, %f1, %f4673;
	fma.rn.f32 	%f898, %f4674, %f894, %f2;
	mul.f32 	%f899, %f897, %f897;
	mul.f32 	%f900, %f898, %f898;
	add.f32 	%f4675, %f899, %f900;
	setp.gt.f32 	%p228, %f4675, 0f40800000;
	mov.b32 	%r1016, 224;
	@%p228 bra 	$L__BB2_1002;
	sub.f32 	%f4676, %f899, %f900;
	add.f32 	%f4677, %f897, %f897;
	add.f32 	%f901, %f1, %f4676;
	fma.rn.f32 	%f902, %f4677, %f898, %f2;
	mul.f32 	%f903, %f901, %f901;
	mul.f32 	%f904, %f902, %f902;
	add.f32 	%f4678, %f903, %f904;
	setp.gt.f32 	%p229, %f4678, 0f40800000;
	mov.b32 	%r1016, 225;
	@%p229 bra 	$L__BB2_1002;
	sub.f32 	%f4679, %f903, %f904;
	add.f32 	%f4680, %f901, %f901;
	add.f32 	%f905, %f1, %f4679;
	fma.rn.f32 	%f906, %f4680, %f902, %f2;
	mul.f32 	%f907, %f905, %f905;
	mul.f32 	%f908, %f906, %f906;
	add.f32 	%f4681, %f907, %f908;
	setp.gt.f32 	%p230, %f4681, 0f40800000;
	mov.b32 	%r1016, 226;
	@%p230 bra 	$L__BB2_1002;
	sub.f32 	%f4682, %f907, %f908;
	add.f32 	%f4683, %f905, %f905;
	add.f32 	%f909, %f1, %f4682;
	fma.rn.f32 	%f910, %f4683, %f906, %f2;
	mul.f32 	%f911, %f909, %f909;
	mul.f32 	%f912, %f910, %f910;
	add.f32 	%f4684, %f911, %f912;
	setp.gt.f32 	%p231, %f4684, 0f40800000;
	mov.b32 	%r1016, 227;
	@%p231 bra 	$L__BB2_1002;
	sub.f32 	%f4685, %f911, %f912;
	add.f32 	%f4686, %f909, %f909;
	add.f32 	%f913, %f1, %f4685;
	fma.rn.f32 	%f914, %f4686, %f910, %f2;
	mul.f32 	%f915, %f913, %f913;
	mul.f32 	%f916, %f914, %f914;
	add.f32 	%f4687, %f915, %f916;
	setp.gt.f32 	%p232, %f4687, 0f40800000;
	mov.b32 	%r1016, 228;
	@%p232 bra 	$L__BB2_1002;
	sub.f32 	%f4688, %f915, %f916;
	add.f32 	%f4689, %f913, %f913;
	add.f32 	%f917, %f1, %f4688;
	fma.rn.f32 	%f918, %f4689, %f914, %f2;
	mul.f32 	%f919, %f917, %f917;
	mul.f32 	%f920, %f918, %f918;
	add.f32 	%f4690, %f919, %f920;
	setp.gt.f32 	%p233, %f4690, 0f40800000;
	mov.b32 	%r1016, 229;
	@%p233 bra 	$L__BB2_1002;
	sub.f32 	%f4691, %f919, %f920;
	add.f32 	%f4692, %f917, %f917;
	add.f32 	%f921, %f1, %f4691;
	fma.rn.f32 	%f922, %f4692, %f918, %f2;
	mul.f32 	%f923, %f921, %f921;
	mul.f32 	%f924, %f922, %f922;
	add.f32 	%f4693, %f923, %f924;
	setp.gt.f32 	%p234, %f4693, 0f40800000;
	mov.b32 	%r1016, 230;
	@%p234 bra 	$L__BB2_1002;
	sub.f32 	%f4694, %f923, %f924;
	add.f32 	%f4695, %f921, %f921;
	add.f32 	%f925, %f1, %f4694;
	fma.rn.f32 	%f926, %f4695, %f922, %f2;
	mul.f32 	%f927, %f925, %f925;
	mul.f32 	%f928, %f926, %f926;
	add.f32 	%f4696, %f927, %f928;
	setp.gt.f32 	%p235, %f4696, 0f40800000;
	mov.b32 	%r1016, 231;
	@%p235 bra 	$L__BB2_1002;
	sub.f32 	%f4697, %f927, %f928;
	add.f32 	%f4698, %f925, %f925;
	add.f32 	%f929, %f1, %f4697;
	fma.rn.f32 	%f930, %f4698, %f926, %f2;
	mul.f32 	%f931, %f929, %f929;
	mul.f32 	%f932, %f930, %f930;
	add.f32 	%f4699, %f931, %f932;
	setp.gt.f32 	%p236, %f4699, 0f40800000;
	mov.b32 	%r1016, 232;
	@%p236 bra 	$L__BB2_1002;
	sub.f32 	%f4700, %f931, %f932;
	add.f32 	%f4701, %f929, %f929;
	add.f32 	%f933, %f1, %f4700;
	fma.rn.f32 	%f934, %f4701, %f930, %f2;
	mul.f32 	%f935, %f933, %f933;
	mul.f32 	%f936, %f934, %f934;
	add.f32 	%f4702, %f935, %f936;
	setp.gt.f32 	%p237, %f4702, 0f40800000;
	mov.b32 	%r1016, 233;
	@%p237 bra 	$L__BB2_1002;
	sub.f32 	%f4703, %f935, %f936;
	add.f32 	%f4704, %f933, %f933;
	add.f32 	%f937, %f1, %f4703;
	fma.rn.f32 	%f938, %f4704, %f934, %f2;
	mul.f32 	%f939, %f937, %f937;
	mul.f32 	%f940, %f938, %f938;
	add.f32 	%f4705, %f939, %f940;
	setp.gt.f32 	%p238, %f4705, 0f40800000;
	mov.b32 	%r1016, 234;
	@%p238 bra 	$L__BB2_1002;
	sub.f32 	%f4706, %f939, %f940;
	add.f32 	%f4707, %f937, %f937;
	add.f32 	%f941, %f1, %f4706;
	fma.rn.f32 	%f942, %f4707, %f938, %f2;
	mul.f32 	%f943, %f941, %f941;
	mul.f32 	%f944, %f942, %f942;
	add.f32 	%f4708, %f943, %f944;
	setp.gt.f32 	%p239, %f4708, 0f40800000;
	mov.b32 	%r1016, 235;
	@%p239 bra 	$L__BB2_1002;
	sub.f32 	%f4709, %f943, %f944;
	add.f32 	%f4710, %f941, %f941;
	add.f32 	%f945, %f1, %f4709;
	fma.rn.f32 	%f946, %f4710, %f942, %f2;
	mul.f32 	%f947, %f945, %f945;
	mul.f32 	%f948, %f946, %f946;
	add.f32 	%f4711, %f947, %f948;
	setp.gt.f32 	%p240, %f4711, 0f40800000;
	mov.b32 	%r1016, 236;
	@%p240 bra 	$L__BB2_1002;
	sub.f32 	%f4712, %f947, %f948;
	add.f32 	%f4713, %f945, %f945;
	add.f32 	%f949, %f1, %f4712;
	fma.rn.f32 	%f950, %f4713, %f946, %f2;
	mul.f32 	%f951, %f949, %f949;
	mul.f32 	%f952, %f950, %f950;
	add.f32 	%f4714, %f951, %f952;
	setp.gt.f32 	%p241, %f4714, 0f40800000;
	mov.b32 	%r1016, 237;
	@%p241 bra 	$L__BB2_1002;
	sub.f32 	%f4715, %f951, %f952;
	add.f32 	%f4716, %f949, %f949;
	add.f32 	%f953, %f1, %f4715;
	fma.rn.f32 	%f954, %f4716, %f950, %f2;
	mul.f32 	%f955, %f953, %f953;
	mul.f32 	%f956, %f954, %f954;
	add.f32 	%f4717, %f955, %f956;
	setp.gt.f32 	%p242, %f4717, 0f40800000;
	mov.b32 	%r1016, 238;
	@%p242 bra 	$L__BB2_1002;
	sub.f32 	%f4718, %f955, %f956;
	add.f32 	%f4719, %f953, %f953;
	add.f32 	%f957, %f1, %f4718;
	fma.rn.f32 	%f958, %f4719, %f954, %f2;
	mul.f32 	%f959, %f957, %f957;
	mul.f32 	%f960, %f958, %f958;
	add.f32 	%f4720, %f959, %f960;
	setp.gt.f32 	%p243, %f4720, 0f40800000;
	mov.b32 	%r1016, 239;
	@%p243 bra 	$L__BB2_1002;
	sub.f32 	%f4721, %f959, %f960;
	add.f32 	%f4722, %f957, %f957;
	add.f32 	%f961, %f1, %f4721;
	fma.rn.f32 	%f962, %f4722, %f958, %f2;
	mul.f32 	%f963, %f961, %f961;
	mul.f32 	%f964, %f962, %f962;
	add.f32 	%f4723, %f963, %f964;
	setp.gt.f32 	%p244, %f4723, 0f40800000;
	mov.b32 	%r1016, 240;
	@%p244 bra 	$L__BB2_1002;
	sub.f32 	%f4724, %f963, %f964;
	add.f32 	%f4725, %f961, %f961;
	add.f32 	%f965, %f1, %f4724;
	fma.rn.f32 	%f966, %f4725, %f962, %f2;
	mul.f32 	%f967, %f965, %f965;
	mul.f32 	%f968, %f966, %f966;
	add.f32 	%f4726, %f967, %f968;
	setp.gt.f32 	%p245, %f4726, 0f40800000;
	mov.b32 	%r1016, 241;
	@%p245 bra 	$L__BB2_1002;
	sub.f32 	%f4727, %f967, %f968;
	add.f32 	%f4728, %f965, %f965;
	add.f32 	%f969, %f1, %f4727;
	fma.rn.f32 	%f970, %f4728, %f966, %f2;
	mul.f32 	%f971, %f969, %f969;
	mul.f32 	%f972, %f970, %f970;
	add.f32 	%f4729, %f971, %f972;
	setp.gt.f32 	%p246, %f4729, 0f40800000;
	mov.b32 	%r1016, 242;
	@%p246 bra 	$L__BB2_1002;
	sub.f32 	%f4730, %f971, %f972;
	add.f32 	%f4731, %f969, %f969;
	add.f32 	%f973, %f1, %f4730;
	fma.rn.f32 	%f974, %f4731, %f970, %f2;
	mul.f32 	%f975, %f973, %f973;
	mul.f32 	%f976, %f974, %f974;
	add.f32 	%f4732, %f975, %f976;
	setp.gt.f32 	%p247, %f4732, 0f40800000;
	mov.b32 	%r1016, 243;
	@%p247 bra 	$L__BB2_1002;
	sub.f32 	%f4733, %f975, %f976;
	add.f32 	%f4734, %f973, %f973;
	add.f32 	%f977, %f1, %f4733;
	fma.rn.f32 	%f978, %f4734, %f974, %f2;
	mul.f32 	%f979, %f977, %f977;
	mul.f32 	%f980, %f978, %f978;
	add.f32 	%f4735, %f979, %f980;
	setp.gt.f32 	%p248, %f4735, 0f40800000;
	mov.b32 	%r1016, 244;
	@%p248 bra 	$L__BB2_1002;
	sub.f32 	%f4736, %f979, %f980;
	add.f32 	%f4737, %f977, %f977;
	add.f32 	%f981, %f1, %f4736;
	fma.rn.f32 	%f982, %f4737, %f978, %f2;
	mul.f32 	%f983, %f981, %f981;
	mul.f32 	%f984, %f982, %f982;
	add.f32 	%f4738, %f983, %f984;
	setp.gt.f32 	%p249, %f4738, 0f40800000;
	mov.b32 	%r1016, 245;
	@%p249 bra 	$L__BB2_1002;
	sub.f32 	%f4739, %f983, %f984;
	add.f32 	%f4740, %f981, %f981;
	add.f32 	%f985, %f1, %f4739;
	fma.rn.f32 	%f986, %f4740, %f982, %f2;
	mul.f32 	%f987, %f985, %f985;
	mul.f32 	%f988, %f986, %f986;
	add.f32 	%f4741, %f987, %f988;
	setp.gt.f32 	%p250, %f4741, 0f40800000;
	mov.b32 	%r1016, 246;
	@%p250 bra 	$L__BB2_1002;
	sub.f32 	%f4742, %f987, %f988;
	add.f32 	%f4743, %f985, %f985;
	add.f32 	%f989, %f1, %f4742;
	fma.rn.f32 	%f990, %f4743, %f986, %f2;
	mul.f32 	%f991, %f989, %f989;
	mul.f32 	%f992, %f990, %f990;
	add.f32 	%f4744, %f991, %f992;
	setp.gt.f32 	%p251, %f4744, 0f40800000;
	mov.b32 	%r1016, 247;
	@%p251 bra 	$L__BB2_1002;
	sub.f32 	%f4745, %f991, %f992;
	add.f32 	%f4746, %f989, %f989;
	add.f32 	%f993, %f1, %f4745;
	fma.rn.f32 	%f994, %f4746, %f990, %f2;
	mul.f32 	%f995, %f993, %f993;
	mul.f32 	%f996, %f994, %f994;
	add.f32 	%f4747, %f995, %f996;
	setp.gt.f32 	%p252, %f4747, 0f40800000;
	mov.b32 	%r1016, 248;
	@%p252 bra 	$L__BB2_1002;
	sub.f32 	%f4748, %f995, %f996;
	add.f32 	%f4749, %f993, %f993;
	add.f32 	%f997, %f1, %f4748;
	fma.rn.f32 	%f998, %f4749, %f994, %f2;
	mul.f32 	%f999, %f997, %f997;
	mul.f32 	%f1000, %f998, %f998;
	add.f32 	%f4750, %f999, %f1000;
	setp.gt.f32 	%p253, %f4750, 0f40800000;
	mov.b32 	%r1016, 249;
	@%p253 bra 	$L__BB2_1002;
	sub.f32 	%f4751, %f999, %f1000;
	add.f32 	%f4752, %f997, %f997;
	add.f32 	%f1001, %f1, %f4751;
	fma.rn.f32 	%f1002, %f4752, %f998, %f2;
	mul.f32 	%f1003, %f1001, %f1001;
	mul.f32 	%f1004, %f1002, %f1002;
	add.f32 	%f4753, %f1003, %f1004;
	setp.gt.f32 	%p254, %f4753, 0f40800000;
	mov.b32 	%r1016, 250;
	@%p254 bra 	$L__BB2_1002;
	sub.f32 	%f4754, %f1003, %f1004;
	add.f32 	%f4755, %f1001, %f1001;
	add.f32 	%f1005, %f1, %f4754;
	fma.rn.f32 	%f1006, %f4755, %f1002, %f2;
	mul.f32 	%f1007, %f1005, %f1005;
	mul.f32 	%f1008, %f1006, %f1006;
	add.f32 	%f4756, %f1007, %f1008;
	setp.gt.f32 	%p255, %f4756, 0f40800000;
	mov.b32 	%r1016, 251;
	@%p255 bra 	$L__BB2_1002;
	sub.f32 	%f4757, %f1007, %f1008;
	add.f32 	%f4758, %f1005, %f1005;
	add.f32 	%f1009, %f1, %f4757;
	fma.rn.f32 	%f1010, %f4758, %f1006, %f2;
	mul.f32 	%f1011, %f1009, %f1009;
	mul.f32 	%f1012, %f1010, %f1010;
	add.f32 	%f4759, %f1011, %f1012;
	setp.gt.f32 	%p256, %f4759, 0f40800000;
	mov.b32 	%r1016, 252;
	@%p256 bra 	$L__BB2_1002;
	sub.f32 	%f4760, %f1011, %f1012;
	add.f32 	%f4761, %f1009, %f1009;
	add.f32 	%f1013, %f1, %f4760;
	fma.rn.f32 	%f1014, %f4761, %f1010, %f2;
	mul.f32 	%f1015, %f1013, %f1013;
	mul.f32 	%f1016, %f1014, %f1014;
	add.f32 	%f4762, %f1015, %f1016;
	setp.gt.f32 	%p257, %f4762, 0f40800000;
	mov.b32 	%r1016, 253;
	@%p257 bra 	$L__BB2_1002;
	sub.f32 	%f4763, %f1015, %f1016;
	add.f32 	%f4764, %f1013, %f1013;
	add.f32 	%f1017, %f1, %f4763;
	fma.rn.f32 	%f1018, %f4764, %f1014, %f2;
	mul.f32 	%f1019, %f1017, %f1017;
	mul.f32 	%f1020, %f1018, %f1018;
	add.f32 	%f4765, %f1019, %f1020;
	setp.gt.f32 	%p258, %f4765, 0f40800000;
	mov.b32 	%r1016, 254;
	@%p258 bra 	$L__BB2_1002;
	sub.f32 	%f4766, %f1019, %f1020;
	add.f32 	%f4767, %f1017, %f1017;
	add.f32 	%f1021, %f1, %f4766;
	fma.rn.f32 	%f1022, %f4767, %f1018, %f2;
	mul.f32 	%f1023, %f1021, %f1021;
	mul.f32 	%f1024, %f1022, %f1022;
	add.f32 	%f4768, %f1023, %f1024;
	setp.gt.f32 	%p259, %f4768, 0f40800000;
	mov.b32 	%r269, 255;
	mov.u32 	%r1016, %r269;
	@%p259 bra 	$L__BB2_1002;
	sub.f32 	%f4769, %f1023, %f1024;
	add.f32 	%f4770, %f1021, %f1021;
	add.f32 	%f1025, %f1, %f4769;
	fma.rn.f32 	%f1026, %f4770, %f1022, %f2;
	mul.f32 	%f1027, %f1025, %f1025;
	mul.f32 	%f1028, %f1026, %f1026;
	add.f32 	%f4771, %f1027, %f1028;
	setp.gt.f32 	%p260, %f4771, 0f40800000;
	mov.b32 	%r270, 256;
	mov.u32 	%r1016, %r270;
	@%p260 bra 	$L__BB2_1002;
	sub.f32 	%f4772, %f1027, %f1028;
	add.f32 	%f4773, %f1025, %f1025;
	add.f32 	%f1029, %f1, %f4772;
	fma.rn.f32 	%f1030, %f4773, %f1026, %f2;
	mul.f32 	%f1031, %f1029, %f1029;
	mul.f32 	%f1032, %f1030, %f1030;
	add.f32 	%f4774, %f1031, %f1032;
	setp.gt.f32 	%p261, %f4774, 0f40800000;
	mov.b32 	%r271, 257;
	mov.u32 	%r1016, %r271;
	@%p261 bra 	$L__BB2_1002;
	sub.f32 	%f4775, %f1031, %f1032;
	add.f32 	%f4776, %f1029, %f1029;
	add.f32 	%f1033, %f1, %f4775;
	fma.rn.f32 	%f1034, %f4776, %f1030, %f2;
	mul.f32 	%f1035, %f1033, %f1033;
	mul.f32 	%f1036, %f1034, %f1034;
	add.f32 	%f4777, %f1035, %f1036;
	setp.gt.f32 	%p262, %f4777, 0f40800000;
	mov.b32 	%r272, 258;
	mov.u32 	%r1016, %r272;
	@%p262 bra 	$L__BB2_1002;
	sub.f32 	%f4778, %f1035, %f1036;
	add.f32 	%f4779, %f1033, %f1033;
	add.f32 	%f1037, %f1, %f4778;
	fma.rn.f32 	%f1038, %f4779, %f1034, %f2;
	mul.f32 	%f1039, %f1037, %f1037;
	mul.f32 	%f1040, %f1038, %f1038;
	add.f32 	%f4780, %f1039, %f1040;
	setp.gt.f32 	%p263, %f4780, 0f40800000;
	mov.b32 	%r273, 259;
	mov.u32 	%r1016, %r273;
	@%p263 bra 	$L__BB2_1002;
	sub.f32 	%f4781, %f1039, %f1040;
	add.f32 	%f4782, %f1037, %f1037;
	add.f32 	%f1041, %f1, %f4781;
	fma.rn.f32 	%f1042, %f4782, %f1038, %f2;
	mul.f32 	%f1043, %f1041, %f1041;
	mul.f32 	%f1044, %f1042, %f1042;
	add.f32 	%f4783, %f1043, %f1044;
	setp.gt.f32 	%p264, %f4783, 0f40800000;
	mov.b32 	%r274, 260;
	mov.u32 	%r1016, %r274;
	@%p264 bra 	$L__BB2_1002;
	sub.f32 	%f4784, %f1043, %f1044;
	add.f32 	%f4785, %f1041, %f1041;
	add.f32 	%f1045, %f1, %f4784;
	fma.rn.f32 	%f1046, %f4785, %f1042, %f2;
	mul.f32 	%f1047, %f1045, %f1045;
	mul.f32 	%f1048, %f1046, %f1046;
	add.f32 	%f4786, %f1047, %f1048;
	setp.gt.f32 	%p265, %f4786, 0f40800000;
	mov.b32 	%r275, 261;
	mov.u32 	%r1016, %r275;
	@%p265 bra 	$L__BB2_1002;
	sub.f32 	%f4787, %f1047, %f1048;
	add.f32 	%f4788, %f1045, %f1045;
	add.f32 	%f1049, %f1, %f4787;
	fma.rn.f32 	%f1050, %f4788, %f1046, %f2;
	mul.f32 	%f1051, %f1049, %f1049;
	mul.f32 	%f1052, %f1050, %f1050;
	add.f32 	%f4789, %f1051, %f1052;
	setp.gt.f32 	%p266, %f4789, 0f40800000;
	mov.b32 	%r276, 262;
	mov.u32 	%r1016, %r276;
	@%p266 bra 	$L__BB2_1002;
	sub.f32 	%f4790, %f1051, %f1052;
	add.f32 	%f4791, %f1049, %f1049;
	add.f32 	%f1053, %f1, %f4790;
	fma.rn.f32 	%f1054, %f4791, %f1050, %f2;
	mul.f32 	%f1055, %f1053, %f1053;
	mul.f32 	%f1056, %f1054, %f1054;
	add.f32 	%f4792, %f1055, %f1056;
	setp.gt.f32 	%p267, %f4792, 0f40800000;
	mov.b32 	%r277, 263;
	mov.u32 	%r1016, %r277;
	@%p267 bra 	$L__BB2_1002;
	sub.f32 	%f4793, %f1055, %f1056;
	add.f32 	%f4794, %f1053, %f1053;
	add.f32 	%f1057, %f1, %f4793;
	fma.rn.f32 	%f1058, %f4794, %f1054, %f2;
	mul.f32 	%f1059, %f1057, %f1057;
	mul.f32 	%f1060, %f1058, %f1058;
	add.f32 	%f4795, %f1059, %f1060;
	setp.gt.f32 	%p268, %f4795, 0f40800000;
	mov.b32 	%r278, 264;
	mov.u32 	%r1016, %r278;
	@%p268 bra 	$L__BB2_1002;
	sub.f32 	%f4796, %f1059, %f1060;
	add.f32 	%f4797, %f1057, %f1057;
	add.f32 	%f1061, %f1, %f4796;
	fma.rn.f32 	%f1062, %f4797, %f1058, %f2;
	mul.f32 	%f1063, %f1061, %f1061;
	mul.f32 	%f1064, %f1062, %f1062;
	add.f32 	%f4798, %f1063, %f1064;
	setp.gt.f32 	%p269, %f4798, 0f40800000;
	mov.b32 	%r279, 265;
	mov.u32 	%r1016, %r279;
	@%p269 bra 	$L__BB2_1002;
	sub.f32 	%f4799, %f1063, %f1064;
	add.f32 	%f4800, %f1061, %f1061;
	add.f32 	%f1065, %f1, %f4799;
	fma.rn.f32 	%f1066, %f4800, %f1062, %f2;
	mul.f32 	%f1067, %f1065, %f1065;
	mul.f32 	%f1068, %f1066, %f1066;
	add.f32 	%f4801, %f1067, %f1068;
	setp.gt.f32 	%p270, %f4801, 0f40800000;
	mov.b32 	%r280, 266;
	mov.u32 	%r1016, %r280;
	@%p270 bra 	$L__BB2_1002;
	sub.f32 	%f4802, %f1067, %f1068;
	add.f32 	%f4803, %f1065, %f1065;
	add.f32 	%f1069, %f1, %f4802;
	fma.rn.f32 	%f1070, %f4803, %f1066, %f2;
	mul.f32 	%f1071, %f1069, %f1069;
	mul.f32 	%f1072, %f1070, %f1070;
	add.f32 	%f4804, %f1071, %f1072;
	setp.gt.f32 	%p271, %f4804, 0f40800000;
	mov.b32 	%r281, 267;
	mov.u32 	%r1016, %r281;
	@%p271 bra 	$L__BB2_1002;
	sub.f32 	%f4805, %f1071, %f1072;
	add.f32 	%f4806, %f1069, %f1069;
	add.f32 	%f1073, %f1, %f4805;
	fma.rn.f32 	%f1074, %f4806, %f1070, %f2;
	mul.f32 	%f1075, %f1073, %f1073;
	mul.f32 	%f1076, %f1074, %f1074;
	add.f32 	%f4807, %f1075, %f1076;
	setp.gt.f32 	%p272, %f4807, 0f40800000;
	mov.b32 	%r282, 268;
	mov.u32 	%r1016, %r282;
	@%p272 bra 	$L__BB2_1002;
	sub.f32 	%f4808, %f1075, %f1076;
	add.f32 	%f4809, %f1073, %f1073;
	add.f32 	%f1077, %f1, %f4808;
	fma.rn.f32 	%f1078, %f4809, %f1074, %f2;
	mul.f32 	%f1079, %f1077, %f1077;
	mul.f32 	%f1080, %f1078, %f1078;
	add.f32 	%f4810, %f1079, %f1080;
	setp.gt.f32 	%p273, %f4810, 0f40800000;
	mov.b32 	%r283, 269;
	mov.u32 	%r1016, %r283;
	@%p273 bra 	$L__BB2_1002;
	sub.f32 	%f4811, %f1079, %f1080;
	add.f32 	%f4812, %f1077, %f1077;
	add.f32 	%f1081, %f1, %f4811;
	fma.rn.f32 	%f1082, %f4812, %f1078, %f2;
	mul.f32 	%f1083, %f1081, %f1081;
	mul.f32 	%f1084, %f1082, %f1082;
	add.f32 	%f4813, %f1083, %f1084;
	setp.gt.f32 	%p274, %f4813, 0f40800000;
	mov.b32 	%r284, 270;
	mov.u32 	%r1016, %r284;
	@%p274 bra 	$L__BB2_1002;
	sub.f32 	%f4814, %f1083, %f1084;
	add.f32 	%f4815, %f1081, %f1081;
	add.f32 	%f1085, %f1, %f4814;
	fma.rn.f32 	%f1086, %f4815, %f1082, %f2;
	mul.f32 	%f1087, %f1085, %f1085;
	mul.f32 	%f1088, %f1086, %f1086;
	add.f32 	%f4816, %f1087, %f1088;
	setp.gt.f32 	%p275, %f4816, 0f40800000;
	mov.b32 	%r285, 271;
	mov.u32 	%r1016, %r285;
	@%p275 bra 	$L__BB2_1002;
	sub.f32 	%f4817, %f1087, %f1088;
	add.f32 	%f4818, %f1085, %f1085;
	add.f32 	%f1089, %f1, %f4817;
	fma.rn.f32 	%f1090, %f4818, %f1086, %f2;
	mul.f32 	%f1091, %f1089, %f1089;
	mul.f32 	%f1092, %f1090, %f1090;
	add.f32 	%f4819, %f1091, %f1092;
	setp.gt.f32 	%p276, %f4819, 0f40800000;
	mov.b32 	%r286, 272;
	mov.u32 	%r1016, %r286;
	@%p276 bra 	$L__BB2_1002;
	sub.f32 	%f4820, %f1091, %f1092;
	add.f32 	%f4821, %f1089, %f1089;
	add.f32 	%f1093, %f1, %f4820;
	fma.rn.f32 	%f1094, %f4821, %f1090, %f2;
	mul.f32 	%f1095, %f1093, %f1093;
	mul.f32 	%f1096, %f1094, %f1094;
	add.f32 	%f4822, %f1095, %f1096;
	setp.gt.f32 	%p277, %f4822, 0f40800000;
	mov.b32 	%r287, 273;
	mov.u32 	%r1016, %r287;
	@%p277 bra 	$L__BB2_1002;
	sub.f32 	%f4823, %f1095, %f1096;
	add.f32 	%f4824, %f1093, %f1093;
	add.f32 	%f1097, %f1, %f4823;
	fma.rn.f32 	%f1098, %f4824, %f1094, %f2;
	mul.f32 	%f1099, %f1097, %f1097;
	mul.f32 	%f1100, %f1098, %f1098;
	add.f32 	%f4825, %f1099, %f1100;
	setp.gt.f32 	%p278, %f4825, 0f40800000;
	mov.b32 	%r288, 274;
	mov.u32 	%r1016, %r288;
	@%p278 bra 	$L__BB2_1002;
	sub.f32 	%f4826, %f1099, %f1100;
	add.f32 	%f4827, %f1097, %f1097;
	add.f32 	%f1101, %f1, %f4826;
	fma.rn.f32 	%f1102, %f4827, %f1098, %f2;
	mul.f32 	%f1103, %f1101, %f1101;
	mul.f32 	%f1104, %f1102, %f1102;
	add.f32 	%f4828, %f1103, %f1104;
	setp.gt.f32 	%p279, %f4828, 0f40800000;
	mov.b32 	%r289, 275;
	mov.u32 	%r1016, %r289;
	@%p279 bra 	$L__BB2_1002;
	sub.f32 	%f4829, %f1103, %f1104;
	add.f32 	%f4830, %f1101, %f1101;
	add.f32 	%f1105, %f1, %f4829;
	fma.rn.f32 	%f1106, %f4830, %f1102, %f2;
	mul.f32 	%f1107, %f1105, %f1105;
	mul.f32 	%f1108, %f1106, %f1106;
	add.f32 	%f4831, %f1107, %f1108;
	setp.gt.f32 	%p280, %f4831, 0f40800000;
	mov.b32 	%r290, 276;
	mov.u32 	%r1016, %r290;
	@%p280 bra 	$L__BB2_1002;
	sub.f32 	%f4832, %f1107, %f1108;
	add.f32 	%f4833, %f1105, %f1105;
	add.f32 	%f1109, %f1, %f4832;
	fma.rn.f32 	%f1110, %f4833, %f1106, %f2;
	mul.f32 	%f1111, %f1109, %f1109;
	mul.f32 	%f1112, %f1110, %f1110;
	add.f32 	%f4834, %f1111, %f1112;
	setp.gt.f32 	%p281, %f4834, 0f40800000;
	mov.b32 	%r291, 277;
	mov.u32 	%r1016, %r291;
	@%p281 bra 	$L__BB2_1002;
	sub.f32 	%f4835, %f1111, %f1112;
	add.f32 	%f4836, %f1109, %f1109;
	add.f32 	%f1113, %f1, %f4835;
	fma.rn.f32 	%f1114, %f4836, %f1110, %f2;
	mul.f32 	%f1115, %f1113, %f1113;
	mul.f32 	%f1116, %f1114, %f1114;
	add.f32 	%f4837, %f1115, %f1116;
	setp.gt.f32 	%p282, %f4837, 0f40800000;
	mov.b32 	%r292, 278;
	mov.u32 	%r1016, %r292;
	@%p282 bra 	$L__BB2_1002;
	sub.f32 	%f4838, %f1115, %f1116;
	add.f32 	%f4839, %f1113, %f1113;
	add.f32 	%f1117, %f1, %f4838;
	fma.rn.f32 	%f1118, %f4839, %f1114, %f2;
	mul.f32 	%f1119, %f1117, %f1117;
	mul.f32 	%f1120, %f1118, %f1118;
	add.f32 	%f4840, %f1119, %f1120;
	setp.gt.f32 	%p283, %f4840, 0f40800000;
	mov.b32 	%r293, 279;
	mov.u32 	%r1016, %r293;
	@%p283 bra 	$L__BB2_1002;
	sub.f32 	%f4841, %f1119, %f1120;
	add.f32 	%f4842, %f1117, %f1117;
	add.f32 	%f1121, %f1, %f4841;
	fma.rn.f32 	%f1122, %f4842, %f1118, %f2;
	mul.f32 	%f1123, %f1121, %f1121;
	mul.f32 	%f1124, %f1122, %f1122;
	add.f32 	%f4843, %f1123, %f1124;
	setp.gt.f32 	%p284, %f4843, 0f40800000;
	mov.b32 	%r294, 280;
	mov.u32 	%r1016, %r294;
	@%p284 bra 	$L__BB2_1002;
	sub.f32 	%f4844, %f1123, %f1124;
	add.f32 	%f4845, %f1121, %f1121;
	add.f32 	%f1125, %f1, %f4844;
	fma.rn.f32 	%f1126, %f4845, %f1122, %f2;
	mul.f32 	%f1127, %f1125, %f1125;
	mul.f32 	%f1128, %f1126, %f1126;
	add.f32 	%f4846, %f1127, %f1128;
	setp.gt.f32 	%p285, %f4846, 0f40800000;
	mov.b32 	%r295, 281;
	mov.u32 	%r1016, %r295;
	@%p285 bra 	$L__BB2_1002;
	sub.f32 	%f4847, %f1127, %f1128;
	add.f32 	%f4848, %f1125, %f1125;
	add.f32 	%f1129, %f1, %f4847;
	fma.rn.f32 	%f1130, %f4848, %f1126, %f2;
	mul.f32 	%f1131, %f1129, %f1129;
	mul.f32 	%f1132, %f1130, %f1130;
	add.f32 	%f4849, %f1131, %f1132;
	setp.gt.f32 	%p286, %f4849, 0f40800000;
	mov.b32 	%r296, 282;
	mov.u32 	%r1016, %r296;
	@%p286 bra 	$L__BB2_1002;
	sub.f32 	%f4850, %f1131, %f1132;
	add.f32 	%f4851, %f1129, %f1129;
	add.f32 	%f1133, %f1, %f4850;
	fma.rn.f32 	%f1134, %f4851, %f1130, %f2;
	mul.f32 	%f1135, %f1133, %f1133;
	mul.f32 	%f1136, %f1134, %f1134;
	add.f32 	%f4852, %f1135, %f1136;
	setp.gt.f32 	%p287, %f4852, 0f40800000;
	mov.b32 	%r297, 283;
	mov.u32 	%r1016, %r297;
	@%p287 bra 	$L__BB2_1002;
	sub.f32 	%f4853, %f1135, %f1136;
	add.f32 	%f4854, %f1133, %f1133;
	add.f32 	%f1137, %f1, %f4853;
	fma.rn.f32 	%f1138, %f4854, %f1134, %f2;
	mul.f32 	%f1139, %f1137, %f1137;
	mul.f32 	%f1140, %f1138, %f1138;
	add.f32 	%f4855, %f1139, %f1140;
	setp.gt.f32 	%p288, %f4855, 0f40800000;
	mov.b32 	%r298, 284;
	mov.u32 	%r1016, %r298;
	@%p288 bra 	$L__BB2_1002;
	sub.f32 	%f4856, %f1139, %f1140;
	add.f32 	%f4857, %f1137, %f1137;
	add.f32 	%f1141, %f1, %f4856;
	fma.rn.f32 	%f1142, %f4857, %f1138, %f2;
	mul.f32 	%f1143, %f1141, %f1141;
	mul.f32 	%f1144, %f1142, %f1142;
	add.f32 	%f4858, %f1143, %f1144;
	setp.gt.f32 	%p289, %f4858, 0f40800000;
	mov.b32 	%r299, 285;
	mov.u32 	%r1016, %r299;
	@%p289 bra 	$L__BB2_1002;
	sub.f32 	%f4859, %f1143, %f1144;
	add.f32 	%f4860, %f1141, %f1141;
	add.f32 	%f1145, %f1, %f4859;
	fma.rn.f32 	%f1146, %f4860, %f1142, %f2;
	mul.f32 	%f1147, %f1145, %f1145;
	mul.f32 	%f1148, %f1146, %f1146;
	add.f32 	%f4861, %f1147, %f1148;
	setp.gt.f32 	%p290, %f4861, 0f40800000;
	mov.b32 	%r300, 286;
	mov.u32 	%r1016, %r300;
	@%p290 bra 	$L__BB2_1002;
	sub.f32 	%f4862, %f1147, %f1148;
	add.f32 	%f4863, %f1145, %f1145;
	add.f32 	%f1149, %f1, %f4862;
	fma.rn.f32 	%f1150, %f4863, %f1146, %f2;
	mul.f32 	%f1151, %f1149, %f1149;
	mul.f32 	%f1152, %f1150, %f1150;
	add.f32 	%f4864, %f1151, %f1152;
	setp.gt.f32 	%p291, %f4864, 0f40800000;
	mov.b32 	%r301, 287;
	mov.u32 	%r1016, %r301;
	@%p291 bra 	$L__BB2_1002;
	sub.f32 	%f4865, %f1151, %f1152;
	add.f32 	%f4866, %f1149, %f1149;
	add.f32 	%f1153, %f1, %f4865;
	fma.rn.f32 	%f1154, %f4866, %f1150, %f2;
	mul.f32 	%f1155, %f1153, %f1153;
	mul.f32 	%f1156, %f1154, %f1154;
	add.f32 	%f4867, %f1155, %f1156;
	setp.gt.f32 	%p292, %f4867, 0f40800000;
	mov.b32 	%r302, 288;
	mov.u32 	%r1016, %r302;
	@%p292 bra 	$L__BB2_1002;
	sub.f32 	%f4868, %f1155, %f1156;
	add.f32 	%f4869, %f1153, %f1153;
	add.f32 	%f1157, %f1, %f4868;
	fma.rn.f32 	%f1158, %f4869, %f1154, %f2;
	mul.f32 	%f1159, %f1157, %f1157;
	mul.f32 	%f1160, %f1158, %f1158;
	add.f32 	%f4870, %f1159, %f1160;
	setp.gt.f32 	%p293, %f4870, 0f40800000;
	mov.b32 	%r303, 289;
	mov.u32 	%r1016, %r303;
	@%p293 bra 	$L__BB2_1002;
	sub.f32 	%f4871, %f1159, %f1160;
	add.f32 	%f4872, %f1157, %f1157;
	add.f32 	%f1161, %f1, %f4871;
	fma.rn.f32 	%f1162, %f4872, %f1158, %f2;
	mul.f32 	%f1163, %f1161, %f1161;
	mul.f32 	%f1164, %f1162, %f1162;
	add.f32 	%f4873, %f1163, %f1164;
	setp.gt.f32 	%p294, %f4873, 0f40800000;
	mov.b32 	%r304, 290;
	mov.u32 	%r1016, %r304;
	@%p294 bra 	$L__BB2_1002;
	sub.f32 	%f4874, %f1163, %f1164;
	add.f32 	%f4875, %f1161, %f1161;
	add.f32 	%f1165, %f1, %f4874;
	fma.rn.f32 	%f1166, %f4875, %f1162, %f2;
	mul.f32 	%f1167, %f1165, %f1165;
	mul.f32 	%f1168, %f1166, %f1166;
	add.f32 	%f4876, %f1167, %f1168;
	setp.gt.f32 	%p295, %f4876, 0f40800000;
	mov.b32 	%r305, 291;
	mov.u32 	%r1016, %r305;
	@%p295 bra 	$L__BB2_1002;
	sub.f32 	%f4877, %f1167, %f1168;
	add.f32 	%f4878, %f1165, %f1165;
	add.f32 	%f1169, %f1, %f4877;
	fma.rn.f32 	%f1170, %f4878, %f1166, %f2;
	mul.f32 	%f1171, %f1169, %f1169;
	mul.f32 	%f1172, %f1170, %f1170;
	add.f32 	%f4879, %f1171, %f1172;
	setp.gt.f32 	%p296, %f4879, 0f40800000;
	mov.b32 	%r306, 292;
	mov.u32 	%r1016, %r306;
	@%p296 bra 	$L__BB2_1002;
	sub.f32 	%f4880, %f1171, %f1172;
	add.f32 	%f4881, %f1169, %f1169;
	add.f32 	%f1173, %f1, %f4880;
	fma.rn.f32 	%f1174, %f4881, %f1170, %f2;
	mul.f32 	%f1175, %f1173, %f1173;
	mul.f32 	%f1176, %f1174, %f1174;
	add.f32 	%f4882, %f1175, %f1176;
	setp.gt.f32 	%p297, %f4882, 0f40800000;
	mov.b32 	%r307, 293;
	mov.u32 	%r1016, %r307;
	@%p297 bra 	$L__BB2_1002;
	sub.f32 	%f4883, %f1175, %f1176;
	add.f32 	%f4884, %f1173, %f1173;
	add.f32 	%f1177, %f1, %f4883;
	fma.rn.f32 	%f1178, %f4884, %f1174, %f2;
	mul.f32 	%f1179, %f1177, %f1177;
	mul.f32 	%f1180, %f1178, %f1178;
	add.f32 	%f4885, %f1179, %f1180;
	setp.gt.f32 	%p298, %f4885, 0f40800000;
	mov.b32 	%r308, 294;
	mov.u32 	%r1016, %r308;
	@%p298 bra 	$L__BB2_1002;
	sub.f32 	%f4886, %f1179, %f1180;
	add.f32 	%f4887, %f1177, %f1177;
	add.f32 	%f1181, %f1, %f4886;
	fma.rn.f32 	%f1182, %f4887, %f1178, %f2;
	mul.f32 	%f1183, %f1181, %f1181;
	mul.f32 	%f1184, %f1182, %f1182;
	add.f32 	%f4888, %f1183, %f1184;
	setp.gt.f32 	%p299, %f4888, 0f40800000;
	mov.b32 	%r309, 295;
	mov.u32 	%r1016, %r309;
	@%p299 bra 	$L__BB2_1002;
	sub.f32 	%f4889, %f1183, %f1184;
	add.f32 	%f4890, %f1181, %f1181;
	add.f32 	%f1185, %f1, %f4889;
	fma.rn.f32 	%f1186, %f4890, %f1182, %f2;
	mul.f32 	%f1187, %f1185, %f1185;
	mul.f32 	%f1188, %f1186, %f1186;
	add.f32 	%f4891, %f1187, %f1188;
	setp.gt.f32 	%p300, %f4891, 0f40800000;
	mov.b32 	%r310, 296;
	mov.u32 	%r1016, %r310;
	@%p300 bra 	$L__BB2_1002;
	sub.f32 	%f4892, %f1187, %f1188;
	add.f32 	%f4893, %f1185, %f1185;
	add.f32 	%f1189, %f1, %f4892;
	fma.rn.f32 	%f1190, %f4893, %f1186, %f2;
	mul.f32 	%f1191, %f1189, %f1189;
	mul.f32 	%f1192, %f1190, %f1190;
	add.f32 	%f4894, %f1191, %f1192;
	setp.gt.f32 	%p301, %f4894, 0f40800000;
	mov.b32 	%r311, 297;
	mov.u32 	%r1016, %r311;
	@%p301 bra 	$L__BB2_1002;
	sub.f32 	%f4895, %f1191, %f1192;
	add.f32 	%f4896, %f1189, %f1189;
	add.f32 	%f1193, %f1, %f4895;
	fma.rn.f32 	%f1194, %f4896, %f1190, %f2;
	mul.f32 	%f1195, %f1193, %f1193;
	mul.f32 	%f1196, %f1194, %f1194;
	add.f32 	%f4897, %f1195, %f1196;
	setp.gt.f32 	%p302, %f4897, 0f40800000;
	mov.b32 	%r312, 298;
	mov.u32 	%r1016, %r312;
	@%p302 bra 	$L__BB2_1002;
	sub.f32 	%f4898, %f1195, %f1196;
	add.f32 	%f4899, %f1193, %f1193;
	add.f32 	%f1197, %f1, %f4898;
	fma.rn.f32 	%f1198, %f4899, %f1194, %f2;
	mul.f32 	%f1199, %f1197, %f1197;
	mul.f32 	%f1200, %f1198, %f1198;
	add.f32 	%f4900, %f1199, %f1200;
	setp.gt.f32 	%p303, %f4900, 0f40800000;
	mov.b32 	%r313, 299;
	mov.u32 	%r1016, %r313;
	@%p303 bra 	$L__BB2_1002;
	sub.f32 	%f4901, %f1199, %f1200;
	add.f32 	%f4902, %f1197, %f1197;
	add.f32 	%f1201, %f1, %f4901;
	fma.rn.f32 	%f1202, %f4902, %f1198, %f2;
	mul.f32 	%f1203, %f1201, %f1201;
	mul.f32 	%f1204, %f1202, %f1202;
	add.f32 	%f4903, %f1203, %f1204;
	setp.gt.f32 	%p304, %f4903, 0f40800000;
	mov.b32 	%r314, 300;
	mov.u32 	%r1016, %r314;
	@%p304 bra 	$L__BB2_1002;
	sub.f32 	%f4904, %f1203, %f1204;
	add.f32 	%f4905, %f1201, %f1201;
	add.f32 	%f1205, %f1, %f4904;
	fma.rn.f32 	%f1206, %f4905, %f1202, %f2;
	mul.f32 	%f1207, %f1205, %f1205;
	mul.f32 	%f1208, %f1206, %f1206;
	add.f32 	%f4906, %f1207, %f1208;
	setp.gt.f32 	%p305, %f4906, 0f40800000;
	mov.b32 	%r315, 301;
	mov.u32 	%r1016, %r315;
	@%p305 bra 	$L__BB2_1002;
	sub.f32 	%f4907, %f1207, %f1208;
	add.f32 	%f4908, %f1205, %f1205;
	add.f32 	%f1209, %f1, %f4907;
	fma.rn.f32 	%f1210, %f4908, %f1206, %f2;
	mul.f32 	%f1211, %f1209, %f1209;
	mul.f32 	%f1212, %f1210, %f1210;
	add.f32 	%f4909, %f1211, %f1212;
	setp.gt.f32 	%p306, %f4909, 0f40800000;
	mov.b32 	%r316, 302;
	mov.u32 	%r1016, %r316;
	@%p306 bra 	$L__BB2_1002;
	sub.f32 	%f4910, %f1211, %f1212;
	add.f32 	%f4911, %f1209, %f1209;
	add.f32 	%f1213, %f1, %f4910;
	fma.rn.f32 	%f1214, %f4911, %f1210, %f2;
	mul.f32 	%f1215, %f1213, %f1213;
	mul.f32 	%f1216, %f1214, %f1214;
	add.f32 	%f4912, %f1215, %f1216;
	setp.gt.f32 	%p307, %f4912, 0f40800000;
	mov.b32 	%r317, 303;
	mov.u32 	%r1016, %r317;
	@%p307 bra 	$L__BB2_1002;
	sub.f32 	%f4913, %f1215, %f1216;
	add.f32 	%f4914, %f1213, %f1213;
	add.f32 	%f1217, %f1, %f4913;
	fma.rn.f32 	%f1218, %f4914, %f1214, %f2;
	mul.f32 	%f1219, %f1217, %f1217;
	mul.f32 	%f1220, %f1218, %f1218;
	add.f32 	%f4915, %f1219, %f1220;
	setp.gt.f32 	%p308, %f4915, 0f40800000;
	mov.b32 	%r318, 304;
	mov.u32 	%r1016, %r318;
	@%p308 bra 	$L__BB2_1002;
	sub.f32 	%f4916, %f1219, %f1220;
	add.f32 	%f4917, %f1217, %f1217;
	add.f32 	%f1221, %f1, %f4916;
	fma.rn.f32 	%f1222, %f4917, %f1218, %f2;
	mul.f32 	%f1223, %f1221, %f1221;
	mul.f32 	%f1224, %f1222, %f1222;
	add.f32 	%f4918, %f1223, %f1224;
	setp.gt.f32 	%p309, %f4918, 0f40800000;
	mov.b32 	%r319, 305;
	mov.u32 	%r1016, %r319;
	@%p309 bra 	$L__BB2_1002;
	sub.f32 	%f4919, %f1223, %f1224;
	add.f32 	%f4920, %f1221, %f1221;
	add.f32 	%f1225, %f1, %f4919;
	fma.rn.f32 	%f1226, %f4920, %f1222, %f2;
	mul.f32 	%f1227, %f1225, %f1225;
	mul.f32 	%f1228, %f1226, %f1226;
	add.f32 	%f4921, %f1227, %f1228;
	setp.gt.f32 	%p310, %f4921, 0f40800000;
	mov.b32 	%r320, 306;
	mov.u32 	%r1016, %r320;
	@%p310 bra 	$L__BB2_1002;
	sub.f32 	%f4922, %f1227, %f1228;
	add.f32 	%f4923, %f1225, %f1225;
	add.f32 	%f1229, %f1, %f4922;
	fma.rn.f32 	%f1230, %f4923, %f1226, %f2;
	mul.f32 	%f1231, %f1229, %f1229;
	mul.f32 	%f1232, %f1230, %f1230;
	add.f32 	%f4924, %f1231, %f1232;
	setp.gt.f32 	%p311, %f4924, 0f40800000;
	mov.b32 	%r321, 307;
	mov.u32 	%r1016, %r321;
	@%p311 bra 	$L__BB2_1002;
	sub.f32 	%f4925, %f1231, %f1232;
	add.f32 	%f4926, %f1229, %f1229;
	add.f32 	%f1233, %f1, %f4925;
	fma.rn.f32 	%f1234, %f4926, %f1230, %f2;
	mul.f32 	%f1235, %f1233, %f1233;
	mul.f32 	%f1236, %f1234, %f1234;
	add.f32 	%f4927, %f1235, %f1236;
	setp.gt.f32 	%p312, %f4927, 0f40800000;
	mov.b32 	%r322, 308;
	mov.u32 	%r1016, %r322;
	@%p312 bra 	$L__BB2_1002;
	sub.f32 	%f4928, %f1235, %f1236;
	add.f32 	%f4929, %f1233, %f1233;
	add.f32 	%f1237, %f1, %f4928;
	fma.rn.f32 	%f1238, %f4929, %f1234, %f2;
	mul.f32 	%f1239, %f1237, %f1237;
	mul.f32 	%f1240, %f1238, %f1238;
	add.f32 	%f4930, %f1239, %f1240;
	setp.gt.f32 	%p313, %f4930, 0f40800000;
	mov.b32 	%r323, 309;
	mov.u32 	%r1016, %r323;
	@%p313 bra 	$L__BB2_1002;
	sub.f32 	%f4931, %f1239, %f1240;
	add.f32 	%f4932, %f1237, %f1237;
	add.f32 	%f1241, %f1, %f4931;
	fma.rn.f32 	%f1242, %f4932, %f1238, %f2;
	mul.f32 	%f1243, %f1241, %f1241;
	mul.f32 	%f1244, %f1242, %f1242;
	add.f32 	%f4933, %f1243, %f1244;
	setp.gt.f32 	%p314, %f4933, 0f40800000;
	mov.b32 	%r324, 310;
	mov.u32 	%r1016, %r324;
	@%p314 bra 	$L__BB2_1002;
	sub.f32 	%f4934, %f1243, %f1244;
	add.f32 	%f4935, %f1241, %f1241;
	add.f32 	%f1245, %f1, %f4934;
	fma.rn.f32 	%f1246, %f4935, %f1242, %f2;
	mul.f32 	%f1247, %f1245, %f1245;
	mul.f32 	%f1248, %f1246, %f1246;
	add.f32 	%f4936, %f1247, %f1248;
	setp.gt.f32 	%p315, %f4936, 0f40800000;
	mov.b32 	%r325, 311;
	mov.u32 	%r1016, %r325;
	@%p315 bra 	$L__BB2_1002;
	sub.f32 	%f4937, %f1247, %f1248;
	add.f32 	%f4938, %f1245, %f1245;
	add.f32 	%f1249, %f1, %f4937;
	fma.rn.f32 	%f1250, %f4938, %f1246, %f2;
	mul.f32 	%f1251, %f1249, %f1249;
	mul.f32 	%f1252, %f1250, %f1250;
	add.f32 	%f4939, %f1251, %f1252;
	setp.gt.f32 	%p316, %f4939, 0f40800000;
	mov.b32 	%r326, 312;
	mov.u32 	%r1016, %r326;
	@%p316 bra 	$L__BB2_1002;
	sub.f32 	%f4940, %f1251, %f1252;
	add.f32 	%f4941, %f1249, %f1249;
	add.f32 	%f1253, %f1, %f4940;
	fma.rn.f32 	%f1254, %f4941, %f1250, %f2;
	mul.f32 	%f1255, %f1253, %f1253;
	mul.f32 	%f1256, %f1254, %f1254;
	add.f32 	%f4942, %f1255, %f1256;
	setp.gt.f32 	%p317, %f4942, 0f40800000;
	mov.b32 	%r327, 313;
	mov.u32 	%r1016, %r327;
	@%p317 bra 	$L__BB2_1002;
	sub.f32 	%f4943, %f1255, %f1256;
	add.f32 	%f4944, %f1253, %f1253;
	add.f32 	%f1257, %f1, %f4943;
	fma.rn.f32 	%f1258, %f4944, %f1254, %f2;
	mul.f32 	%f1259, %f1257, %f1257;
	mul.f32 	%f1260, %f1258, %f1258;
	add.f32 	%f4945, %f1259, %f1260;
	setp.gt.f32 	%p318, %f4945, 0f40800000;
	mov.b32 	%r328, 314;
	mov.u32 	%r1016, %r328;
	@%p318 bra 	$L__BB2_1002;
	sub.f32 	%f4946, %f1259, %f1260;
	add.f32 	%f4947, %f1257, %f1257;
	add.f32 	%f1261, %f1, %f4946;
	fma.rn.f32 	%f1262, %f4947, %f1258, %f2;
	mul.f32 	%f1263, %f1261, %f1261;
	mul.f32 	%f1264, %f1262, %f1262;
	add.f32 	%f4948, %f1263, %f1264;
	setp.gt.f32 	%p319, %f4948, 0f40800000;
	mov.b32 	%r329, 315;
	mov.u32 	%r1016, %r329;
	@%p319 bra 	$L__BB2_1002;
	sub.f32 	%f4949, %f1263, %f1264;
	add.f32 	%f4950, %f1261, %f1261;
	add.f32 	%f1265, %f1, %f4949;
	fma.rn.f32 	%f1266, %f4950, %f1262, %f2;
	mul.f32 	%f1267, %f1265, %f1265;
	mul.f32 	%f1268, %f1266, %f1266;
	add.f32 	%f4951, %f1267, %f1268;
	setp.gt.f32 	%p320, %f4951, 0f40800000;
	mov.b32 	%r330, 316;
	mov.u32 	%r1016, %r330;
	@%p320 bra 	$L__BB2_1002;
	sub.f32 	%f4952, %f1267, %f1268;
	add.f32 	%f4953, %f1265, %f1265;
	add.f32 	%f1269, %f1, %f4952;
	fma.rn.f32 	%f1270, %f4953, %f1266, %f2;
	mul.f32 	%f1271, %f1269, %f1269;
	mul.f32 	%f1272, %f1270, %f1270;
	add.f32 	%f4954, %f1271, %f1272;
	setp.gt.f32 	%p321, %f4954, 0f40800000;
	mov.b32 	%r331, 317;
	mov.u32 	%r1016, %r331;
	@%p321 bra 	$L__BB2_1002;
	sub.f32 	%f4955, %f1271, %f1272;
	add.f32 	%f4956, %f1269, %f1269;
	add.f32 	%f1273, %f1, %f4955;
	fma.rn.f32 	%f1274, %f4956, %f1270, %f2;
	mul.f32 	%f1275, %f1273, %f1273;
	mul.f32 	%f1276, %f1274, %f1274;
	add.f32 	%f4957, %f1275, %f1276;
	setp.gt.f32 	%p322, %f4957, 0f40800000;
	mov.b32 	%r332, 318;
	mov.u32 	%r1016, %r332;
	@%p322 bra 	$L__BB2_1002;
	sub.f32 	%f4958, %f1275, %f1276;
	add.f32 	%f4959, %f1273, %f1273;
	add.f32 	%f1277, %f1, %f4958;
	fma.rn.f32 	%f1278, %f4959, %f1274, %f2;
	mul.f32 	%f1279, %f1277, %f1277;
	mul.f32 	%f1280, %f1278, %f1278;
	add.f32 	%f4960, %f1279, %f1280;
	setp.gt.f32 	%p323, %f4960, 0f40800000;
	mov.b32 	%r333, 319;
	mov.u32 	%r1016, %r333;
	@%p323 bra 	$L__BB2_1002;
	sub.f32 	%f4961, %f1279, %f1280;
	add.f32 	%f4962, %f1277, %f1277;
	add.f32 	%f1281, %f1, %f4961;
	fma.rn.f32 	%f1282, %f4962, %f1278, %f2;
	mul.f32 	%f1283, %f1281, %f1281;
	mul.f32 	%f1284, %f1282, %f1282;
	add.f32 	%f4963, %f1283, %f1284;
	setp.gt.f32 	%p324, %f4963, 0f40800000;
	mov.b32 	%r334, 320;
	mov.u32 	%r1016, %r334;
	@%p324 bra 	$L__BB2_1002;
	sub.f32 	%f4964, %f1283, %f1284;
	add.f32 	%f4965, %f1281, %f1281;
	add.f32 	%f1285, %f1, %f4964;
	fma.rn.f32 	%f1286, %f4965, %f1282, %f2;
	mul.f32 	%f1287, %f1285, %f1285;
	mul.f32 	%f1288, %f1286, %f1286;
	add.f32 	%f4966, %f1287, %f1288;
	setp.gt.f32 	%p325, %f4966, 0f40800000;
	mov.b32 	%r335, 321;
	mov.u32 	%r1016, %r335;
	@%p325 bra 	$L__BB2_1002;
	sub.f32 	%f4967, %f1287, %f1288;
	add.f32 	%f4968, %f1285, %f1285;
	add.f32 	%f1289, %f1, %f4967;
	fma.rn.f32 	%f1290, %f4968, %f1286, %f2;
	mul.f32 	%f1291, %f1289, %f1289;
	mul.f32 	%f1292, %f1290, %f1290;
	add.f32 	%f4969, %f1291, %f1292;
	setp.gt.f32 	%p326, %f4969, 0f40800000;
	mov.b32 	%r336, 322;
	mov.u32 	%r1016, %r336;
	@%p326 bra 	$L__BB2_1002;
	sub.f32 	%f4970, %f1291, %f1292;
	add.f32 	%f4971, %f1289, %f1289;
	add.f32 	%f1293, %f1, %f4970;
	fma.rn.f32 	%f1294, %f4971, %f1290, %f2;
	mul.f32 	%f1295, %f1293, %f1293;
	mul.f32 	%f1296, %f1294, %f1294;
	add.f32 	%f4972, %f1295, %f1296;
	setp.gt.f32 	%p327, %f4972, 0f40800000;
	mov.b32 	%r337, 323;
	mov.u32 	%r1016, %r337;
	@%p327 bra 	$L__BB2_1002;
	sub.f32 	%f4973, %f1295, %f1296;
	add.f32 	%f4974, %f1293, %f1293;
	add.f32 	%f1297, %f1, %f4973;
	fma.rn.f32 	%f1298, %f4974, %f1294, %f2;
	mul.f32 	%f1299, %f1297, %f1297;
	mul.f32 	%f1300, %f1298, %f1298;
	add.f32 	%f4975, %f1299, %f1300;
	setp.gt.f32 	%p328, %f4975, 0f40800000;
	mov.b32 	%r338, 324;
	mov.u32 	%r1016, %r338;
	@%p328 bra 	$L__BB2_1002;
	sub.f32 	%f4976, %f1299, %f1300;
	add.f32 	%f4977, %f1297, %f1297;
	add.f32 	%f1301, %f1, %f4976;
	fma.rn.f32 	%f1302, %f4977, %f1298, %f2;
	mul.f32 	%f1303, %f1301, %f1301;
	mul.f32 	%f1304, %f1302, %f1302;
	add.f32 	%f4978, %f1303, %f1304;
	setp.gt.f32 	%p329, %f4978, 0f40800000;
	mov.b32 	%r339, 325;
	mov.u32 	%r1016, %r339;
	@%p329 bra 	$L__BB2_1002;
	sub.f32 	%f4979, %f1303, %f1304;
	add.f32 	%f4980, %f1301, %f1301;
	add.f32 	%f1305, %f1, %f4979;
	fma.rn.f32 	%f1306, %f4980, %f1302, %f2;
	mul.f32 	%f1307, %f1305, %f1305;
	mul.f32 	%f1308, %f1306, %f1306;
	add.f32 	%f4981, %f1307, %f1308;
	setp.gt.f32 	%p330, %f4981, 0f40800000;
	mov.b32 	%r340, 326;
	mov.u32 	%r1016, %r340;
	@%p330 bra 	$L__BB2_1002;
	sub.f32 	%f4982, %f1307, %f1308;
	add.f32 	%f4983, %f1305, %f1305;
	add.f32 	%f1309, %f1, %f4982;
	fma.rn.f32 	%f1310, %f4983, %f1306, %f2;
	mul.f32 	%f1311, %f1309, %f1309;
	mul.f32 	%f1312, %f1310, %f1310;
	add.f32 	%f4984, %f1311, %f1312;
	setp.gt.f32 	%p331, %f4984, 0f40800000;
	mov.b32 	%r341, 327;
	mov.u32 	%r1016, %r341;
	@%p331 bra 	$L__BB2_1002;
	sub.f32 	%f4985, %f1311, %f1312;
	add.f32 	%f4986, %f1309, %f1309;
	add.f32 	%f1313, %f1, %f4985;
	fma.rn.f32 	%f1314, %f4986, %f1310, %f2;
	mul.f32 	%f1315, %f1313, %f1313;
	mul.f32 	%f1316, %f1314, %f1314;
	add.f32 	%f4987, %f1315, %f1316;
	setp.gt.f32 	%p332, %f4987, 0f40800000;
	mov.b32 	%r342, 328;
	mov.u32 	%r1016, %r342;
	@%p332 bra 	$L__BB2_1002;
	sub.f32 	%f4988, %f1315, %f1316;
	add.f32 	%f4989, %f1313, %f1313;
	add.f32 	%f1317, %f1, %f4988;
	fma.rn.f32 	%f1318, %f4989, %f1314, %f2;
	mul.f32 	%f1319, %f1317, %f1317;
	mul.f32 	%f1320, %f1318, %f1318;
	add.f32 	%f4990, %f1319, %f1320;
	setp.gt.f32 	%p333, %f4990, 0f40800000;
	mov.b32 	%r343, 329;
	mov.u32 	%r1016, %r343;
	@%p333 bra 	$L__BB2_1002;
	sub.f32 	%f4991, %f1319, %f1320;
	add.f32 	%f4992, %f1317, %f1317;
	add.f32 	%f1321, %f1, %f4991;
	fma.rn.f32 	%f1322, %f4992, %f1318, %f2;
	mul.f32 	%f1323, %f1321, %f1321;
	mul.f32 	%f1324, %f1322, %f1322;
	add.f32 	%f4993, %f1323, %f1324;
	setp.gt.f32 	%p334, %f4993, 0f40800000;
	mov.b32 	%r344, 330;
	mov.u32 	%r1016, %r344;
	@%p334 bra 	$L__BB2_1002;
	sub.f32 	%f4994, %f1323, %f1324;
	add.f32 	%f4995, %f1321, %f1321;
	add.f32 	%f1325, %f1, %f4994;
	fma.rn.f32 	%f1326, %f4995, %f1322, %f2;
	mul.f32 	%f1327, %f1325, %f1325;
	mul.f32 	%f1328, %f1326, %f1326;
	add.f32 	%f4996, %f1327, %f1328;
	setp.gt.f32 	%p335, %f4996, 0f40800000;
	mov.b32 	%r345, 331;
	mov.u32 	%r1016, %r345;
	@%p335 bra 	$L__BB2_1002;
	sub.f32 	%f4997, %f1327, %f1328;
	add.f32 	%f4998, %f1325, %f1325;
	add.f32 	%f1329, %f1, %f4997;
	fma.rn.f32 	%f1330, %f4998, %f1326, %f2;
	mul.f32 	%f1331, %f1329, %f1329;
	mul.f32 	%f1332, %f1330, %f1330;
	add.f32 	%f4999, %f1331, %f1332;
	setp.gt.f32 	%p336, %f4999, 0f40800000;
	mov.b32 	%r346, 332;
	mov.u32 	%r1016, %r346;
	@%p336 bra 	$L__BB2_1002;
	sub.f32 	%f5000, %f1331, %f1332;
	add.f32 	%f5001, %f1329, %f1329;
	add.f32 	%f1333, %f1, %f5000;
	fma.rn.f32 	%f1334, %f5001, %f1330, %f2;
	mul.f32 	%f1335, %f1333, %f1333;
	mul.f32 	%f1336, %f1334, %f1334;
	add.f32 	%f5002, %f1335, %f1336;
	setp.gt.f32 	%p337, %f5002, 0f40800000;
	mov.b32 	%r347, 333;
	mov.u32 	%r1016, %r347;
	@%p337 bra 	$L__BB2_1002;
	sub.f32 	%f5003, %f1335, %f1336;
	add.f32 	%f5004, %f1333, %f1333;
	add.f32 	%f1337, %f1, %f5003;
	fma.rn.f32 	%f1338, %f5004, %f1334, %f2;
	mul.f32 	%f1339, %f1337, %f1337;
	mul.f32 	%f1340, %f1338, %f1338;
	add.f32 	%f5005, %f1339, %f1340;
	setp.gt.f32 	%p338, %f5005, 0f40800000;
	mov.b32 	%r348, 334;
	mov.u32 	%r1016, %r348;
	@%p338 bra 	$L__BB2_1002;
	sub.f32 	%f5006, %f1339, %f1340;
	add.f32 	%f5007, %f1337, %f1337;
	add.f32 	%f1341, %f1, %f5006;
	fma.rn.f32 	%f1342, %f5007, %f1338, %f2;
	mul.f32 	%f1343, %f1341, %f1341;
	mul.f32 	%f1344, %f1342, %f1342;
	add.f32 	%f5008, %f1343, %f1344;
	setp.gt.f32 	%p339, %f5008, 0f40800000;
	mov.b32 	%r349, 335;
	mov.u32 	%r1016, %r349;
	@%p339 bra 	$L__BB2_1002;
	sub.f32 	%f5009, %f1343, %f1344;
	add.f32 	%f5010, %f1341, %f1341;
	add.f32 	%f1345, %f1, %f5009;
	fma.rn.f32 	%f1346, %f5010, %f1342, %f2;
	mul.f32 	%f1347, %f1345, %f1345;
	mul.f32 	%f1348, %f1346, %f1346;
	add.f32 	%f5011, %f1347, %f1348;
	setp.gt.f32 	%p340, %f5011, 0f40800000;
	mov.b32 	%r350, 336;
	mov.u32 	%r1016, %r350;
	@%p340 bra 	$L__BB2_1002;
	sub.f32 	%f5012, %f1347, %f1348;
	add.f32 	%f5013, %f1345, %f1345;
	add.f32 	%f1349, %f1, %f5012;
	fma.rn.f32 	%f1350, %f5013, %f1346, %f2;
	mul.f32 	%f1351, %f1349, %f1349;
	mul.f32 	%f1352, %f1350, %f1350;
	add.f32 	%f5014, %f1351, %f1352;
	setp.gt.f32 	%p341, %f5014, 0f40800000;
	mov.b32 	%r351, 337;
	mov.u32 	%r1016, %r351;
	@%p341 bra 	$L__BB2_1002;
	sub.f32 	%f5015, %f1351, %f1352;
	add.f32 	%f5016, %f1349, %f1349;
	add.f32 	%f1353, %f1, %f5015;
	fma.rn.f32 	%f1354, %f5016, %f1350, %f2;
	mul.f32 	%f1355, %f1353, %f1353;
	mul.f32 	%f1356, %f1354, %f1354;
	add.f32 	%f5017, %f1355, %f1356;
	setp.gt.f32 	%p342, %f5017, 0f40800000;
	mov.b32 	%r352, 338;
	mov.u32 	%r1016, %r352;
	@%p342 bra 	$L__BB2_1002;
	sub.f32 	%f5018, %f1355, %f1356;
	add.f32 	%f5019, %f1353, %f1353;
	add.f32 	%f1357, %f1, %f5018;
	fma.rn.f32 	%f1358, %f5019, %f1354, %f2;
	mul.f32 	%f1359, %f1357, %f1357;
	mul.f32 	%f1360, %f1358, %f1358;
	add.f32 	%f5020, %f1359, %f1360;
	setp.gt.f32 	%p343, %f5020, 0f40800000;
	mov.b32 	%r353, 339;
	mov.u32 	%r1016, %r353;
	@%p343 bra 	$L__BB2_1002;
	sub.f32 	%f5021, %f1359, %f1360;
	add.f32 	%f5022, %f1357, %f1357;
	add.f32 	%f1361, %f1, %f5021;
	fma.rn.f32 	%f1362, %f5022, %f1358, %f2;
	mul.f32 	%f1363, %f1361, %f1361;
	mul.f32 	%f1364, %f1362, %f1362;
	add.f32 	%f5023, %f1363, %f1364;
	setp.gt.f32 	%p344, %f5023, 0f40800000;
	mov.b32 	%r354, 340;
	mov.u32 	%r1016, %r354;
	@%p344 bra 	$L__BB2_1002;
	sub.f32 	%f5024, %f1363, %f1364;
	add.f32 	%f5025, %f1361, %f1361;
	add.f32 	%f1365, %f1, %f5024;
	fma.rn.f32 	%f1366, %f5025, %f1362, %f2;
	mul.f32 	%f1367, %f1365, %f1365;
	mul.f32 	%f1368, %f1366, %f1366;
	add.f32 	%f5026, %f1367, %f1368;
	setp.gt.f32 	%p345, %f5026, 0f40800000;
	mov.b32 	%r355, 341;
	mov.u32 	%r1016, %r355;
	@%p345 bra 	$L__BB2_1002;
	sub.f32 	%f5027, %f1367, %f1368;
	add.f32 	%f5028, %f1365, %f1365;
	add.f32 	%f1369, %f1, %f5027;
	fma.rn.f32 	%f1370, %f5028, %f1366, %f2;
	mul.f32 	%f1371, %f1369, %f1369;
	mul.f32 	%f1372, %f1370, %f1370;
	add.f32 	%f5029, %f1371, %f1372;
	setp.gt.f32 	%p346, %f5029, 0f40800000;
	mov.b32 	%r356, 342;
	mov.u32 	%r1016, %r356;
	@%p346 bra 	$L__BB2_1002;
	sub.f32 	%f5030, %f1371, %f1372;
	add.f32 	%f5031, %f1369, %f1369;
	add.f32 	%f1373, %f1, %f5030;
	fma.rn.f32 	%f1374, %f5031, %f1370, %f2;
	mul.f32 	%f1375, %f1373, %f1373;
	mul.f32 	%f1376, %f1374, %f1374;
	add.f32 	%f5032, %f1375, %f1376;
	setp.gt.f32 	%p347, %f5032, 0f40800000;
	mov.b32 	%r357, 343;
	mov.u32 	%r1016, %r357;
	@%p347 bra 	$L__BB2_1002;
	sub.f32 	%f5033, %f1375, %f1376;
	add.f32 	%f5034, %f1373, %f1373;
	add.f32 	%f1377, %f1, %f5033;
	fma.rn.f32 	%f1378, %f5034, %f1374, %f2;
	mul.f32 	%f1379, %f1377, %f1377;
	mul.f32 	%f1380, %f1378, %f1378;
	add.f32 	%f5035, %f1379, %f1380;
	setp.gt.f32 	%p348, %f5035, 0f40800000;
	mov.b32 	%r358, 344;
	mov.u32 	%r1016, %r358;
	@%p348 bra 	$L__BB2_1002;
	sub.f32 	%f5036, %f1379, %f1380;
	add.f32 	%f5037, %f1377, %f1377;
	add.f32 	%f1381, %f1, %f5036;
	fma.rn.f32 	%f1382, %f5037, %f1378, %f2;
	mul.f32 	%f1383, %f1381, %f1381;
	mul.f32 	%f1384, %f1382, %f1382;
	add.f32 	%f5038, %f1383, %f1384;
	setp.gt.f32 	%p349, %f5038, 0f40800000;
	mov.b32 	%r359, 345;
	mov.u32 	%r1016, %r359;
	@%p349 bra 	$L__BB2_1002;
	sub.f32 	%f5039, %f1383, %f1384;
	add.f32 	%f5040, %f1381, %f1381;
	add.f32 	%f1385, %f1, %f5039;
	fma.rn.f32 	%f1386, %f5040, %f1382, %f2;
	mul.f32 	%f1387, %f1385, %f1385;
	mul.f32 	%f1388, %f1386, %f1386;
	add.f32 	%f5041, %f1387, %f1388;
	setp.gt.f32 	%p350, %f5041, 0f40800000;
	mov.b32 	%r360, 346;
	mov.u32 	%r1016, %r360;
	@%p350 bra 	$L__BB2_1002;
	sub.f32 	%f5042, %f1387, %f1388;
	add.f32 	%f5043, %f1385, %f1385;
	add.f32 	%f1389, %f1, %f5042;
	fma.rn.f32 	%f1390, %f5043, %f1386, %f2;
	mul.f32 	%f1391, %f1389, %f1389;
	mul.f32 	%f1392, %f1390, %f1390;
	add.f32 	%f5044, %f1391, %f1392;
	setp.gt.f32 	%p351, %f5044, 0f40800000;
	mov.b32 	%r361, 347;
	mov.u32 	%r1016, %r361;
	@%p351 bra 	$L__BB2_1002;
	sub.f32 	%f5045, %f1391, %f1392;
	add.f32 	%f5046, %f1389, %f1389;
	add.f32 	%f1393, %f1, %f5045;
	fma.rn.f32 	%f1394, %f5046, %f1390, %f2;
	mul.f32 	%f1395, %f1393, %f1393;
	mul.f32 	%f1396, %f1394, %f1394;
	add.f32 	%f5047, %f1395, %f1396;
	setp.gt.f32 	%p352, %f5047, 0f40800000;
	mov.b32 	%r362, 348;
	mov.u32 	%r1016, %r362;
	@%p352 bra 	$L__BB2_1002;
	sub.f32 	%f5048, %f1395, %f1396;
	add.f32 	%f5049, %f1393, %f1393;
	add.f32 	%f1397, %f1, %f5048;
	fma.rn.f32 	%f1398, %f5049, %f1394, %f2;
	mul.f32 	%f1399, %f1397, %f1397;
	mul.f32 	%f1400, %f1398, %f1398;
	add.f32 	%f5050, %f1399, %f1400;
	setp.gt.f32 	%p353, %f5050, 0f40800000;
	mov.b32 	%r363, 349;
	mov.u32 	%r1016, %r363;
	@%p353 bra 	$L__BB2_1002;
	sub.f32 	%f5051, %f1399, %f1400;
	add.f32 	%f5052, %f1397, %f1397;
	add.f32 	%f1401, %f1, %f5051;
	fma.rn.f32 	%f1402, %f5052, %f1398, %f2;
	mul.f32 	%f1403, %f1401, %f1401;
	mul.f32 	%f1404, %f1402, %f1402;
	add.f32 	%f5053, %f1403, %f1404;
	setp.gt.f32 	%p354, %f5053, 0f40800000;
	mov.b32 	%r364, 350;
	mov.u32 	%r1016, %r364;
	@%p354 bra 	$L__BB2_1002;
	sub.f32 	%f5054, %f1403, %f1404;
	add.f32 	%f5055, %f1401, %f1401;
	add.f32 	%f1405, %f1, %f5054;
	fma.rn.f32 	%f1406, %f5055, %f1402, %f2;
	mul.f32 	%f1407, %f1405, %f1405;
	mul.f32 	%f1408, %f1406, %f1406;
	add.f32 	%f5056, %f1407, %f1408;
	setp.gt.f32 	%p355, %f5056, 0f40800000;
	mov.b32 	%r365, 351;
	mov.u32 	%r1016, %r365;
	@%p355 bra 	$L__BB2_1002;
	sub.f32 	%f5057, %f1407, %f1408;
	add.f32 	%f5058, %f1405, %f1405;
	add.f32 	%f1409, %f1, %f5057;
	fma.rn.f32 	%f1410, %f5058, %f1406, %f2;
	mul.f32 	%f1411, %f1409, %f1409;
	mul.f32 	%f1412, %f1410, %f1410;
	add.f32 	%f5059, %f1411, %f1412;
	setp.gt.f32 	%p356, %f5059, 0f40800000;
	mov.b32 	%r366, 352;
	mov.u32 	%r1016, %r366;
	@%p356 bra 	$L__BB2_1002;
	sub.f32 	%f5060, %f1411, %f1412;
	add.f32 	%f5061, %f1409, %f1409;
	add.f32 	%f1413, %f1, %f5060;
	fma.rn.f32 	%f1414, %f5061, %f1410, %f2;
	mul.f32 	%f1415, %f1413, %f1413;
	mul.f32 	%f1416, %f1414, %f1414;
	add.f32 	%f5062, %f1415, %f1416;
	setp.gt.f32 	%p357, %f5062, 0f40800000;
	mov.b32 	%r367, 353;
	mov.u32 	%r1016, %r367;
	@%p357 bra 	$L__BB2_1002;
	sub.f32 	%f5063, %f1415, %f1416;
	add.f32 	%f5064, %f1413, %f1413;
	add.f32 	%f1417, %f1, %f5063;
	fma.rn.f32 	%f1418, %f5064, %f1414, %f2;
	mul.f32 	%f1419, %f1417, %f1417;
	mul.f32 	%f1420, %f1418, %f1418;
	add.f32 	%f5065, %f1419, %f1420;
	setp.gt.f32 	%p358, %f5065, 0f40800000;
	mov.b32 	%r368, 354;
	mov.u32 	%r1016, %r368;
	@%p358 bra 	$L__BB2_1002;
	sub.f32 	%f5066, %f1419, %f1420;
	add.f32 	%f5067, %f1417, %f1417;
	add.f32 	%f1421, %f1, %f5066;
	fma.rn.f32 	%f1422, %f5067, %f1418, %f2;
	mul.f32 	%f1423, %f1421, %f1421;
	mul.f32 	%f1424, %f1422, %f1422;
	add.f32 	%f5068, %f1423, %f1424;
	setp.gt.f32 	%p359, %f5068, 0f40800000;
	mov.b32 	%r369, 355;
	mov.u32 	%r1016, %r369;
	@%p359 bra 	$L__BB2_1002;
	sub.f32 	%f5069, %f1423, %f1424;
	add.f32 	%f5070, %f1421, %f1421;
	add.f32 	%f1425, %f1, %f5069;
	fma.rn.f32 	%f1426, %f5070, %f1422, %f2;
	mul.f32 	%f1427, %f1425, %f1425;
	mul.f32 	%f1428, %f1426, %f1426;
	add.f32 	%f5071, %f1427, %f1428;
	setp.gt.f32 	%p360, %f5071, 0f40800000;
	mov.b32 	%r370, 356;
	mov.u32 	%r1016, %r370;
	@%p360 bra 	$L__BB2_1002;
	sub.f32 	%f5072, %f1427, %f1428;
	add.f32 	%f5073, %f1425, %f1425;
	add.f32 	%f1429, %f1, %f5072;
	fma.rn.f32 	%f1430, %f5073, %f1426, %f2;
	mul.f32 	%f1431, %f1429, %f1429;
	mul.f32 	%f1432, %f1430, %f1430;
	add.f32 	%f5074, %f1431, %f1432;
	setp.gt.f32 	%p361, %f5074, 0f40800000;
	mov.b32 	%r371, 357;
	mov.u32 	%r1016, %r371;
	@%p361 bra 	$L__BB2_1002;
	sub.f32 	%f5075, %f1431, %f1432;
	add.f32 	%f5076, %f1429, %f1429;
	add.f32 	%f1433, %f1, %f5075;
	fma.rn.f32 	%f1434, %f5076, %f1430, %f2;
	mul.f32 	%f1435, %f1433, %f1433;
	mul.f32 	%f1436, %f1434, %f1434;
	add.f32 	%f5077, %f1435, %f1436;
	setp.gt.f32 	%p362, %f5077, 0f40800000;
	mov.b32 	%r372, 358;
	mov.u32 	%r1016, %r372;
	@%p362 bra 	$L__BB2_1002;
	sub.f32 	%f5078, %f1435, %f1436;
	add.f32 	%f5079, %f1433, %f1433;
	add.f32 	%f1437, %f1, %f5078;
	fma.rn.f32 	%f1438, %f5079, %f1434, %f2;
	mul.f32 	%f1439, %f1437, %f1437;
	mul.f32 	%f1440, %f1438, %f1438;
	add.f32 	%f5080, %f1439, %f1440;
	setp.gt.f32 	%p363, %f5080, 0f40800000;
	mov.b32 	%r373, 359;
	mov.u32 	%r1016, %r373;
	@%p363 bra 	$L__BB2_1002;
	sub.f32 	%f5081, %f1439, %f1440;
	add.f32 	%f5082, %f1437, %f1437;
	add.f32 	%f1441, %f1, %f5081;
	fma.rn.f32 	%f1442, %f5082, %f1438, %f2;
	mul.f32 	%f1443, %f1441, %f1441;
	mul.f32 	%f1444, %f1442, %f1442;
	add.f32 	%f5083, %f1443, %f1444;
	setp.gt.f32 	%p364, %f5083, 0f40800000;
	mov.b32 	%r374, 360;
	mov.u32 	%r1016, %r374;
	@%p364 bra 	$L__BB2_1002;
	sub.f32 	%f5084, %f1443, %f1444;
	add.f32 	%f5085, %f1441, %f1441;
	add.f32 	%f1445, %f1, %f5084;
	fma.rn.f32 	%f1446, %f5085, %f1442, %f2;
	mul.f32 	%f1447, %f1445, %f1445;
	mul.f32 	%f1448, %f1446, %f1446;
	add.f32 	%f5086, %f1447, %f1448;
	setp.gt.f32 	%p365, %f5086, 0f40800000;
	mov.b32 	%r375, 361;
	mov.u32 	%r1016, %r375;
	@%p365 bra 	$L__BB2_1002;
	sub.f32 	%f5087, %f1447, %f1448;
	add.f32 	%f5088, %f1445, %f1445;
	add.f32 	%f1449, %f1, %f5087;
	fma.rn.f32 	%f1450, %f5088, %f1446, %f2;
	mul.f32 	%f1451, %f1449, %f1449;
	mul.f32 	%f1452, %f1450, %f1450;
	add.f32 	%f5089, %f1451, %f1452;
	setp.gt.f32 	%p366, %f5089, 0f40800000;
	mov.b32 	%r376, 362;
	mov.u32 	%r1016, %r376;
	@%p366 bra 	$L__BB2_1002;
	sub.f32 	%f5090, %f1451, %f1452;
	add.f32 	%f5091, %f1449, %f1449;
	add.f32 	%f1453, %f1, %f5090;
	fma.rn.f32 	%f1454, %f5091, %f1450, %f2;
	mul.f32 	%f1455, %f1453, %f1453;
	mul.f32 	%f1456, %f1454, %f1454;
	add.f32 	%f5092, %f1455, %f1456;
	setp.gt.f32 	%p367, %f5092, 0f40800000;
	mov.b32 	%r377, 363;
	mov.u32 	%r1016, %r377;
	@%p367 bra 	$L__BB2_1002;
	sub.f32 	%f5093, %f1455, %f1456;
	add.f32 	%f5094, %f1453, %f1453;
	add.f32 	%f1457, %f1, %f5093;
	fma.rn.f32 	%f1458, %f5094, %f1454, %f2;
	mul.f32 	%f1459, %f1457, %f1457;
	mul.f32 	%f1460, %f1458, %f1458;
	add.f32 	%f5095, %f1459, %f1460;
	setp.gt.f32 	%p368, %f5095, 0f40800000;
	mov.b32 	%r378, 364;
	mov.u32 	%r1016, %r378;
	@%p368 bra 	$L__BB2_1002;
	sub.f32 	%f5096, %f1459, %f1460;
	add.f32 	%f5097, %f1457, %f1457;
	add.f32 	%f1461, %f1, %f5096;
	fma.rn.f32 	%f1462, %f5097, %f1458, %f2;
	mul.f32 	%f1463, %f1461, %f1461;
	mul.f32 	%f1464, %f1462, %f1462;
	add.f32 	%f5098, %f1463, %f1464;
	setp.gt.f32 	%p369, %f5098, 0f40800000;
	mov.b32 	%r379, 365;
	mov.u32 	%r1016, %r379;
	@%p369 bra 	$L__BB2_1002;
	sub.f32 	%f5099, %f1463, %f1464;
	add.f32 	%f5100, %f1461, %f1461;
	add.f32 	%f1465, %f1, %f5099;
	fma.rn.f32 	%f1466, %f5100, %f1462, %f2;
	mul.f32 	%f1467, %f1465, %f1465;
	mul.f32 	%f1468, %f1466, %f1466;
	add.f32 	%f5101, %f1467, %f1468;
	setp.gt.f32 	%p370, %f5101, 0f40800000;
	mov.b32 	%r380, 366;
	mov.u32 	%r1016, %r380;
	@%p370 bra 	$L__BB2_1002;
	sub.f32 	%f5102, %f1467, %f1468;
	add.f32 	%f5103, %f1465, %f1465;
	add.f32 	%f1469, %f1, %f5102;
	fma.rn.f32 	%f1470, %f5103, %f1466, %f2;
	mul.f32 	%f1471, %f1469, %f1469;
	mul.f32 	%f1472, %f1470, %f1470;
	add.f32 	%f5104, %f1471, %f1472;
	setp.gt.f32 	%p371, %f5104, 0f40800000;
	mov.b32 	%r381, 367;
	mov.u32 	%r1016, %r381;
	@%p371 bra 	$L__BB2_1002;
	sub.f32 	%f5105, %f1471, %f1472;
	add.f32 	%f5106, %f1469, %f1469;
	add.f32 	%f1473, %f1, %f5105;
	fma.rn.f32 	%f1474, %f5106, %f1470, %f2;
	mul.f32 	%f1475, %f1473, %f1473;
	mul.f32 	%f1476, %f1474, %f1474;
	add.f32 	%f5107, %f1475, %f1476;
	setp.gt.f32 	%p372, %f5107, 0f40800000;
	mov.b32 	%r382, 368;
	mov.u32 	%r1016, %r382;
	@%p372 bra 	$L__BB2_1002;
	sub.f32 	%f5108, %f1475, %f1476;
	add.f32 	%f5109, %f1473, %f1473;
	add.f32 	%f1477, %f1, %f5108;
	fma.rn.f32 	%f1478, %f5109, %f1474, %f2;
	mul.f32 	%f1479, %f1477, %f1477;
	mul.f32 	%f1480, %f1478, %f1478;
	add.f32 	%f5110, %f1479, %f1480;
	setp.gt.f32 	%p373, %f5110, 0f40800000;
	mov.b32 	%r383, 369;
	mov.u32 	%r1016, %r383;
	@%p373 bra 	$L__BB2_1002;
	sub.f32 	%f5111, %f1479, %f1480;
	add.f32 	%f5112, %f1477, %f1477;
	add.f32 	%f1481, %f1, %f5111;
	fma.rn.f32 	%f1482, %f5112, %f1478, %f2;
	mul.f32 	%f1483, %f1481, %f1481;
	mul.f32 	%f1484, %f1482, %f1482;
	add.f32 	%f5113, %f1483, %f1484;
	setp.gt.f32 	%p374, %f5113, 0f40800000;
	mov.b32 	%r384, 370;
	mov.u32 	%r1016, %r384;
	@%p374 bra 	$L__BB2_1002;
	sub.f32 	%f5114, %f1483, %f1484;
	add.f32 	%f5115, %f1481, %f1481;
	add.f32 	%f1485, %f1, %f5114;
	fma.rn.f32 	%f1486, %f5115, %f1482, %f2;
	mul.f32 	%f1487, %f1485, %f1485;
	mul.f32 	%f1488, %f1486, %f1486;
	add.f32 	%f5116, %f1487, %f1488;
	setp.gt.f32 	%p375, %f5116, 0f40800000;
	mov.b32 	%r385, 371;
	mov.u32 	%r1016, %r385;
	@%p375 bra 	$L__BB2_1002;
	sub.f32 	%f5117, %f1487, %f1488;
	add.f32 	%f5118, %f1485, %f1485;
	add.f32 	%f1489, %f1, %f5117;
	fma.rn.f32 	%f1490, %f5118, %f1486, %f2;
	mul.f32 	%f1491, %f1489, %f1489;
	mul.f32 	%f1492, %f1490, %f1490;
	add.f32 	%f5119, %f1491, %f1492;
	setp.gt.f32 	%p376, %f5119, 0f40800000;
	mov.b32 	%r386, 372;
	mov.u32 	%r1016, %r386;
	@%p376 bra 	$L__BB2_1002;
	sub.f32 	%f5120, %f1491, %f1492;
	add.f32 	%f5121, %f1489, %f1489;
	add.f32 	%f1493, %f1, %f5120;
	fma.rn.f32 	%f1494, %f5121, %f1490, %f2;
	mul.f32 	%f1495, %f1493, %f1493;
	mul.f32 	%f1496, %f1494, %f1494;
	add.f32 	%f5122, %f1495, %f1496;
	setp.gt.f32 	%p377, %f5122, 0f40800000;
	mov.b32 	%r387, 373;
	mov.u32 	%r1016, %r387;
	@%p377 bra 	$L__BB2_1002;
	sub.f32 	%f5123, %f1495, %f1496;
	add.f32 	%f5124, %f1493, %f1493;
	add.f32 	%f1497, %f1, %f5123;
	fma.rn.f32 	%f1498, %f5124, %f1494, %f2;
	mul.f32 	%f1499, %f1497, %f1497;
	mul.f32 	%f1500, %f1498, %f1498;
	add.f32 	%f5125, %f1499, %f1500;
	setp.gt.f32 	%p378, %f5125, 0f40800000;
	mov.b32 	%r388, 374;
	mov.u32 	%r1016, %r388;
	@%p378 bra 	$L__BB2_1002;
	sub.f32 	%f5126, %f1499, %f1500;
	add.f32 	%f5127, %f1497, %f1497;
	add.f32 	%f1501, %f1, %f5126;
	fma.rn.f32 	%f1502, %f5127, %f1498, %f2;
	mul.f32 	%f1503, %f1501, %f1501;
	mul.f32 	%f1504, %f1502, %f1502;
	add.f32 	%f5128, %f1503, %f1504;
	setp.gt.f32 	%p379, %f5128, 0f40800000;
	mov.b32 	%r389, 375;
	mov.u32 	%r1016, %r389;
	@%p379 bra 	$L__BB2_1002;
	sub.f32 	%f5129, %f1503, %f1504;
	add.f32 	%f5130, %f1501, %f1501;
	add.f32 	%f1505, %f1, %f5129;
	fma.rn.f32 	%f1506, %f5130, %f1502, %f2;
	mul.f32 	%f1507, %f1505, %f1505;
	mul.f32 	%f1508, %f1506, %f1506;
	add.f32 	%f5131, %f1507, %f1508;
	setp.gt.f32 	%p380, %f5131, 0f40800000;
	mov.b32 	%r390, 376;
	mov.u32 	%r1016, %r390;
	@%p380 bra 	$L__BB2_1002;
	sub.f32 	%f5132, %f1507, %f1508;
	add.f32 	%f5133, %f1505, %f1505;
	add.f32 	%f1509, %f1, %f5132;
	fma.rn.f32 	%f1510, %f5133, %f1506, %f2;
	mul.f32 	%f1511, %f1509, %f1509;
	mul.f32 	%f1512, %f1510, %f1510;
	add.f32 	%f5134, %f1511, %f1512;
	setp.gt.f32 	%p381, %f5134, 0f40800000;
	mov.b32 	%r391, 377;
	mov.u32 	%r1016, %r391;
	@%p381 bra 	$L__BB2_1002;
	sub.f32 	%f5135, %f1511, %f1512;
	add.f32 	%f5136, %f1509, %f1509;
	add.f32 	%f1513, %f1, %f5135;
	fma.rn.f32 	%f1514, %f5136, %f1510, %f2;
	mul.f32 	%f1515, %f1513, %f1513;
	mul.f32 	%f1516, %f1514, %f1514;
	add.f32 	%f5137, %f1515, %f1516;
	setp.gt.f32 	%p382, %f5137, 0f40800000;
	mov.b32 	%r392, 378;
	mov.u32 	%r1016, %r392;
	@%p382 bra 	$L__BB2_1002;
	sub.f32 	%f5138, %f1515, %f1516;
	add.f32 	%f5139, %f1513, %f1513;
	add.f32 	%f1517, %f1, %f5138;
	fma.rn.f32 	%f1518, %f5139, %f1514, %f2;
	mul.f32 	%f1519, %f1517, %f1517;
	mul.f32 	%f1520, %f1518, %f1518;
	add.f32 	%f5140, %f1519, %f1520;
	setp.gt.f32 	%p383, %f5140, 0f40800000;
	mov.b32 	%r393, 379;
	mov.u32 	%r1016, %r393;
	@%p383 bra 	$L__BB2_1002;
	sub.f32 	%f5141, %f1519, %f1520;
	add.f32 	%f5142, %f1517, %f1517;
	add.f32 	%f1521, %f1, %f5141;
	fma.rn.f32 	%f1522, %f5142, %f1518, %f2;
	mul.f32 	%f1523, %f1521, %f1521;
	mul.f32 	%f1524, %f1522, %f1522;
	add.f32 	%f5143, %f1523, %f1524;
	setp.gt.f32 	%p384, %f5143, 0f40800000;
	mov.b32 	%r394, 380;
	mov.u32 	%r1016, %r394;
	@%p384 bra 	$L__BB2_1002;
	sub.f32 	%f5144, %f1523, %f1524;
	add.f32 	%f5145, %f1521, %f1521;
	add.f32 	%f1525, %f1, %f5144;
	fma.rn.f32 	%f1526, %f5145, %f1522, %f2;
	mul.f32 	%f1527, %f1525, %f1525;
	mul.f32 	%f1528, %f1526, %f1526;
	add.f32 	%f5146, %f1527, %f1528;
	setp.gt.f32 	%p385, %f5146, 0f40800000;
	mov.b32 	%r395, 381;
	mov.u32 	%r1016, %r395;
	@%p385 bra 	$L__BB2_1002;
	sub.f32 	%f5147, %f1527, %f1528;
	add.f32 	%f5148, %f1525, %f1525;
	add.f32 	%f1529, %f1, %f5147;
	fma.rn.f32 	%f1530, %f5148, %f1526, %f2;
	mul.f32 	%f1531, %f1529, %f1529;
	mul.f32 	%f1532, %f1530, %f1530;
	add.f32 	%f5149, %f1531, %f1532;
	setp.gt.f32 	%p386, %f5149, 0f40800000;
	mov.b32 	%r396, 382;
	mov.u32 	%r1016, %r396;
	@%p386 bra 	$L__BB2_1002;
	sub.f32 	%f5150, %f1531, %f1532;
	add.f32 	%f5151, %f1529, %f1529;
	add.f32 	%f1533, %f1, %f5150;
	fma.rn.f32 	%f1534, %f5151, %f1530, %f2;
	mul.f32 	%f1535, %f1533, %f1533;
	mul.f32 	%f1536, %f1534, %f1534;
	add.f32 	%f5152, %f1535, %f1536;
	setp.gt.f32 	%p387, %f5152, 0f40800000;
	mov.b32 	%r397, 383;
	mov.u32 	%r1016, %r397;
	@%p387 bra 	$L__BB2_1002;
	sub.f32 	%f5153, %f1535, %f1536;
	add.f32 	%f5154, %f1533, %f1533;
	add.f32 	%f1537, %f1, %f5153;
	fma.rn.f32 	%f1538, %f5154, %f1534, %f2;
	mul.f32 	%f1539, %f1537, %f1537;
	mul.f32 	%f1540, %f1538, %f1538;
	add.f32 	%f5155, %f1539, %f1540;
	setp.gt.f32 	%p388, %f5155, 0f40800000;
	mov.b32 	%r398, 384;
	mov.u32 	%r1016, %r398;
	@%p388 bra 	$L__BB2_1002;
	sub.f32 	%f5156, %f1539, %f1540;
	add.f32 	%f5157, %f1537, %f1537;
	add.f32 	%f1541, %f1, %f5156;
	fma.rn.f32 	%f1542, %f5157, %f1538, %f2;
	mul.f32 	%f1543, %f1541, %f1541;
	mul.f32 	%f1544, %f1542, %f1542;
	add.f32 	%f5158, %f1543, %f1544;
	setp.gt.f32 	%p389, %f5158, 0f40800000;
	mov.b32 	%r399, 385;
	mov.u32 	%r1016, %r399;
	@%p389 bra 	$L__BB2_1002;
	sub.f32 	%f5159, %f1543, %f1544;
	add.f32 	%f5160, %f1541, %f1541;
	add.f32 	%f1545, %f1, %f5159;
	fma.rn.f32 	%f1546, %f5160, %f1542, %f2;
	mul.f32 	%f1547, %f1545, %f1545;
	mul.f32 	%f1548, %f1546, %f1546;
	add.f32 	%f5161, %f1547, %f1548;
	setp.gt.f32 	%p390, %f5161, 0f40800000;
	mov.b32 	%r400, 386;
	mov.u32 	%r1016, %r400;
	@%p390 bra 	$L__BB2_1002;
	sub.f32 	%f5162, %f1547, %f1548;
	add.f32 	%f5163, %f1545, %f1545;
	add.f32 	%f1549, %f1, %f5162;
	fma.rn.f32 	%f1550, %f5163, %f1546, %f2;
	mul.f32 	%f1551, %f1549, %f1549;
	mul.f32 	%f1552, %f1550, %f1550;
	add.f32 	%f5164, %f1551, %f1552;
	setp.gt.f32 	%p391, %f5164, 0f40800000;
	mov.b32 	%r401, 387;
	mov.u32 	%r1016, %r401;
	@%p391 bra 	$L__BB2_1002;
	sub.f32 	%f5165, %f1551, %f1552;
	add.f32 	%f5166, %f1549, %f1549;
	add.f32 	%f1553, %f1, %f5165;
	fma.rn.f32 	%f1554, %f5166, %f1550, %f2;
	mul.f32 	%f1555, %f1553, %f1553;
	mul.f32 	%f1556, %f1554, %f1554;
	add.f32 	%f5167, %f1555, %f1556;
	setp.gt.f32 	%p392, %f5167, 0f40800000;
	mov.b32 	%r402, 388;
	mov.u32 	%r1016, %r402;
	@%p392 bra 	$L__BB2_1002;
	sub.f32 	%f5168, %f1555, %f1556;
	add.f32 	%f5169, %f1553, %f1553;
	add.f32 	%f1557, %f1, %f5168;
	fma.rn.f32 	%f1558, %f5169, %f1554, %f2;
	mul.f32 	%f1559, %f1557, %f1557;
	mul.f32 	%f1560, %f1558, %f1558;
	add.f32 	%f5170, %f1559, %f1560;
	setp.gt.f32 	%p393, %f5170, 0f40800000;
	mov.b32 	%r403, 389;
	mov.u32 	%r1016, %r403;
	@%p393 bra 	$L__BB2_1002;
	sub.f32 	%f5171, %f1559, %f1560;
	add.f32 	%f5172, %f1557, %f1557;
	add.f32 	%f1561, %f1, %f5171;
	fma.rn.f32 	%f1562, %f5172, %f1558, %f2;
	mul.f32 	%f1563, %f1561, %f1561;
	mul.f32 	%f1564, %f1562, %f1562;
	add.f32 	%f5173, %f1563, %f1564;
	setp.gt.f32 	%p394, %f5173, 0f40800000;
	mov.b32 	%r404, 390;
	mov.u32 	%r1016, %r404;
	@%p394 bra 	$L__BB2_1002;
	sub.f32 	%f5174, %f1563, %f1564;
	add.f32 	%f5175, %f1561, %f1561;
	add.f32 	%f1565, %f1, %f5174;
	fma.rn.f32 	%f1566, %f5175, %f1562, %f2;
	mul.f32 	%f1567, %f1565, %f1565;
	mul.f32 	%f1568, %f1566, %f1566;
	add.f32 	%f5176, %f1567, %f1568;
	setp.gt.f32 	%p395, %f5176, 0f40800000;
	mov.b32 	%r405, 391;
	mov.u32 	%r1016, %r405;
	@%p395 bra 	$L__BB2_1002;
	sub.f32 	%f5177, %f1567, %f1568;
	add.f32 	%f5178, %f1565, %f1565;
	add.f32 	%f1569, %f1, %f5177;
	fma.rn.f32 	%f1570, %f5178, %f1566, %f2;
	mul.f32 	%f1571, %f1569, %f1569;
	mul.f32 	%f1572, %f1570, %f1570;
	add.f32 	%f5179, %f1571, %f1572;
	setp.gt.f32 	%p396, %f5179, 0f40800000;
	mov.b32 	%r406, 392;
	mov.u32 	%r1016, %r406;
	@%p396 bra 	$L__BB2_1002;
	sub.f32 	%f5180, %f1571, %f1572;
	add.f32 	%f5181, %f1569, %f1569;
	add.f32 	%f1573, %f1, %f5180;
	fma.rn.f32 	%f1574, %f5181, %f1570, %f2;
	mul.f32 	%f1575, %f1573, %f1573;
	mul.f32 	%f1576, %f1574, %f1574;
	add.f32 	%f5182, %f1575, %f1576;
	setp.gt.f32 	%p397, %f5182, 0f40800000;
	mov.b32 	%r407, 393;
	mov.u32 	%r1016, %r407;
	@%p397 bra 	$L__BB2_1002;
	sub.f32 	%f5183, %f1575, %f1576;
	add.f32 	%f5184, %f1573, %f1573;
	add.f32 	%f1577, %f1, %f5183;
	fma.rn.f32 	%f1578, %f5184, %f1574, %f2;
	mul.f32 	%f1579, %f1577, %f1577;
	mul.f32 	%f1580, %f1578, %f1578;
	add.f32 	%f5185, %f1579, %f1580;
	setp.gt.f32 	%p398, %f5185, 0f40800000;
	mov.b32 	%r408, 394;
	mov.u32 	%r1016, %r408;
	@%p398 bra 	$L__BB2_1002;
	sub.f32 	%f5186, %f1579, %f1580;
	add.f32 	%f5187, %f1577, %f1577;
	add.f32 	%f1581, %f1, %f5186;
	fma.rn.f32 	%f1582, %f5187, %f1578, %f2;
	mul.f32 	%f1583, %f1581, %f1581;
	mul.f32 	%f1584, %f1582, %f1582;
	add.f32 	%f5188, %f1583, %f1584;
	setp.gt.f32 	%p399, %f5188, 0f40800000;
	mov.b32 	%r409, 395;
	mov.u32 	%r1016, %r409;
	@%p399 bra 	$L__BB2_1002;
	sub.f32 	%f5189, %f1583, %f1584;
	add.f32 	%f5190, %f1581, %f1581;
	add.f32 	%f1585, %f1, %f5189;
	fma.rn.f32 	%f1586, %f5190, %f1582, %f2;
	mul.f32 	%f1587, %f1585, %f1585;
	mul.f32 	%f1588, %f1586, %f1586;
	add.f32 	%f5191, %f1587, %f1588;
	setp.gt.f32 	%p400, %f5191, 0f40800000;
	mov.b32 	%r410, 396;
	mov.u32 	%r1016, %r410;
	@%p400 bra 	$L__BB2_1002;
	sub.f32 	%f5192, %f1587, %f1588;
	add.f32 	%f5193, %f1585, %f1585;
	add.f32 	%f1589, %f1, %f5192;
	fma.rn.f32 	%f1590, %f5193, %f1586, %f2;
	mul.f32 	%f1591, %f1589, %f1589;
	mul.f32 	%f1592, %f1590, %f1590;
	add.f32 	%f5194, %f1591, %f1592;
	setp.gt.f32 	%p401, %f5194, 0f40800000;
	mov.b32 	%r411, 397;
	mov.u32 	%r1016, %r411;
	@%p401 bra 	$L__BB2_1002;
	sub.f32 	%f5195, %f1591, %f1592;
	add.f32 	%f5196, %f1589, %f1589;
	add.f32 	%f1593, %f1, %f5195;
	fma.rn.f32 	%f1594, %f5196, %f1590, %f2;
	mul.f32 	%f1595, %f1593, %f1593;
	mul.f32 	%f1596, %f1594, %f1594;
	add.f32 	%f5197, %f1595, %f1596;
	setp.gt.f32 	%p402, %f5197, 0f40800000;
	mov.b32 	%r412, 398;
	mov.u32 	%r1016, %r412;
	@%p402 bra 	$L__BB2_1002;
	sub.f32 	%f5198, %f1595, %f1596;
	add.f32 	%f5199, %f1593, %f1593;
	add.f32 	%f1597, %f1, %f5198;
	fma.rn.f32 	%f1598, %f5199, %f1594, %f2;
	mul.f32 	%f1599, %f1597, %f1597;
	mul.f32 	%f1600, %f1598, %f1598;
	add.f32 	%f5200, %f1599, %f1600;
	setp.gt.f32 	%p403, %f5200, 0f40800000;
	mov.b32 	%r413, 399;
	mov.u32 	%r1016, %r413;
	@%p403 bra 	$L__BB2_1002;
	sub.f32 	%f5201, %f1599, %f1600;
	add.f32 	%f5202, %f1597, %f1597;
	add.f32 	%f1601, %f1, %f5201;
	fma.rn.f32 	%f1602, %f5202, %f1598, %f2;
	mul.f32 	%f1603, %f1601, %f1601;
	mul.f32 	%f1604, %f1602, %f1602;
	add.f32 	%f5203, %f1603, %f1604;
	setp.gt.f32 	%p404, %f5203, 0f40800000;
	mov.b32 	%r414, 400;
	mov.u32 	%r1016, %r414;
	@%p404 bra 	$L__BB2_1002;
	sub.f32 	%f5204, %f1603, %f1604;
	add.f32 	%f5205, %f1601, %f1601;
	add.f32 	%f1605, %f1, %f5204;
	fma.rn.f32 	%f1606, %f5205, %f1602, %f2;
	mul.f32 	%f1607, %f1605, %f1605;
	mul.f32 	%f1608, %f1606, %f1606;
	add.f32 	%f5206, %f1607, %f1608;
	setp.gt.f32 	%p405, %f5206, 0f40800000;
	mov.b32 	%r415, 401;
	mov.u32 	%r1016, %r415;
	@%p405 bra 	$L__BB2_1002;
	sub.f32 	%f5207, %f1607, %f1608;
	add.f32 	%f5208, %f1605, %f1605;
	add.f32 	%f1609, %f1, %f5207;
	fma.rn.f32 	%f1610, %f5208, %f1606, %f2;
	mul.f32 	%f1611, %f1609, %f1609;
	mul.f32 	%f1612, %f1610, %f1610;
	add.f32 	%f5209, %f1611, %f1612;
	setp.gt.f32 	%p406, %f5209, 0f40800000;
	mov.b32 	%r416, 402;
	mov.u32 	%r1016, %r416;
	@%p406 bra 	$L__BB2_1002;
	sub.f32 	%f5210, %f1611, %f1612;
	add.f32 	%f5211, %f1609, %f1609;
	add.f32 	%f1613, %f1, %f5210;
	fma.rn.f32 	%f1614, %f5211, %f1610, %f2;
	mul.f32 	%f1615, %f1613, %f1613;
	mul.f32 	%f1616, %f1614, %f1614;
	add.f32 	%f5212, %f1615, %f1616;
	setp.gt.f32 	%p407, %f5212, 0f40800000;
	mov.b32 	%r417, 403;
	mov.u32 	%r1016, %r417;
	@%p407 bra 	$L__BB2_1002;
	sub.f32 	%f5213, %f1615, %f1616;
	add.f32 	%f5214, %f1613, %f1613;
	add.f32 	%f1617, %f1, %f5213;
	fma.rn.f32 	%f1618, %f5214, %f1614, %f2;
	mul.f32 	%f1619, %f1617, %f1617;
	mul.f32 	%f1620, %f1618, %f1618;
	add.f32 	%f5215, %f1619, %f1620;
	setp.gt.f32 	%p408, %f5215, 0f40800000;
	mov.b32 	%r418, 404;
	mov.u32 	%r1016, %r418;
	@%p408 bra 	$L__BB2_1002;
	sub.f32 	%f5216, %f1619, %f1620;
	add.f32 	%f5217, %f1617, %f1617;
	add.f32 	%f1621, %f1, %f5216;
	fma.rn.f32 	%f1622, %f5217, %f1618, %f2;
	mul.f32 	%f1623, %f1621, %f1621;
	mul.f32 	%f1624, %f1622, %f1622;
	add.f32 	%f5218, %f1623, %f1624;
	setp.gt.f32 	%p409, %f5218, 0f40800000;
	mov.b32 	%r419, 405;
	mov.u32 	%r1016, %r419;
	@%p409 bra 	$L__BB2_1002;
	sub.f32 	%f5219, %f1623, %f1624;
	add.f32 	%f5220, %f1621, %f1621;
	add.f32 	%f1625, %f1, %f5219;
	fma.rn.f32 	%f1626, %f5220, %f1622, %f2;
	mul.f32 	%f1627, %f1625, %f1625;
	mul.f32 	%f1628, %f1626, %f1626;
	add.f32 	%f5221, %f1627, %f1628;
	setp.gt.f32 	%p410, %f5221, 0f40800000;
	mov.b32 	%r420, 406;
	mov.u32 	%r1016, %r420;
	@%p410 bra 	$L__BB2_1002;
	sub.f32 	%f5222, %f1627, %f1628;
	add.f32 	%f5223, %f1625, %f1625;
	add.f32 	%f1629, %f1, %f5222;
	fma.rn.f32 	%f1630, %f5223, %f1626, %f2;
	mul.f32 	%f1631, %f1629, %f1629;
	mul.f32 	%f1632, %f1630, %f1630;
	add.f32 	%f5224, %f1631, %f1632;
	setp.gt.f32 	%p411, %f5224, 0f40800000;
	mov.b32 	%r421, 407;
	mov.u32 	%r1016, %r421;
	@%p411 bra 	$L__BB2_1002;
	sub.f32 	%f5225, %f1631, %f1632;
	add.f32 	%f5226, %f1629, %f1629;
	add.f32 	%f1633, %f1, %f5225;
	fma.rn.f32 	%f1634, %f5226, %f1630, %f2;
	mul.f32 	%f1635, %f1633, %f1633;
	mul.f32 	%f1636, %f1634, %f1634;
	add.f32 	%f5227, %f1635, %f1636;
	setp.gt.f32 	%p412, %f5227, 0f40800000;
	mov.b32 	%r422, 408;
	mov.u32 	%r1016, %r422;
	@%p412 bra 	$L__BB2_1002;
	sub.f32 	%f5228, %f1635, %f1636;
	add.f32 	%f5229, %f1633, %f1633;
	add.f32 	%f1637, %f1, %f5228;
	fma.rn.f32 	%f1638, %f5229, %f1634, %f2;
	mul.f32 	%f1639, %f1637, %f1637;
	mul.f32 	%f1640, %f1638, %f1638;
	add.f32 	%f5230, %f1639, %f1640;
	setp.gt.f32 	%p413, %f5230, 0f40800000;
	mov.b32 	%r423, 409;
	mov.u32 	%r1016, %r423;
	@%p413 bra 	$L__BB2_1002;
	sub.f32 	%f5231, %f1639, %f1640;
	add.f32 	%f5232, %f1637, %f1637;
	add.f32 	%f1641, %f1, %f5231;
	fma.rn.f32 	%f1642, %f5232, %f1638, %f2;
	mul.f32 	%f1643, %f1641, %f1641;
	mul.f32 	%f1644, %f1642, %f1642;
	add.f32 	%f5233, %f1643, %f1644;
	setp.gt.f32 	%p414, %f5233, 0f40800000;
	mov.b32 	%r424, 410;
	mov.u32 	%r1016, %r424;
	@%p414 bra 	$L__BB2_1002;
	sub.f32 	%f5234, %f1643, %f1644;
	add.f32 	%f5235, %f1641, %f1641;
	add.f32 	%f1645, %f1, %f5234;
	fma.rn.f32 	%f1646, %f5235, %f1642, %f2;
	mul.f32 	%f1647, %f1645, %f1645;
	mul.f32 	%f1648, %f1646, %f1646;
	add.f32 	%f5236, %f1647, %f1648;
	setp.gt.f32 	%p415, %f5236, 0f40800000;
	mov.b32 	%r425, 411;
	mov.u32 	%r1016, %r425;
	@%p415 bra 	$L__BB2_1002;
	sub.f32 	%f5237, %f1647, %f1648;
	add.f32 	%f5238, %f1645, %f1645;
	add.f32 	%f1649, %f1, %f5237;
	fma.rn.f32 	%f1650, %f5238, %f1646, %f2;
	mul.f32 	%f1651, %f1649, %f1649;
	mul.f32 	%f1652, %f1650, %f1650;
	add.f32 	%f5239, %f1651, %f1652;
	setp.gt.f32 	%p416, %f5239, 0f40800000;
	mov.b32 	%r426, 412;
	mov.u32 	%r1016, %r426;
	@%p416 bra 	$L__BB2_1002;
	sub.f32 	%f5240, %f1651, %f1652;
	add.f32 	%f5241, %f1649, %f1649;
	add.f32 	%f1653, %f1, %f5240;
	fma.rn.f32 	%f1654, %f5241, %f1650, %f2;
	mul.f32 	%f1655, %f1653, %f1653;
	mul.f32 	%f1656, %f1654, %f1654;
	add.f32 	%f5242, %f1655, %f1656;
	setp.gt.f32 	%p417, %f5242, 0f40800000;
	mov.b32 	%r427, 413;
	mov.u32 	%r1016, %r427;
	@%p417 bra 	$L__BB2_1002;
	sub.f32 	%f5243, %f1655, %f1656;
	add.f32 	%f5244, %f1653, %f1653;
	add.f32 	%f1657, %f1, %f5243;
	fma.rn.f32 	%f1658, %f5244, %f1654, %f2;
	mul.f32 	%f1659, %f1657, %f1657;
	mul.f32 	%f1660, %f1658, %f1658;
	add.f32 	%f5245, %f1659, %f1660;
	setp.gt.f32 	%p418, %f5245, 0f40800000;
	mov.b32 	%r428, 414;
	mov.u32 	%r1016, %r428;
	@%p418 bra 	$L__BB2_1002;
	sub.f32 	%f5246, %f1659, %f1660;
	add.f32 	%f5247, %f1657, %f1657;
	add.f32 	%f1661, %f1, %f5246;
	fma.rn.f32 	%f1662, %f5247, %f1658, %f2;
	mul.f32 	%f1663, %f1661, %f1661;
	mul.f32 	%f1664, %f1662, %f1662;
	add.f32 	%f5248, %f1663, %f1664;
	setp.gt.f32 	%p419, %f5248, 0f40800000;
	mov.b32 	%r429, 415;
	mov.u32 	%r1016, %r429;
	@%p419 bra 	$L__BB2_1002;
	sub.f32 	%f5249, %f1663, %f1664;
	add.f32 	%f5250, %f1661, %f1661;
	add.f32 	%f1665, %f1, %f5249;
	fma.rn.f32 	%f1666, %f5250, %f1662, %f2;
	mul.f32 	%f1667, %f1665, %f1665;
	mul.f32 	%f1668, %f1666, %f1666;
	add.f32 	%f5251, %f1667, %f1668;
	setp.gt.f32 	%p420, %f5251, 0f40800000;
	mov.b32 	%r430, 416;
	mov.u32 	%r1016, %r430;
	@%p420 bra 	$L__BB2_1002;
	sub.f32 	%f5252, %f1667, %f1668;
	add.f32 	%f5253, %f1665, %f1665;
	add.f32 	%f1669, %f1, %f5252;
	fma.rn.f32 	%f1670, %f5253, %f1666, %f2;
	mul.f32 	%f1671, %f1669, %f1669;
	mul.f32 	%f1672, %f1670, %f1670;
	add.f32 	%f5254, %f1671, %f1672;
	setp.gt.f32 	%p421, %f5254, 0f40800000;
	mov.b32 	%r431, 417;
	mov.u32 	%r1016, %r431;
	@%p421 bra 	$L__BB2_1002;
	sub.f32 	%f5255, %f1671, %f1672;
	add.f32 	%f5256, %f1669, %f1669;
	add.f32 	%f1673, %f1, %f5255;
	fma.rn.f32 	%f1674, %f5256, %f1670, %f2;
	mul.f32 	%f1675, %f1673, %f1673;
	mul.f32 	%f1676, %f1674, %f1674;
	add.f32 	%f5257, %f1675, %f1676;
	setp.gt.f32 	%p422, %f5257, 0f40800000;
	mov.b32 	%r432, 418;
	mov.u32 	%r1016, %r432;
	@%p422 bra 	$L__BB2_1002;
	sub.f32 	%f5258, %f1675, %f1676;
	add.f32 	%f5259, %f1673, %f1673;
	add.f32 	%f1677, %f1, %f5258;
	fma.rn.f32 	%f1678, %f5259, %f1674, %f2;
	mul.f32 	%f1679, %f1677, %f1677;
	mul.f32 	%f1680, %f1678, %f1678;
	add.f32 	%f5260, %f1679, %f1680;
	setp.gt.f32 	%p423, %f5260, 0f40800000;
	mov.b32 	%r433, 419;
	mov.u32 	%r1016, %r433;
	@%p423 bra 	$L__BB2_1002;
	sub.f32 	%f5261, %f1679, %f1680;
	add.f32 	%f5262, %f1677, %f1677;
	add.f32 	%f1681, %f1, %f5261;
	fma.rn.f32 	%f1682, %f5262, %f1678, %f2;
	mul.f32 	%f1683, %f1681, %f1681;
	mul.f32 	%f1684, %f1682, %f1682;
	add.f32 	%f5263, %f1683, %f1684;
	setp.gt.f32 	%p424, %f5263, 0f40800000;
	mov.b32 	%r434, 420;
	mov.u32 	%r1016, %r434;
	@%p424 bra 	$L__BB2_1002;
	sub.f32 	%f5264, %f1683, %f1684;
	add.f32 	%f5265, %f1681, %f1681;
	add.f32 	%f1685, %f1, %f5264;
	fma.rn.f32 	%f1686, %f5265, %f1682, %f2;
	mul.f32 	%f1687, %f1685, %f1685;
	mul.f32 	%f1688, %f1686, %f1686;
	add.f32 	%f5266, %f1687, %f1688;
	setp.gt.f32 	%p425, %f5266, 0f40800000;
	mov.b32 	%r435, 421;
	mov.u32 	%r1016, %r435;
	@%p425 bra 	$L__BB2_1002;
	sub.f32 	%f5267, %f1687, %f1688;
	add.f32 	%f5268, %f1685, %f1685;
	add.f32 	%f1689, %f1, %f5267;
	fma.rn.f32 	%f1690, %f5268, %f1686, %f2;
	mul.f32 	%f1691, %f1689, %f1689;
	mul.f32 	%f1692, %f1690, %f1690;
	add.f32 	%f5269, %f1691, %f1692;
	setp.gt.f32 	%p426, %f5269, 0f40800000;
	mov.b32 	%r436, 422;
	mov.u32 	%r1016, %r436;
	@%p426 bra 	$L__BB2_1002;
	sub.f32 	%f5270, %f1691, %f1692;
	add.f32 	%f5271, %f1689, %f1689;
	add.f32 	%f1693, %f1, %f5270;
	fma.rn.f32 	%f1694, %f5271, %f1690, %f2;
	mul.f32 	%f1695, %f1693, %f1693;
	mul.f32 	%f1696, %f1694, %f1694;
	add.f32 	%f5272, %f1695, %f1696;
	setp.gt.f32 	%p427, %f5272, 0f40800000;
	mov.b32 	%r437, 423;
	mov.u32 	%r1016, %r437;
	@%p427 bra 	$L__BB2_1002;
	sub.f32 	%f5273, %f1695, %f1696;
	add.f32 	%f5274, %f1693, %f1693;
	add.f32 	%f1697, %f1, %f5273;
	fma.rn.f32 	%f1698, %f5274, %f1694, %f2;
	mul.f32 	%f1699, %f1697, %f1697;
	mul.f32 	%f1700, %f1698, %f1698;
	add.f32 	%f5275, %f1699, %f1700;
	setp.gt.f32 	%p428, %f5275, 0f40800000;
	mov.b32 	%r438, 424;
	mov.u32 	%r1016, %r438;
	@%p428 bra 	$L__BB2_1002;
	sub.f32 	%f5276, %f1699, %f1700;
	add.f32 	%f5277, %f1697, %f1697;
	add.f32 	%f1701, %f1, %f5276;
	fma.rn.f32 	%f1702, %f5277, %f1698, %f2;
	mul.f32 	%f1703, %f1701, %f1701;
	mul.f32 	%f1704, %f1702, %f1702;
	add.f32 	%f5278, %f1703, %f1704;
	setp.gt.f32 	%p429, %f5278, 0f40800000;
	mov.b32 	%r439, 425;
	mov.u32 	%r1016, %r439;
	@%p429 bra 	$L__BB2_1002;
	sub.f32 	%f5279, %f1703, %f1704;
	add.f32 	%f5280, %f1701, %f1701;
	add.f32 	%f1705, %f1, %f5279;
	fma.rn.f32 	%f1706, %f5280, %f1702, %f2;
	mul.f32 	%f1707, %f1705, %f1705;
	mul.f32 	%f1708, %f1706, %f1706;
	add.f32 	%f5281, %f1707, %f1708;
	setp.gt.f32 	%p430, %f5281, 0f40800000;
	mov.b32 	%r440, 426;
	mov.u32 	%r1016, %r440;
	@%p430 bra 	$L__BB2_1002;
	sub.f32 	%f5282, %f1707, %f1708;
	add.f32 	%f5283, %f1705, %f1705;
	add.f32 	%f1709, %f1, %f5282;
	fma.rn.f32 	%f1710, %f5283, %f1706, %f2;
	mul.f32 	%f1711, %f1709, %f1709;
	mul.f32 	%f1712, %f1710, %f1710;
	add.f32 	%f5284, %f1711, %f1712;
	setp.gt.f32 	%p431, %f5284, 0f40800000;
	mov.b32 	%r441, 427;
	mov.u32 	%r1016, %r441;
	@%p431 bra 	$L__BB2_1002;
	sub.f32 	%f5285, %f1711, %f1712;
	add.f32 	%f5286, %f1709, %f1709;
	add.f32 	%f1713, %f1, %f5285;
	fma.rn.f32 	%f1714, %f5286, %f1710, %f2;
	mul.f32 	%f1715, %f1713, %f1713;
	mul.f32 	%f1716, %f1714, %f1714;
	add.f32 	%f5287, %f1715, %f1716;
	setp.gt.f32 	%p432, %f5287, 0f40800000;
	mov.b32 	%r442, 428;
	mov.u32 	%r1016, %r442;
	@%p432 bra 	$L__BB2_1002;
	sub.f32 	%f5288, %f1715, %f1716;
	add.f32 	%f5289, %f1713, %f1713;
	add.f32 	%f1717, %f1, %f5288;
	fma.rn.f32 	%f1718, %f5289, %f1714, %f2;
	mul.f32 	%f1719, %f1717, %f1717;
	mul.f32 	%f1720, %f1718, %f1718;
	add.f32 	%f5290, %f1719, %f1720;
	setp.gt.f32 	%p433, %f5290, 0f40800000;
	mov.b32 	%r443, 429;
	mov.u32 	%r1016, %r443;
	@%p433 bra 	$L__BB2_1002;
	sub.f32 	%f5291, %f1719, %f1720;
	add.f32 	%f5292, %f1717, %f1717;
	add.f32 	%f1721, %f1, %f5291;
	fma.rn.f32 	%f1722, %f5292, %f1718, %f2;
	mul.f32 	%f1723, %f1721, %f1721;
	mul.f32 	%f1724, %f1722, %f1722;
	add.f32 	%f5293, %f1723, %f1724;
	setp.gt.f32 	%p434, %f5293, 0f40800000;
	mov.b32 	%r444, 430;
	mov.u32 	%r1016, %r444;
	@%p434 bra 	$L__BB2_1002;
	sub.f32 	%f5294, %f1723, %f1724;
	add.f32 	%f5295, %f1721, %f1721;
	add.f32 	%f1725, %f1, %f5294;
	fma.rn.f32 	%f1726, %f5295, %f1722, %f2;
	mul.f32 	%f1727, %f1725, %f1725;
	mul.f32 	%f1728, %f1726, %f1726;
	add.f32 	%f5296, %f1727, %f1728;
	setp.gt.f32 	%p435, %f5296, 0f40800000;
	mov.b32 	%r445, 431;
	mov.u32 	%r1016, %r445;
	@%p435 bra 	$L__BB2_1002;
	sub.f32 	%f5297, %f1727, %f1728;
	add.f32 	%f5298, %f1725, %f1725;
	add.f32 	%f1729, %f1, %f5297;
	fma.rn.f32 	%f1730, %f5298, %f1726, %f2;
	mul.f32 	%f1731, %f1729, %f1729;
	mul.f32 	%f1732, %f1730, %f1730;
	add.f32 	%f5299, %f1731, %f1732;
	setp.gt.f32 	%p436, %f5299, 0f40800000;
	mov.b32 	%r446, 432;
	mov.u32 	%r1016, %r446;
	@%p436 bra 	$L__BB2_1002;
	sub.f32 	%f5300, %f1731, %f1732;
	add.f32 	%f5301, %f1729, %f1729;
	add.f32 	%f1733, %f1, %f5300;
	fma.rn.f32 	%f1734, %f5301, %f1730, %f2;
	mul.f32 	%f1735, %f1733, %f1733;
	mul.f32 	%f1736, %f1734, %f1734;
	add.f32 	%f5302, %f1735, %f1736;
	setp.gt.f32 	%p437, %f5302, 0f40800000;
	mov.b32 	%r447, 433;
	mov.u32 	%r1016, %r447;
	@%p437 bra 	$L__BB2_1002;
	sub.f32 	%f5303, %f1735, %f1736;
	add.f32 	%f5304, %f1733, %f1733;
	add.f32 	%f1737, %f1, %f5303;
	fma.rn.f32 	%f1738, %f5304, %f1734, %f2;
	mul.f32 	%f1739, %f1737, %f1737;
	mul.f32 	%f1740, %f1738, %f1738;
	add.f32 	%f5305, %f1739, %f1740;
	setp.gt.f32 	%p438, %f5305, 0f40800000;
	mov.b32 	%r448, 434;
	mov.u32 	%r1016, %r448;
	@%p438 bra 	$L__BB2_1002;
	sub.f32 	%f5306, %f1739, %f1740;
	add.f32 	%f5307, %f1737, %f1737;
	add.f32 	%f1741, %f1, %f5306;
	fma.rn.f32 	%f1742, %f5307, %f1738, %f2;
	mul.f32 	%f1743, %f1741, %f1741;
	mul.f32 	%f1744, %f1742, %f1742;
	add.f32 	%f5308, %f1743, %f1744;
	setp.gt.f32 	%p439, %f5308, 0f40800000;
	mov.b32 	%r449, 435;
	mov.u32 	%r1016, %r449;
	@%p439 bra 	$L__BB2_1002;
	sub.f32 	%f5309, %f1743, %f1744;
	add.f32 	%f5310, %f1741, %f1741;
	add.f32 	%f1745, %f1, %f5309;
	fma.rn.f32 	%f1746, %f5310, %f1742, %f2;
	mul.f32 	%f1747, %f1745, %f1745;
	mul.f32 	%f1748, %f1746, %f1746;
	add.f32 	%f5311, %f1747, %f1748;
	setp.gt.f32 	%p440, %f5311, 0f40800000;
	mov.b32 	%r450, 436;
	mov.u32 	%r1016, %r450;
	@%p440 bra 	$L__BB2_1002;
	sub.f32 	%f5312, %f1747, %f1748;
	add.f32 	%f5313, %f1745, %f1745;
	add.f32 	%f1749, %f1, %f5312;
	fma.rn.f32 	%f1750, %f5313, %f1746, %f2;
	mul.f32 	%f1751, %f1749, %f1749;
	mul.f32 	%f1752, %f1750, %f1750;
	add.f32 	%f5314, %f1751, %f1752;
	setp.gt.f32 	%p441, %f5314, 0f40800000;
	mov.b32 	%r451, 437;
	mov.u32 	%r1016, %r451;
	@%p441 bra 	$L__BB2_1002;
	sub.f32 	%f5315, %f1751, %f1752;
	add.f32 	%f5316, %f1749, %f1749;
	add.f32 	%f1753, %f1, %f5315;
	fma.rn.f32 	%f1754, %f5316, %f1750, %f2;
	mul.f32 	%f1755, %f1753, %f1753;
	mul.f32 	%f1756, %f1754, %f1754;
	add.f32 	%f5317, %f1755, %f1756;
	setp.gt.f32 	%p442, %f5317, 0f40800000;
	mov.b32 	%r452, 438;
	mov.u32 	%r1016, %r452;
	@%p442 bra 	$L__BB2_1002;
	sub.f32 	%f5318, %f1755, %f1756;
	add.f32 	%f5319, %f1753, %f1753;
	add.f32 	%f1757, %f1, %f5318;
	fma.rn.f32 	%f1758, %f5319, %f1754, %f2;
	mul.f32 	%f1759, %f1757, %f1757;
	mul.f32 	%f1760, %f1758, %f1758;
	add.f32 	%f5320, %f1759, %f1760;
	setp.gt.f32 	%p443, %f5320, 0f40800000;
	mov.b32 	%r453, 439;
	mov.u32 	%r1016, %r453;
	@%p443 bra 	$L__BB2_1002;
	sub.f32 	%f5321, %f1759, %f1760;
	add.f32 	%f5322, %f1757, %f1757;
	add.f32 	%f1761, %f1, %f5321;
	fma.rn.f32 	%f1762, %f5322, %f1758, %f2;
	mul.f32 	%f1763, %f1761, %f1761;
	mul.f32 	%f1764, %f1762, %f1762;
	add.f32 	%f5323, %f1763, %f1764;
	setp.gt.f32 	%p444, %f5323, 0f40800000;
	mov.b32 	%r454, 440;
	mov.u32 	%r1016, %r454;
	@%p444 bra 	$L__BB2_1002;
	sub.f32 	%f5324, %f1763, %f1764;
	add.f32 	%f5325, %f1761, %f1761;
	add.f32 	%f1765, %f1, %f5324;
	fma.rn.f32 	%f1766, %f5325, %f1762, %f2;
	mul.f32 	%f1767, %f1765, %f1765;
	mul.f32 	%f1768, %f1766, %f1766;
	add.f32 	%f5326, %f1767, %f1768;
	setp.gt.f32 	%p445, %f5326, 0f40800000;
	mov.b32 	%r455, 441;
	mov.u32 	%r1016, %r455;
	@%p445 bra 	$L__BB2_1002;
	sub.f32 	%f5327, %f1767, %f1768;
	add.f32 	%f5328, %f1765, %f1765;
	add.f32 	%f1769, %f1, %f5327;
	fma.rn.f32 	%f1770, %f5328, %f1766, %f2;
	mul.f32 	%f1771, %f1769, %f1769;
	mul.f32 	%f1772, %f1770, %f1770;
	add.f32 	%f5329, %f1771, %f1772;
	setp.gt.f32 	%p446, %f5329, 0f40800000;
	mov.b32 	%r456, 442;
	mov.u32 	%r1016, %r456;
	@%p446 bra 	$L__BB2_1002;
	sub.f32 	%f5330, %f1771, %f1772;
	add.f32 	%f5331, %f1769, %f1769;
	add.f32 	%f1773, %f1, %f5330;
	fma.rn.f32 	%f1774, %f5331, %f1770, %f2;
	mul.f32 	%f1775, %f1773, %f1773;
	mul.f32 	%f1776, %f1774, %f1774;
	add.f32 	%f5332, %f1775, %f1776;
	setp.gt.f32 	%p447, %f5332, 0f40800000;
	mov.b32 	%r457, 443;
	mov.u32 	%r1016, %r457;
	@%p447 bra 	$L__BB2_1002;
	sub.f32 	%f5333, %f1775, %f1776;
	add.f32 	%f5334, %f1773, %f1773;
	add.f32 	%f1777, %f1, %f5333;
	fma.rn.f32 	%f1778, %f5334, %f1774, %f2;
	mul.f32 	%f1779, %f1777, %f1777;
	mul.f32 	%f1780, %f1778, %f1778;
	add.f32 	%f5335, %f1779, %f1780;
	setp.gt.f32 	%p448, %f5335, 0f40800000;
	mov.b32 	%r458, 444;
	mov.u32 	%r1016, %r458;
	@%p448 bra 	$L__BB2_1002;
	sub.f32 	%f5336, %f1779, %f1780;
	add.f32 	%f5337, %f1777, %f1777;
	add.f32 	%f1781, %f1, %f5336;
	fma.rn.f32 	%f1782, %f5337, %f1778, %f2;
	mul.f32 	%f1783, %f1781, %f1781;
	mul.f32 	%f1784, %f1782, %f1782;
	add.f32 	%f5338, %f1783, %f1784;
	setp.gt.f32 	%p449, %f5338, 0f40800000;
	mov.b32 	%r459, 445;
	mov.u32 	%r1016, %r459;
	@%p449 bra 	$L__BB2_1002;
	sub.f32 	%f5339, %f1783, %f1784;
	add.f32 	%f5340, %f1781, %f1781;
	add.f32 	%f1785, %f1, %f5339;
	fma.rn.f32 	%f1786, %f5340, %f1782, %f2;
	mul.f32 	%f1787, %f1785, %f1785;
	mul.f32 	%f1788, %f1786, %f1786;
	add.f32 	%f5341, %f1787, %f1788;
	setp.gt.f32 	%p450, %f5341, 0f40800000;
	mov.b32 	%r460, 446;
	mov.u32 	%r1016, %r460;
	@%p450 bra 	$L__BB2_1002;
	sub.f32 	%f5342, %f1787, %f1788;
	add.f32 	%f5343, %f1785, %f1785;
	add.f32 	%f1789, %f1, %f5342;
	fma.rn.f32 	%f1790, %f5343, %f1786, %f2;
	mul.f32 	%f1791, %f1789, %f1789;
	mul.f32 	%f1792, %f1790, %f1790;
	add.f32 	%f5344, %f1791, %f1792;
	setp.gt.f32 	%p451, %f5344, 0f40800000;
	mov.b32 	%r461, 447;
	mov.u32 	%r1016, %r461;
	@%p451 bra 	$L__BB2_1002;
	sub.f32 	%f5345, %f1791, %f1792;
	add.f32 	%f5346, %f1789, %f1789;
	add.f32 	%f1793, %f1, %f5345;
	fma.rn.f32 	%f1794, %f5346, %f1790, %f2;
	mul.f32 	%f1795, %f1793, %f1793;
	mul.f32 	%f1796, %f1794, %f1794;
	add.f32 	%f5347, %f1795, %f1796;
	setp.gt.f32 	%p452, %f5347, 0f40800000;
	mov.b32 	%r462, 448;
	mov.u32 	%r1016, %r462;
	@%p452 bra 	$L__BB2_1002;
	sub.f32 	%f5348, %f1795, %f1796;
	add.f32 	%f5349, %f1793, %f1793;
	add.f32 	%f1797, %f1, %f5348;
	fma.rn.f32 	%f1798, %f5349, %f1794, %f2;
	mul.f32 	%f1799, %f1797, %f1797;
	mul.f32 	%f1800, %f1798, %f1798;
	add.f32 	%f5350, %f1799, %f1800;
	setp.gt.f32 	%p453, %f5350, 0f40800000;
	mov.b32 	%r463, 449;
	mov.u32 	%r1016, %r463;
	@%p453 bra 	$L__BB2_1002;
	sub.f32 	%f5351, %f1799, %f1800;
	add.f32 	%f5352, %f1797, %f1797;
	add.f32 	%f1801, %f1, %f5351;
	fma.rn.f32 	%f1802, %f5352, %f1798, %f2;
	mul.f32 	%f1803, %f1801, %f1801;
	mul.f32 	%f1804, %f1802, %f1802;
	add.f32 	%f5353, %f1803, %f1804;
	setp.gt.f32 	%p454, %f5353, 0f40800000;
	mov.b32 	%r464, 450;
	mov.u32 	%r1016, %r464;
	@%p454 bra 	$L__BB2_1002;
	sub.f32 	%f5354, %f1803, %f1804;
	add.f32 	%f5355, %f1801, %f1801;
	add.f32 	%f1805, %f1, %f5354;
	fma.rn.f32 	%f1806, %f5355, %f1802, %f2;
	mul.f32 	%f1807, %f1805, %f1805;
	mul.f32 	%f1808, %f1806, %f1806;
	add.f32 	%f5356, %f1807, %f1808;
	setp.gt.f32 	%p455, %f5356, 0f40800000;
	mov.b32 	%r465, 451;
	mov.u32 	%r1016, %r465;
	@%p455 bra 	$L__BB2_1002;
	sub.f32 	%f5357, %f1807, %f1808;
	add.f32 	%f5358, %f1805, %f1805;
	add.f32 	%f1809, %f1, %f5357;
	fma.rn.f32 	%f1810, %f5358, %f1806, %f2;
	mul.f32 	%f1811, %f1809, %f1809;
	mul.f32 	%f1812, %f1810, %f1810;
	add.f32 	%f5359, %f1811, %f1812;
	setp.gt.f32 	%p456, %f5359, 0f40800000;
	mov.b32 	%r466, 452;
	mov.u32 	%r1016, %r466;
	@%p456 bra 	$L__BB2_1002;
	sub.f32 	%f5360, %f1811, %f1812;
	add.f32 	%f5361, %f1809, %f1809;
	add.f32 	%f1813, %f1, %f5360;
	fma.rn.f32 	%f1814, %f5361, %f1810, %f2;
	mul.f32 	%f1815, %f1813, %f1813;
	mul.f32 	%f1816, %f1814, %f1814;
	add.f32 	%f5362, %f1815, %f1816;
	setp.gt.f32 	%p457, %f5362, 0f40800000;
	mov.b32 	%r467, 453;
	mov.u32 	%r1016, %r467;
	@%p457 bra 	$L__BB2_1002;
	sub.f32 	%f5363, %f1815, %f1816;
	add.f32 	%f5364, %f1813, %f1813;
	add.f32 	%f1817, %f1, %f5363;
	fma.rn.f32 	%f1818, %f5364, %f1814, %f2;
	mul.f32 	%f1819, %f1817, %f1817;
	mul.f32 	%f1820, %f1818, %f1818;
	add.f32 	%f5365, %f1819, %f1820;
	setp.gt.f32 	%p458, %f5365, 0f40800000;
	mov.b32 	%r468, 454;
	mov.u32 	%r1016, %r468;
	@%p458 bra 	$L__BB2_1002;
	sub.f32 	%f5366, %f1819, %f1820;
	add.f32 	%f5367, %f1817, %f1817;
	add.f32 	%f1821, %f1, %f5366;
	fma.rn.f32 	%f1822, %f5367, %f1818, %f2;
	mul.f32 	%f1823, %f1821, %f1821;
	mul.f32 	%f1824, %f1822, %f1822;
	add.f32 	%f5368, %f1823, %f1824;
	setp.gt.f32 	%p459, %f5368, 0f40800000;
	mov.b32 	%r469, 455;
	mov.u32 	%r1016, %r469;
	@%p459 bra 	$L__BB2_1002;
	sub.f32 	%f5369, %f1823, %f1824;
	add.f32 	%f5370, %f1821, %f1821;
	add.f32 	%f1825, %f1, %f5369;
	fma.rn.f32 	%f1826, %f5370, %f1822, %f2;
	mul.f32 	%f1827, %f1825, %f1825;
	mul.f32 	%f1828, %f1826, %f1826;
	add.f32 	%f5371, %f1827, %f1828;
	setp.gt.f32 	%p460, %f5371, 0f40800000;
	mov.b32 	%r470, 456;
	mov.u32 	%r1016, %r470;
	@%p460 bra 	$L__BB2_1002;
	sub.f32 	%f5372, %f1827, %f1828;
	add.f32 	%f5373, %f1825, %f1825;
	add.f32 	%f1829, %f1, %f5372;
	fma.rn.f32 	%f1830, %f5373, %f1826, %f2;
	mul.f32 	%f1831, %f1829, %f1829;
	mul.f32 	%f1832, %f1830, %f1830;
	add.f32 	%f5374, %f1831, %f1832;
	setp.gt.f32 	%p461, %f5374, 0f40800000;
	mov.b32 	%r471, 457;
	mov.u32 	%r1016, %r471;
	@%p461 bra 	$L__BB2_1002;
	sub.f32 	%f5375, %f1831, %f1832;
	add.f32 	%f5376, %f1829, %f1829;
	add.f32 	%f1833, %f1, %f5375;
	fma.rn.f32 	%f1834, %f5376, %f1830, %f2;
	mul.f32 	%f1835, %f1833, %f1833;
	mul.f32 	%f1836, %f1834, %f1834;
	add.f32 	%f5377, %f1835, %f1836;
	setp.gt.f32 	%p462, %f5377, 0f40800000;
	mov.b32 	%r472, 458;
	mov.u32 	%r1016, %r472;
	@%p462 bra 	$L__BB2_1002;
	sub.f32 	%f5378, %f1835, %f1836;
	add.f32 	%f5379, %f1833, %f1833;
	add.f32 	%f1837, %f1, %f5378;
	fma.rn.f32 	%f1838, %f5379, %f1834, %f2;
	mul.f32 	%f1839, %f1837, %f1837;
	mul.f32 	%f1840, %f1838, %f1838;
	add.f32 	%f5380, %f1839, %f1840;
	setp.gt.f32 	%p463, %f5380, 0f40800000;
	mov.b32 	%r473, 459;
	mov.u32 	%r1016, %r473;
	@%p463 bra 	$L__BB2_1002;
	sub.f32 	%f5381, %f1839, %f1840;
	add.f32 	%f5382, %f1837, %f1837;
	add.f32 	%f1841, %f1, %f5381;
	fma.rn.f32 	%f1842, %f5382, %f1838, %f2;
	mul.f32 	%f1843, %f1841, %f1841;
	mul.f32 	%f1844, %f1842, %f1842;
	add.f32 	%f5383, %f1843, %f1844;
	setp.gt.f32 	%p464, %f5383, 0f40800000;
	mov.b32 	%r474, 460;
	mov.u32 	%r1016, %r474;
	@%p464 bra 	$L__BB2_1002;
	sub.f32 	%f5384, %f1843, %f1844;
	add.f32 	%f5385, %f1841, %f1841;
	add.f32 	%f1845, %f1, %f5384;
	fma.rn.f32 	%f1846, %f5385, %f1842, %f2;
	mul.f32 	%f1847, %f1845, %f1845;
	mul.f32 	%f1848, %f1846, %f1846;
	add.f32 	%f5386, %f1847, %f1848;
	setp.gt.f32 	%p465, %f5386, 0f40800000;
	mov.b32 	%r475, 461;
	mov.u32 	%r1016, %r475;
	@%p465 bra 	$L__BB2_1002;
	sub.f32 	%f5387, %f1847, %f1848;
	add.f32 	%f5388, %f1845, %f1845;
	add.f32 	%f1849, %f1, %f5387;
	fma.rn.f32 	%f1850, %f5388, %f1846, %f2;
	mul.f32 	%f1851, %f1849, %f1849;
	mul.f32 	%f1852, %f1850, %f1850;
	add.f32 	%f5389, %f1851, %f1852;
	setp.gt.f32 	%p466, %f5389, 0f40800000;
	mov.b32 	%r476, 462;
	mov.u32 	%r1016, %r476;
	@%p466 bra 	$L__BB2_1002;
	sub.f32 	%f5390, %f1851, %f1852;
	add.f32 	%f5391, %f1849, %f1849;
	add.f32 	%f1853, %f1, %f5390;
	fma.rn.f32 	%f1854, %f5391, %f1850, %f2;
	mul.f32 	%f1855, %f1853, %f1853;
	mul.f32 	%f1856, %f1854, %f1854;
	add.f32 	%f5392, %f1855, %f1856;
	setp.gt.f32 	%p467, %f5392, 0f40800000;
	mov.b32 	%r477, 463;
	mov.u32 	%r1016, %r477;
	@%p467 bra 	$L__BB2_1002;
	sub.f32 	%f5393, %f1855, %f1856;
	add.f32 	%f5394, %f1853, %f1853;
	add.f32 	%f1857, %f1, %f5393;
	fma.rn.f32 	%f1858, %f5394, %f1854, %f2;
	mul.f32 	%f1859, %f1857, %f1857;
	mul.f32 	%f1860, %f1858, %f1858;
	add.f32 	%f5395, %f1859, %f1860;
	setp.gt.f32 	%p468, %f5395, 0f40800000;
	mov.b32 	%r478, 464;
	mov.u32 	%r1016, %r478;
	@%p468 bra 	$L__BB2_1002;
	sub.f32 	%f5396, %f1859, %f1860;
	add.f32 	%f5397, %f1857, %f1857;
	add.f32 	%f1861, %f1, %f5396;
	fma.rn.f32 	%f1862, %f5397, %f1858, %f2;
	mul.f32 	%f1863, %f1861, %f1861;
	mul.f32 	%f1864, %f1862, %f1862;
	add.f32 	%f5398, %f1863, %f1864;
	setp.gt.f32 	%p469, %f5398, 0f40800000;
	mov.b32 	%r479, 465;
	mov.u32 	%r1016, %r479;
	@%p469 bra 	$L__BB2_1002;
	sub.f32 	%f5399, %f1863, %f1864;
	add.f32 	%f5400, %f1861, %f1861;
	add.f32 	%f1865, %f1, %f5399;
	fma.rn.f32 	%f1866, %f5400, %f1862, %f2;
	mul.f32 	%f1867, %f1865, %f1865;
	mul.f32 	%f1868, %f1866, %f1866;
	add.f32 	%f5401, %f1867, %f1868;
	setp.gt.f32 	%p470, %f5401, 0f40800000;
	mov.b32 	%r480, 466;
	mov.u32 	%r1016, %r480;
	@%p470 bra 	$L__BB2_1002;
	sub.f32 	%f5402, %f1867, %f1868;
	add.f32 	%f5403, %f1865, %f1865;
	add.f32 	%f1869, %f1, %f5402;
	fma.rn.f32 	%f1870, %f5403, %f1866, %f2;
	mul.f32 	%f1871, %f1869, %f1869;
	mul.f32 	%f1872, %f1870, %f1870;
	add.f32 	%f5404, %f1871, %f1872;
	setp.gt.f32 	%p471, %f5404, 0f40800000;
	mov.b32 	%r481, 467;
	mov.u32 	%r1016, %r481;
	@%p471 bra 	$L__BB2_1002;
	sub.f32 	%f5405, %f1871, %f1872;
	add.f32 	%f5406, %f1869, %f1869;
	add.f32 	%f1873, %f1, %f5405;
	fma.rn.f32 	%f1874, %f5406, %f1870, %f2;
	mul.f32 	%f1875, %f1873, %f1873;
	mul.f32 	%f1876, %f1874, %f1874;
	add.f32 	%f5407, %f1875, %f1876;
	setp.gt.f32 	%p472, %f5407, 0f40800000;
	mov.b32 	%r482, 468;
	mov.u32 	%r1016, %r482;
	@%p472 bra 	$L__BB2_1002;
	sub.f32 	%f5408, %f1875, %f1876;
	add.f32 	%f5409, %f1873, %f1873;
	add.f32 	%f1877, %f1, %f5408;
	fma.rn.f32 	%f1878, %f5409, %f1874, %f2;
	mul.f32 	%f1879, %f1877, %f1877;
	mul.f32 	%f1880, %f1878, %f1878;
	add.f32 	%f5410, %f1879, %f1880;
	setp.gt.f32 	%p473, %f5410, 0f40800000;
	mov.b32 	%r483, 469;
	mov.u32 	%r1016, %r483;
	@%p473 bra 	$L__BB2_1002;
	sub.f32 	%f5411, %f1879, %f1880;
	add.f32 	%f5412, %f1877, %f1877;
	add.f32 	%f1881, %f1, %f5411;
	fma.rn.f32 	%f1882, %f5412, %f1878, %f2;
	mul.f32 	%f1883, %f1881, %f1881;
	mul.f32 	%f1884, %f1882, %f1882;
	add.f32 	%f5413, %f1883, %f1884;
	setp.gt.f32 	%p474, %f5413, 0f40800000;
	mov.b32 	%r484, 470;
	mov.u32 	%r1016, %r484;
	@%p474 bra 	$L__BB2_1002;
	sub.f32 	%f5414, %f1883, %f1884;
	add.f32 	%f5415, %f1881, %f1881;
	add.f32 	%f1885, %f1, %f5414;
	fma.rn.f32 	%f1886, %f5415, %f1882, %f2;
	mul.f32 	%f1887, %f1885, %f1885;
	mul.f32 	%f1888, %f1886, %f1886;
	add.f32 	%f5416, %f1887, %f1888;
	setp.gt.f32 	%p475, %f5416, 0f40800000;
	mov.b32 	%r485, 471;
	mov.u32 	%r1016, %r485;
	@%p475 bra 	$L__BB2_1002;
	sub.f32 	%f5417, %f1887, %f1888;
	add.f32 	%f5418, %f1885, %f1885;
	add.f32 	%f1889, %f1, %f5417;
	fma.rn.f32 	%f1890, %f5418, %f1886, %f2;
	mul.f32 	%f1891, %f1889, %f1889;
	mul.f32 	%f1892, %f1890, %f1890;
	add.f32 	%f5419, %f1891, %f1892;
	setp.gt.f32 	%p476, %f5419, 0f40800000;
	mov.b32 	%r486, 472;
	mov.u32 	%r1016, %r486;
	@%p476 bra 	$L__BB2_1002;
	sub.f32 	%f5420, %f1891, %f1892;
	add.f32 	%f5421, %f1889, %f1889;
	add.f32 	%f1893, %f1, %f5420;
	fma.rn.f32 	%f1894, %f5421, %f1890, %f2;
	mul.f32 	%f1895, %f1893, %f1893;
	mul.f32 	%f1896, %f1894, %f1894;
	add.f32 	%f5422, %f1895, %f1896;
	setp.gt.f32 	%p477, %f5422, 0f40800000;
	mov.b32 	%r487, 473;
	mov.u32 	%r1016, %r487;
	@%p477 bra 	$L__BB2_1002;
	sub.f32 	%f5423, %f1895, %f1896;
	add.f32 	%f5424, %f1893, %f1893;
	add.f32 	%f1897, %f1, %f5423;
	fma.rn.f32 	%f1898, %f5424, %f1894, %f2;
	mul.f32 	%f1899, %f1897, %f1897;
	mul.f32 	%f1900, %f1898, %f1898;
	add.f32 	%f5425, %f1899, %f1900;
	setp.gt.f32 	%p478, %f5425, 0f40800000;
	mov.b32 	%r488, 474;
	mov.u32 	%r1016, %r488;
	@%p478 bra 	$L__BB2_1002;
	sub.f32 	%f5426, %f1899, %f1900;
	add.f32 	%f5427, %f1897, %f1897;
	add.f32 	%f1901, %f1, %f5426;
	fma.rn.f32 	%f1902, %f5427, %f1898, %f2;
	mul.f32 	%f1903, %f1901, %f1901;
	mul.f32 	%f1904, %f1902, %f1902;
	add.f32 	%f5428, %f1903, %f1904;
	setp.gt.f32 	%p479, %f5428, 0f40800000;
	mov.b32 	%r489, 475;
	mov.u32 	%r1016, %r489;
	@%p479 bra 	$L__BB2_1002;
	sub.f32 	%f5429, %f1903, %f1904;
	add.f32 	%f5430, %f1901, %f1901;
	add.f32 	%f1905, %f1, %f5429;
	fma.rn.f32 	%f1906, %f5430, %f1902, %f2;
	mul.f32 	%f1907, %f1905, %f1905;
	mul.f32 	%f1908, %f1906, %f1906;
	add.f32 	%f5431, %f1907, %f1908;
	setp.gt.f32 	%p480, %f5431, 0f40800000;
	mov.b32 	%r490, 476;
	mov.u32 	%r1016, %r490;
	@%p480 bra 	$L__BB2_1002;
	sub.f32 	%f5432, %f1907, %f1908;
	add.f32 	%f5433, %f1905, %f1905;
	add.f32 	%f1909, %f1, %f5432;
	fma.rn.f32 	%f1910, %f5433, %f1906, %f2;
	mul.f32 	%f1911, %f1909, %f1909;
	mul.f32 	%f1912, %f1910, %f1910;
	add.f32 	%f5434, %f1911, %f1912;
	setp.gt.f32 	%p481, %f5434, 0f40800000;
	mov.b32 	%r491, 477;
	mov.u32 	%r1016, %r491;
	@%p481 bra 	$L__BB2_1002;
	sub.f32 	%f5435, %f1911, %f1912;
	add.f32 	%f5436, %f1909, %f1909;
	add.f32 	%f1913, %f1, %f5435;
	fma.rn.f32 	%f1914, %f5436, %f1910, %f2;
	mul.f32 	%f1915, %f1913, %f1913;
	mul.f32 	%f1916, %f1914, %f1914;
	add.f32 	%f5437, %f1915, %f1916;
	setp.gt.f32 	%p482, %f5437, 0f40800000;
	mov.b32 	%r492, 478;
	mov.u32 	%r1016, %r492;
	@%p482 bra 	$L__BB2_1002;
	sub.f32 	%f5438, %f1915, %f1916;
	add.f32 	%f5439, %f1913, %f1913;
	add.f32 	%f1917, %f1, %f5438;
	fma.rn.f32 	%f1918, %f5439, %f1914, %f2;
	mul.f32 	%f1919, %f1917, %f1917;
	mul.f32 	%f1920, %f1918, %f1918;
	add.f32 	%f5440, %f1919, %f1920;
	setp.gt.f32 	%p483, %f5440, 0f40800000;
	mov.b32 	%r493, 479;
	mov.u32 	%r1016, %r493;
	@%p483 bra 	$L__BB2_1002;
	sub.f32 	%f5441, %f1919, %f1920;
	add.f32 	%f5442, %f1917, %f1917;
	add.f32 	%f1921, %f1, %f5441;
	fma.rn.f32 	%f1922, %f5442, %f1918, %f2;
	mul.f32 	%f1923, %f1921, %f1921;
	mul.f32 	%f1924, %f1922, %f1922;
	add.f32 	%f5443, %f1923, %f1924;
	setp.gt.f32 	%p484, %f5443, 0f40800000;
	mov.b32 	%r494, 480;
	mov.u32 	%r1016, %r494;
	@%p484 bra 	$L__BB2_1002;
	sub.f32 	%f5444, %f1923, %f1924;
	add.f32 	%f5445, %f1921, %f1921;
	add.f32 	%f1925, %f1, %f5444;
	fma.rn.f32 	%f1926, %f5445, %f1922, %f2;
	mul.f32 	%f1927, %f1925, %f1925;
	mul.f32 	%f1928, %f1926, %f1926;
	add.f32 	%f5446, %f1927, %f1928;
	setp.gt.f32 	%p485, %f5446, 0f40800000;
	mov.b32 	%r495, 481;
	mov.u32 	%r1016, %r495;
	@%p485 bra 	$L__BB2_1002;
	sub.f32 	%f5447, %f1927, %f1928;
	add.f32 	%f5448, %f1925, %f1925;
	add.f32 	%f1929, %f1, %f5447;
	fma.rn.f32 	%f1930, %f5448, %f1926, %f2;
	mul.f32 	%f1931, %f1929, %f1929;
	mul.f32 	%f1932, %f1930, %f1930;
	add.f32 	%f5449, %f1931, %f1932;
	setp.gt.f32 	%p486, %f5449, 0f40800000;
	mov.b32 	%r496, 482;
	mov.u32 	%r1016, %r496;
	@%p486 bra 	$L__BB2_1002;
	sub.f32 	%f5450, %f1931, %f1932;
	add.f32 	%f5451, %f1929, %f1929;
	add.f32 	%f1933, %f1, %f5450;
	fma.rn.f32 	%f1934, %f5451, %f1930, %f2;
	mul.f32 	%f1935, %f1933, %f1933;
	mul.f32 	%f1936, %f1934, %f1934;
	add.f32 	%f5452, %f1935, %f1936;
	setp.gt.f32 	%p487, %f5452, 0f40800000;
	mov.b32 	%r497, 483;
	mov.u32 	%r1016, %r497;
	@%p487 bra 	$L__BB2_1002;
	sub.f32 	%f5453, %f1935, %f1936;
	add.f32 	%f5454, %f1933, %f1933;
	add.f32 	%f1937, %f1, %f5453;
	fma.rn.f32 	%f1938, %f5454, %f1934, %f2;
	mul.f32 	%f1939, %f1937, %f1937;
	mul.f32 	%f1940, %f1938, %f1938;
	add.f32 	%f5455, %f1939, %f1940;
	setp.gt.f32 	%p488, %f5455, 0f40800000;
	mov.b32 	%r498, 484;
	mov.u32 	%r1016, %r498;
	@%p488 bra 	$L__BB2_1002;
	sub.f32 	%f5456, %f1939, %f1940;
	add.f32 	%f5457, %f1937, %f1937;
	add.f32 	%f1941, %f1, %f5456;
	fma.rn.f32 	%f1942, %f5457, %f1938, %f2;
	mul.f32 	%f1943, %f1941, %f1941;
	mul.f32 	%f1944, %f1942, %f1942;
	add.f32 	%f5458, %f1943, %f1944;
	setp.gt.f32 	%p489, %f5458, 0f40800000;
	mov.b32 	%r499, 485;
	mov.u32 	%r1016, %r499;
	@%p489 bra 	$L__BB2_1002;
	sub.f32 	%f5459, %f1943, %f1944;
	add.f32 	%f5460, %f1941, %f1941;
	add.f32 	%f1945, %f1, %f5459;
	fma.rn.f32 	%f1946, %f5460, %f1942, %f2;
	mul.f32 	%f1947, %f1945, %f1945;
	mul.f32 	%f1948, %f1946, %f1946;
	add.f32 	%f5461, %f1947, %f1948;
	setp.gt.f32 	%p490, %f5461, 0f40800000;
	mov.b32 	%r500, 486;
	mov.u32 	%r1016, %r500;
	@%p490 bra 	$L__BB2_1002;
	sub.f32 	%f5462, %f1947, %f1948;
	add.f32 	%f5463, %f1945, %f1945;
	add.f32 	%f1949, %f1, %f5462;
	fma.rn.f32 	%f1950, %f5463, %f1946, %f2;
	mul.f32 	%f1951, %f1949, %f1949;
	mul.f32 	%f1952, %f1950, %f1950;
	add.f32 	%f5464, %f1951, %f1952;
	setp.gt.f32 	%p491, %f5464, 0f40800000;
	mov.b32 	%r501, 487;
	mov.u32 	%r1016, %r501;
	@%p491 bra 	$L__BB2_1002;
	sub.f32 	%f5465, %f1951, %f1952;
	add.f32 	%f5466, %f1949, %f1949;
	add.f32 	%f1953, %f1, %f5465;
	fma.rn.f32 	%f1954, %f5466, %f1950, %f2;
	mul.f32 	%f1955, %f1953, %f1953;
	mul.f32 	%f1956, %f1954, %f1954;
	add.f32 	%f5467, %f1955, %f1956;
	setp.gt.f32 	%p492, %f5467, 0f40800000;
	mov.b32 	%r502, 488;
	mov.u32 	%r1016, %r502;
	@%p492 bra 	$L__BB2_1002;
	sub.f32 	%f5468, %f1955, %f1956;
	add.f32 	%f5469, %f1953, %f1953;
	add.f32 	%f1957, %f1, %f5468;
	fma.rn.f32 	%f1958, %f5469, %f1954, %f2;
	mul.f32 	%f1959, %f1957, %f1957;
	mul.f32 	%f1960, %f1958, %f1958;
	add.f32 	%f5470, %f1959, %f1960;
	setp.gt.f32 	%p493, %f5470, 0f40800000;
	mov.b32 	%r503, 489;
	mov.u32 	%r1016, %r503;
	@%p493 bra 	$L__BB2_1002;
	sub.f32 	%f5471, %f1959, %f1960;
	add.f32 	%f5472, %f1957, %f1957;
	add.f32 	%f1961, %f1, %f5471;
	fma.rn.f32 	%f1962, %f5472, %f1958, %f2;
	mul.f32 	%f1963, %f1961, %f1961;
	mul.f32 	%f1964, %f1962, %f1962;
	add.f32 	%f5473, %f1963, %f1964;
	setp.gt.f32 	%p494, %f5473, 0f40800000;
	mov.b32 	%r504, 490;
	mov.u32 	%r1016, %r504;
	@%p494 bra 	$L__BB2_1002;
	sub.f32 	%f5474, %f1963, %f1964;
	add.f32 	%f5475, %f1961, %f1961;
	add.f32 	%f1965, %f1, %f5474;
	fma.rn.f32 	%f1966, %f5475, %f1962, %f2;
	mul.f32 	%f1967, %f1965, %f1965;
	mul.f32 	%f1968, %f1966, %f1966;
	add.f32 	%f5476, %f1967, %f1968;
	setp.gt.f32 	%p495, %f5476, 0f40800000;
	mov.b32 	%r505, 491;
	mov.u32 	%r1016, %r505;
	@%p495 bra 	$L__BB2_1002;
	sub.f32 	%f5477, %f1967, %f1968;
	add.f32 	%f5478, %f1965, %f1965;
	add.f32 	%f1969, %f1, %f5477;
	fma.rn.f32 	%f1970, %f5478, %f1966, %f2;
	mul.f32 	%f1971, %f1969, %f1969;
	mul.f32 	%f1972, %f1970, %f1970;
	add.f32 	%f5479, %f1971, %f1972;
	setp.gt.f32 	%p496, %f5479, 0f40800000;
	mov.b32 	%r506, 492;
	mov.u32 	%r1016, %r506;
	@%p496 bra 	$L__BB2_1002;
	sub.f32 	%f5480, %f1971, %f1972;
	add.f32 	%f5481, %f1969, %f1969;
	add.f32 	%f1973, %f1, %f5480;
	fma.rn.f32 	%f1974, %f5481, %f1970, %f2;
	mul.f32 	%f1975, %f1973, %f1973;
	mul.f32 	%f1976, %f1974, %f1974;
	add.f32 	%f5482, %f1975, %f1976;
	setp.gt.f32 	%p497, %f5482, 0f40800000;
	mov.b32 	%r507, 493;
	mov.u32 	%r1016, %r507;
	@%p497 bra 	$L__BB2_1002;
	sub.f32 	%f5483, %f1975, %f1976;
	add.f32 	%f5484, %f1973, %f1973;
	add.f32 	%f1977, %f1, %f5483;
	fma.rn.f32 	%f1978, %f5484, %f1974, %f2;
	mul.f32 	%f1979, %f1977, %f1977;
	mul.f32 	%f1980, %f1978, %f1978;
	add.f32 	%f5485, %f1979, %f1980;
	setp.gt.f32 	%p498, %f5485, 0f40800000;
	mov.b32 	%r508, 494;
	mov.u32 	%r1016, %r508;
	@%p498 bra 	$L__BB2_1002;
	sub.f32 	%f5486, %f1979, %f1980;
	add.f32 	%f5487, %f1977, %f1977;
	add.f32 	%f1981, %f1, %f5486;
	fma.rn.f32 	%f1982, %f5487, %f1978, %f2;
	mul.f32 	%f1983, %f1981, %f1981;
	mul.f32 	%f1984, %f1982, %f1982;
	add.f32 	%f5488, %f1983, %f1984;
	setp.gt.f32 	%p499, %f5488, 0f40800000;
	mov.b32 	%r509, 495;
	mov.u32 	%r1016, %r509;
	@%p499 bra 	$L__BB2_1002;
	sub.f32 	%f5489, %f1983, %f1984;
	add.f32 	%f5490, %f1981, %f1981;
	add.f32 	%f1985, %f1, %f5489;
	fma.rn.f32 	%f1986, %f5490, %f1982, %f2;
	mul.f32 	%f1987, %f1985, %f1985;
	mul.f32 	%f1988, %f1986, %f1986;
	add.f32 	%f5491, %f1987, %f1988;
	setp.gt.f32 	%p500, %f5491, 0f40800000;
	mov.b32 	%r510, 496;
	mov.u32 	%r1016, %r510;
	@%p500 bra 	$L__BB2_1002;
	sub.f32 	%f5492, %f1987, %f1988;
	add.f32 	%f5493, %f1985, %f1985;
	add.f32 	%f1989, %f1, %f5492;
	fma.rn.f32 	%f1990, %f5493, %f1986, %f2;
	mul.f32 	%f1991, %f1989, %f1989;
	mul.f32 	%f1992, %f1990, %f1990;
	add.f32 	%f5494, %f1991, %f1992;
	setp.gt.f32 	%p501, %f5494, 0f40800000;
	mov.b32 	%r511, 497;
	mov.u32 	%r1016, %r511;
	@%p501 bra 	$L__BB2_1002;
	sub.f32 	%f5495, %f1991, %f1992;
	add.f32 	%f5496, %f1989, %f1989;
	add.f32 	%f1993, %f1, %f5495;
	fma.rn.f32 	%f1994, %f5496, %f1990, %f2;
	mul.f32 	%f1995, %f1993, %f1993;
	mul.f32 	%f1996, %f1994, %f1994;
	add.f32 	%f5497, %f1995, %f1996;
	setp.gt.f32 	%p502, %f5497, 0f40800000;
	mov.b32 	%r512, 498;
	mov.u32 	%r1016, %r512;
	@%p502 bra 	$L__BB2_1002;
	sub.f32 	%f5498, %f1995, %f1996;
	add.f32 	%f5499, %f1993, %f1993;
	add.f32 	%f1997, %f1, %f5498;
	fma.rn.f32 	%f1998, %f5499, %f1994, %f2;
	mul.f32 	%f1999, %f1997, %f1997;
	mul.f32 	%f2000, %f1998, %f1998;
	add.f32 	%f5500, %f1999, %f2000;
	setp.gt.f32 	%p503, %f5500, 0f40800000;
	mov.b32 	%r513, 499;
	mov.u32 	%r1016, %r513;
	@%p503 bra 	$L__BB2_1002;
	sub.f32 	%f5501, %f1999, %f2000;
	add.f32 	%f5502, %f1997, %f1997;
	add.f32 	%f2001, %f1, %f5501;
	fma.rn.f32 	%f2002, %f5502, %f1998, %f2;
	mul.f32 	%f2003, %f2001, %f2001;
	mul.f32 	%f2004, %f2002, %f2002;
	add.f32 	%f5503, %f2003, %f2004;
	setp.gt.f32 	%p504, %f5503, 0f40800000;
	mov.b32 	%r514, 500;
	mov.u32 	%r1016, %r514;
	@%p504 bra 	$L__BB2_1002;
	sub.f32 	%f5504, %f2003, %f2004;
	add.f32 	%f5505, %f2001, %f2001;
	add.f32 	%f2005, %f1, %f5504;
	fma.rn.f32 	%f2006, %f5505, %f2002, %f2;
	mul.f32 	%f2007, %f2005, %f2005;
	mul.f32 	%f2008, %f2006, %f2006;
	add.f32 	%f5506, %f2007, %f2008;
	setp.gt.f32 	%p505, %f5506, 0f40800000;
	mov.b32 	%r515, 501;
	mov.u32 	%r1016, %r515;
	@%p505 bra 	$L__BB2_1002;
	sub.f32 	%f5507, %f2007, %f2008;
	add.f32 	%f5508, %f2005, %f2005;
	add.f32 	%f2009, %f1, %f5507;
	fma.rn.f32 	%f2010, %f5508, %f2006, %f2;
	mul.f32 	%f2011, %f2009, %f2009;
	mul.f32 	%f2012, %f2010, %f2010;
	add.f32 	%f5509, %f2011, %f2012;
	setp.gt.f32 	%p506, %f5509, 0f40800000;
	mov.b32 	%r516, 502;
	mov.u32 	%r1016, %r516;
	@%p506 bra 	$L__BB2_1002;
	sub.f32 	%f5510, %f2011, %f2012;
	add.f32 	%f5511, %f2009, %f2009;
	add.f32 	%f2013, %f1, %f5510;
	fma.rn.f32 	%f2014, %f5511, %f2010, %f2;
	mul.f32 	%f2015, %f2013, %f2013;
	mul.f32 	%f2016, %f2014, %f2014;
	add.f32 	%f5512, %f2015, %f2016;
	setp.gt.f32 	%p507, %f5512, 0f40800000;
	mov.b32 	%r517, 503;
	mov.u32 	%r1016, %r517;
	@%p507 bra 	$L__BB2_1002;
	sub.f32 	%f5513, %f2015, %f2016;
	add.f32 	%f5514, %f2013, %f2013;
	add.f32 	%f2017, %f1, %f5513;
	fma.rn.f32 	%f2018, %f5514, %f2014, %f2;
	mul.f32 	%f2019, %f2017, %f2017;
	mul.f32 	%f2020, %f2018, %f2018;
	add.f32 	%f5515, %f2019, %f2020;
	setp.gt.f32 	%p508, %f5515, 0f40800000;
	mov.b32 	%r518, 504;
	mov.u32 	%r1016, %r518;
	@%p508 bra 	$L__BB2_1002;
	sub.f32 	%f5516, %f2019, %f2020;
	add.f32 	%f5517, %f2017, %f2017;
	add.f32 	%f2021, %f1, %f5516;
	fma.rn.f32 	%f2022, %f5517, %f2018, %f2;
	mul.f32 	%f2023, %f2021, %f2021;
	mul.f32 	%f2024, %f2022, %f2022;
	add.f32 	%f5518, %f2023, %f2024;
	setp.gt.f32 	%p509, %f5518, 0f40800000;
	mov.b32 	%r519, 505;
	mov.u32 	%r1016, %r519;
	@%p509 bra 	$L__BB2_1002;
	sub.f32 	%f5519, %f2023, %f2024;
	add.f32 	%f5520, %f2021, %f2021;
	add.f32 	%f2025, %f1, %f5519;
	fma.rn.f32 	%f2026, %f5520, %f2022, %f2;
	mul.f32 	%f2027, %f2025, %f2025;
	mul.f32 	%f2028, %f2026, %f2026;
	add.f32 	%f5521, %f2027, %f2028;
	setp.gt.f32 	%p510, %f5521, 0f40800000;
	mov.b32 	%r520, 506;
	mov.u32 	%r1016, %r520;
	@%p510 bra 	$L__BB2_1002;
	sub.f32 	%f5522, %f2027, %f2028;
	add.f32 	%f5523, %f2025, %f2025;
	add.f32 	%f2029, %f1, %f5522;
	fma.rn.f32 	%f2030, %f5523, %f2026, %f2;
	mul.f32 	%f2031, %f2029, %f2029;
	mul.f32 	%f2032, %f2030, %f2030;
	add.f32 	%f5524, %f2031, %f2032;
	setp.gt.f32 	%p511, %f5524, 0f40800000;
	mov.b32 	%r521, 507;
	mov.u32 	%r1016, %r521;
	@%p511 bra 	$L__BB2_1002;
	sub.f32 	%f5525, %f2031, %f2032;
	add.f32 	%f5526, %f2029, %f2029;
	add.f32 	%f2033, %f1, %f5525;
	fma.rn.f32 	%f2034, %f5526, %f2030, %f2;
	mul.f32 	%f2035, %f2033, %f2033;
	mul.f32 	%f2036, %f2034, %f2034;
	add.f32 	%f5527, %f2035, %f2036;
	setp.gt.f32 	%p512, %f5527, 0f40800000;
	mov.b32 	%r522, 508;
	mov.u32 	%r1016, %r522;
	@%p512 bra 	$L__BB2_1002;
	sub.f32 	%f5528, %f2035, %f2036;
	add.f32 	%f5529, %f2033, %f2033;
	add.f32 	%f2037, %f1, %f5528;
	fma.rn.f32 	%f2038, %f5529, %f2034, %f2;
	mul.f32 	%f2039, %f2037, %f2037;
	mul.f32 	%f2040, %f2038, %f2038;
	add.f32 	%f5530, %f2039, %f2040;
	setp.gt.f32 	%p513, %f5530, 0f40800000;
	mov.b32 	%r523, 509;
	mov.u32 	%r1016, %r523;
	@%p513 bra 	$L__BB2_1002;
	sub.f32 	%f5531, %f2039, %f2040;
	add.f32 	%f5532, %f2037, %f2037;
	add.f32 	%f2041, %f1, %f5531;
	fma.rn.f32 	%f2042, %f5532, %f2038, %f2;
	mul.f32 	%f2043, %f2041, %f2041;
	mul.f32 	%f2044, %f2042, %f2042;
	add.f32 	%f5533, %f2043, %f2044;
	setp.gt.f32 	%p514, %f5533, 0f40800000;
	mov.b32 	%r524, 510;
	mov.u32 	%r1016, %r524;
	@%p514 bra 	$L__BB2_1002;
	sub.f32 	%f5534, %f2043, %f2044;
	add.f32 	%f5535, %f2041, %f2041;
	add.f32 	%f2045, %f1, %f5534;
	fma.rn.f32 	%f2046, %f5535, %f2042, %f2;
	mul.f32 	%f2047, %f2045, %f2045;
	mul.f32 	%f2048, %f2046, %f2046;
	add.f32 	%f5536, %f2047, %f2048;
	setp.gt.f32 	%p515, %f5536, 0f40800000;
	mov.b32 	%r525, 511;
	mov.u32 	%r1016, %r525;
	@%p515 bra 	$L__BB2_1002;
	sub.f32 	%f5537, %f2047, %f2048;
	add.f32 	%f5538, %f2045, %f2045;
	add.f32 	%f2049, %f1, %f5537;
	fma.rn.f32 	%f2050, %f5538, %f2046, %f2;
	mul.f32 	%f2051, %f2049, %f2049;
	mul.f32 	%f2052, %f2050, %f2050;
	add.f32 	%f5539, %f2051, %f2052;
	setp.gt.f32 	%p516, %f5539, 0f40800000;
	mov.b32 	%r526, 512;
	mov.u32 	%r1016, %r526;
	@%p516 bra 	$L__BB2_1002;
	sub.f32 	%f5540, %f2051, %f2052;
	add.f32 	%f5541, %f2049, %f2049;
	add.f32 	%f2053, %f1, %f5540;
	fma.rn.f32 	%f2054, %f5541, %f2050, %f2;
	mul.f32 	%f2055, %f2053, %f2053;
	mul.f32 	%f2056, %f2054, %f2054;
	add.f32 	%f5542, %f2055, %f2056;
	setp.gt.f32 	%p517, %f5542, 0f40800000;
	mov.b32 	%r527, 513;
	mov.u32 	%r1016, %r527;
	@%p517 bra 	$L__BB2_1002;
	sub.f32 	%f5543, %f2055, %f2056;
	add.f32 	%f5544, %f2053, %f2053;
	add.f32 	%f2057, %f1, %f5543;
	fma.rn.f32 	%f2058, %f5544, %f2054, %f2;
	mul.f32 	%f2059, %f2057, %f2057;
	mul.f32 	%f2060, %f2058, %f2058;
	add.f32 	%f5545, %f2059, %f2060;
	setp.gt.f32 	%p518, %f5545, 0f40800000;
	mov.b32 	%r528, 514;
	mov.u32 	%r1016, %r528;
	@%p518 bra 	$L__BB2_1002;
	sub.f32 	%f5546, %f2059, %f2060;
	add.f32 	%f5547, %f2057, %f2057;
	add.f32 	%f2061, %f1, %f5546;
	fma.rn.f32 	%f2062, %f5547, %f2058, %f2;
	mul.f32 	%f2063, %f2061, %f2061;
	mul.f32 	%f2064, %f2062, %f2062;
	add.f32 	%f5548, %f2063, %f2064;
	setp.gt.f32 	%p519, %f5548, 0f40800000;
	mov.b32 	%r529, 515;
	mov.u32 	%r1016, %r529;
	@%p519 bra 	$L__BB2_1002;
	sub.f32 	%f5549, %f2063, %f2064;
	add.f32 	%f5550, %f2061, %f2061;
	add.f32 	%f2065, %f1, %f5549;
	fma.rn.f32 	%f2066, %f5550, %f2062, %f2;
	mul.f32 	%f2067, %f2065, %f2065;
	mul.f32 	%f2068, %f2066, %f2066;
	add.f32 	%f5551, %f2067, %f2068;
	setp.gt.f32 	%p520, %f5551, 0f40800000;
	mov.b32 	%r530, 516;
	mov.u32 	%r1016, %r530;
	@%p520 bra 	$L__BB2_1002;
	sub.f32 	%f5552, %f2067, %f2068;
	add.f32 	%f5553, %f2065, %f2065;
	add.f32 	%f2069, %f1, %f5552;
	fma.rn.f32 	%f2070, %f5553, %f2066, %f2;
	mul.f32 	%f2071, %f2069, %f2069;
	mul.f32 	%f2072, %f2070, %f2070;
	add.f32 	%f5554, %f2071, %f2072;
	setp.gt.f32 	%p521, %f5554, 0f40800000;
	mov.b32 	%r531, 517;
	mov.u32 	%r1016, %r531;
	@%p521 bra 	$L__BB2_1002;
	sub.f32 	%f5555, %f2071, %f2072;
	add.f32 	%f5556, %f2069, %f2069;
	add.f32 	%f2073, %f1, %f5555;
	fma.rn.f32 	%f2074, %f5556, %f2070, %f2;
	mul.f32 	%f2075, %f2073, %f2073;
	mul.f32 	%f2076, %f2074, %f2074;
	add.f32 	%f5557, %f2075, %f2076;
	setp.gt.f32 	%p522, %f5557, 0f40800000;
	mov.b32 	%r532, 518;
	mov.u32 	%r1016, %r532;
	@%p522 bra 	$L__BB2_1002;
	sub.f32 	%f5558, %f2075, %f2076;
	add.f32 	%f5559, %f2073, %f2073;
	add.f32 	%f2077, %f1, %f5558;
	fma.rn.f32 	%f2078, %f5559, %f2074, %f2;
	mul.f32 	%f2079, %f2077, %f2077;
	mul.f32 	%f2080, %f2078, %f2078;
	add.f32 	%f5560, %f2079, %f2080;
	setp.gt.f32 	%p523, %f5560, 0f40800000;
	mov.b32 	%r533, 519;
	mov.u32 	%r1016, %r533;
	@%p523 bra 	$L__BB2_1002;
	sub.f32 	%f5561, %f2079, %f2080;
	add.f32 	%f5562, %f2077, %f2077;
	add.f32 	%f2081, %f1, %f5561;
	fma.rn.f32 	%f2082, %f5562, %f2078, %f2;
	mul.f32 	%f2083, %f2081, %f2081;
	mul.f32 	%f2084, %f2082, %f2082;
	add.f32 	%f5563, %f2083, %f2084;
	setp.gt.f32 	%p524, %f5563, 0f40800000;
	mov.b32 	%r534, 520;
	mov.u32 	%r1016, %r534;
	@%p524 bra 	$L__BB2_1002;
	sub.f32 	%f5564, %f2083, %f2084;
	add.f32 	%f5565, %f2081, %f2081;
	add.f32 	%f2085, %f1, %f5564;
	fma.rn.f32 	%f2086, %f5565, %f2082, %f2;
	mul.f32 	%f2087, %f2085, %f2085;
	mul.f32 	%f2088, %f2086, %f2086;
	add.f32 	%f5566, %f2087, %f2088;
	setp.gt.f32 	%p525, %f5566, 0f40800000;
	mov.b32 	%r535, 521;
	mov.u32 	%r1016, %r535;
	@%p525 bra 	$L__BB2_1002;
	sub.f32 	%f5567, %f2087, %f2088;
	add.f32 	%f5568, %f2085, %f2085;
	add.f32 	%f2089, %f1, %f5567;
	fma.rn.f32 	%f2090, %f5568, %f2086, %f2;
	mul.f32 	%f2091, %f2089, %f2089;
	mul.f32 	%f2092, %f2090, %f2090;
	add.f32 	%f5569, %f2091, %f2092;
	setp.gt.f32 	%p526, %f5569, 0f40800000;
	mov.b32 	%r536, 522;
	mov.u32 	%r1016, %r536;
	@%p526 bra 	$L__BB2_1002;
	sub.f32 	%f5570, %f2091, %f2092;
	add.f32 	%f5571, %f2089, %f2089;
	add.f32 	%f2093, %f1, %f5570;
	fma.rn.f32 	%f2094, %f5571, %f2090, %f2;
	mul.f32 	%f2095, %f2093, %f2093;
	mul.f32 	%f2096, %f2094, %f2094;
	add.f32 	%f5572, %f2095, %f2096;
	setp.gt.f32 	%p527, %f5572, 0f40800000;
	mov.b32 	%r537, 523;
	mov.u32 	%r1016, %r537;
	@%p527 bra 	$L__BB2_1002;
	sub.f32 	%f5573, %f2095, %f2096;
	add.f32 	%f5574, %f2093, %f2093;
	add.f32 	%f2097, %f1, %f5573;
	fma.rn.f32 	%f2098, %f5574, %f2094, %f2;
	mul.f32 	%f2099, %f2097, %f2097;
	mul.f32 	%f2100, %f2098, %f2098;
	add.f32 	%f5575, %f2099, %f2100;
	setp.gt.f32 	%p528, %f5575, 0f40800000;
	mov.b32 	%r538, 524;
	mov.u32 	%r1016, %r538;
	@%p528 bra 	$L__BB2_1002;
	sub.f32 	%f5576, %f2099, %f2100;
	add.f32 	%f5577, %f2097, %f2097;
	add.f32 	%f2101, %f1, %f5576;
	fma.rn.f32 	%f2102, %f5577, %f2098, %f2;
	mul.f32 	%f2103, %f2101, %f2101;
	mul.f32 	%f2104, %f2102, %f2102;
	add.f32 	%f5578, %f2103, %f2104;
	setp.gt.f32 	%p529, %f5578, 0f40800000;
	mov.b32 	%r539, 525;
	mov.u32 	%r1016, %r539;
	@%p529 bra 	$L__BB2_1002;
	sub.f32 	%f5579, %f2103, %f2104;
	add.f32 	%f5580, %f2101, %f2101;
	add.f32 	%f2105, %f1, %f5579;
	fma.rn.f32 	%f2106, %f5580, %f2102, %f2;
	mul.f32 	%f2107, %f2105, %f2105;
	mul.f32 	%f2108, %f2106, %f2106;
	add.f32 	%f5581, %f2107, %f2108;
	setp.gt.f32 	%p530, %f5581, 0f40800000;
	mov.b32 	%r540, 526;
	mov.u32 	%r1016, %r540;
	@%p530 bra 	$L__BB2_1002;
	sub.f32 	%f5582, %f2107, %f2108;
	add.f32 	%f5583, %f2105, %f2105;
	add.f32 	%f2109, %f1, %f5582;
	fma.rn.f32 	%f2110, %f5583, %f2106, %f2;
	mul.f32 	%f2111, %f2109, %f2109;
	mul.f32 	%f2112, %f2110, %f2110;
	add.f32 	%f5584, %f2111, %f2112;
	setp.gt.f32 	%p531, %f5584, 0f40800000;
	mov.b32 	%r541, 527;
	mov.u32 	%r1016, %r541;
	@%p531 bra 	$L__BB2_1002;
	sub.f32 	%f5585, %f2111, %f2112;
	add.f32 	%f5586, %f2109, %f2109;
	add.f32 	%f2113, %f1, %f5585;
	fma.rn.f32 	%f2114, %f5586, %f2110, %f2;
	mul.f32 	%f2115, %f2113, %f2113;
	mul.f32 	%f2116, %f2114, %f2114;
	add.f32 	%f5587, %f2115, %f2116;
	setp.gt.f32 	%p532, %f5587, 0f40800000;
	mov.b32 	%r542, 528;
	mov.u32 	%r1016, %r542;
	@%p532 bra 	$L__BB2_1002;
	sub.f32 	%f5588, %f2115, %f2116;
	add.f32 	%f5589, %f2113, %f2113;
	add.f32 	%f2117, %f1, %f5588;
	fma.rn.f32 	%f2118, %f5589, %f2114, %f2;
	mul.f32 	%f2119, %f2117, %f2117;
	mul.f32 	%f2120, %f2118, %f2118;
	add.f32 	%f5590, %f2119, %f2120;
	setp.gt.f32 	%p533, %f5590, 0f40800000;
	mov.b32 	%r543, 529;
	mov.u32 	%r1016, %r543;
	@%p533 bra 	$L__BB2_1002;
	sub.f32 	%f5591, %f2119, %f2120;
	add.f32 	%f5592, %f2117, %f2117;
	add.f32 	%f2121, %f1, %f5591;
	fma.rn.f32 	%f2122, %f5592, %f2118, %f2;
	mul.f32 	%f2123, %f2121, %f2121;
	mul.f32 	%f2124, %f2122, %f2122;
	add.f32 	%f5593, %f2123, %f2124;
	setp.gt.f32 	%p534, %f5593, 0f40800000;
	mov.b32 	%r544, 530;
	mov.u32 	%r1016, %r544;
	@%p534 bra 	$L__BB2_1002;
	sub.f32 	%f5594, %f2123, %f2124;
	add.f32 	%f5595, %f2121, %f2121;
	add.f32 	%f2125, %f1, %f5594;
	fma.rn.f32 	%f2126, %f5595, %f2122, %f2;
	mul.f32 	%f2127, %f2125, %f2125;
	mul.f32 	%f2128, %f2126, %f2126;
	add.f32 	%f5596, %f2127, %f2128;
	setp.gt.f32 	%p535, %f5596, 0f40800000;
	mov.b32 	%r545, 531;
	mov.u32 	%r1016, %r545;
	@%p535 bra 	$L__BB2_1002;
	sub.f32 	%f5597, %f2127, %f2128;
	add.f32 	%f5598, %f2125, %f2125;
	add.f32 	%f2129, %f1, %f5597;
	fma.rn.f32 	%f2130, %f5598, %f2126, %f2;
	mul.f32 	%f2131, %f2129, %f2129;
	mul.f32 	%f2132, %f2130, %f2130;
	add.f32 	%f5599, %f2131, %f2132;
	setp.gt.f32 	%p536, %f5599, 0f40800000;
	mov.b32 	%r546, 532;
	mov.u32 	%r1016, %r546;
	@%p536 bra 	$L__BB2_1002;
	sub.f32 	%f5600, %f2131, %f2132;
	add.f32 	%f5601, %f2129, %f2129;
	add.f32 	%f2133, %f1, %f5600;
	fma.rn.f32 	%f2134, %f5601, %f2130, %f2;
	mul.f32 	%f2135, %f2133, %f2133;
	mul.f32 	%f2136, %f2134, %f2134;
	add.f32 	%f5602, %f2135, %f2136;
	setp.gt.f32 	%p537, %f5602, 0f40800000;
	mov.b32 	%r547, 533;
	mov.u32 	%r1016, %r547;
	@%p537 bra 	$L__BB2_1002;
	sub.f32 	%f5603, %f2135, %f2136;
	add.f32 	%f5604, %f2133, %f2133;
	add.f32 	%f2137, %f1, %f5603;
	fma.rn.f32 	%f2138, %f5604, %f2134, %f2;
	mul.f32 	%f2139, %f2137, %f2137;
	mul.f32 	%f2140, %f2138, %f2138;
	add.f32 	%f5605, %f2139, %f2140;
	setp.gt.f32 	%p538, %f5605, 0f40800000;
	mov.b32 	%r548, 534;
	mov.u32 	%r1016, %r548;
	@%p538 bra 	$L__BB2_1002;
	sub.f32 	%f5606, %f2139, %f2140;
	add.f32 	%f5607, %f2137, %f2137;
	add.f32 	%f2141, %f1, %f5606;
	fma.rn.f32 	%f2142, %f5607, %f2138, %f2;
	mul.f32 	%f2143, %f2141, %f2141;
	mul.f32 	%f2144, %f2142, %f2142;
	add.f32 	%f5608, %f2143, %f2144;
	setp.gt.f32 	%p539, %f5608, 0f40800000;
	mov.b32 	%r549, 535;
	mov.u32 	%r1016, %r549;
	@%p539 bra 	$L__BB2_1002;
	sub.f32 	%f5609, %f2143, %f2144;
	add.f32 	%f5610, %f2141, %f2141;
	add.f32 	%f2145, %f1, %f5609;
	fma.rn.f32 	%f2146, %f5610, %f2142, %f2;
	mul.f32 	%f2147, %f2145, %f2145;
	mul.f32 	%f2148, %f2146, %f2146;
	add.f32 	%f5611, %f2147, %f2148;
	setp.gt.f32 	%p540, %f5611, 0f40800000;
	mov.b32 	%r550, 536;
	mov.u32 	%r1016, %r550;
	@%p540 bra 	$L__BB2_1002;
	sub.f32 	%f5612, %f2147, %f2148;
	add.f32 	%f5613, %f2145, %f2145;
	add.f32 	%f2149, %f1, %f5612;
	fma.rn.f32 	%f2150, %f5613, %f2146, %f2;
	mul.f32 	%f2151, %f2149, %f2149;
	mul.f32 	%f2152, %f2150, %f2150;
	add.f32 	%f5614, %f2151, %f2152;
	setp.gt.f32 	%p541, %f5614, 0f40800000;
	mov.b32 	%r551, 537;
	mov.u32 	%r1016, %r551;
	@%p541 bra 	$L__BB2_1002;
	sub.f32 	%f5615, %f2151, %f2152;
	add.f32 	%f5616, %f2149, %f2149;
	add.f32 	%f2153, %f1, %f5615;
	fma.rn.f32 	%f2154, %f5616, %f2150, %f2;
	mul.f32 	%f2155, %f2153, %f2153;
	mul.f32 	%f2156, %f2154, %f2154;
	add.f32 	%f5617, %f2155, %f2156;
	setp.gt.f32 	%p542, %f5617, 0f40800000;
	mov.b32 	%r552, 538;
	mov.u32 	%r1016, %r552;
	@%p542 bra 	$L__BB2_1002;
	sub.f32 	%f5618, %f2155, %f2156;
	add.f32 	%f5619, %f2153, %f2153;
	add.f32 	%f2157, %f1, %f5618;
	fma.rn.f32 	%f2158, %f5619, %f2154, %f2;
	mul.f32 	%f2159, %f2157, %f2157;
	mul.f32 	%f2160, %f2158, %f2158;
	add.f32 	%f5620, %f2159, %f2160;
	setp.gt.f32 	%p543, %f5620, 0f40800000;
	mov.b32 	%r553, 539;
	mov.u32 	%r1016, %r553;
	@%p543 bra 	$L__BB2_1002;
	sub.f32 	%f5621, %f2159, %f2160;
	add.f32 	%f5622, %f2157, %f2157;
	add.f32 	%f2161, %f1, %f5621;
	fma.rn.f32 	%f2162, %f5622, %f2158, %f2;
	mul.f32 	%f2163, %f2161, %f2161;
	mul.f32 	%f2164, %f2162, %f2162;
	add.f32 	%f5623, %f2163, %f2164;
	setp.gt.f32 	%p544, %f5623, 0f40800000;
	mov.b32 	%r554, 540;
	mov.u32 	%r1016, %r554;
	@%p544 bra 	$L__BB2_1002;
	sub.f32 	%f5624, %f2163, %f2164;
	add.f32 	%f5625, %f2161, %f2161;
	add.f32 	%f2165, %f1, %f5624;
	fma.rn.f32 	%f2166, %f5625, %f2162, %f2;
	mul.f32 	%f2167, %f2165, %f2165;
	mul.f32 	%f2168, %f2166, %f2166;
	add.f32 	%f5626, %f2167, %f2168;
	setp.gt.f32 	%p545, %f5626, 0f40800000;
	mov.b32 	%r555, 541;
	mov.u32 	%r1016, %r555;
	@%p545 bra 	$L__BB2_1002;
	sub.f32 	%f5627, %f2167, %f2168;
	add.f32 	%f5628, %f2165, %f2165;
	add.f32 	%f2169, %f1, %f5627;
	fma.rn.f32 	%f2170, %f5628, %f2166, %f2;
	mul.f32 	%f2171, %f2169, %f2169;
	mul.f32 	%f2172, %f2170, %f2170;
	add.f32 	%f5629, %f2171, %f2172;
	setp.gt.f32 	%p546, %f5629, 0f40800000;
	mov.b32 	%r556, 542;
	mov.u32 	%r1016, %r556;
	@%p546 bra 	$L__BB2_1002;
	sub.f32 	%f5630, %f2171, %f2172;
	add.f32 	%f5631, %f2169, %f2169;
	add.f32 	%f2173, %f1, %f5630;
	fma.rn.f32 	%f2174, %f5631, %f2170, %f2;
	mul.f32 	%f2175, %f2173, %f2173;
	mul.f32 	%f2176, %f2174, %f2174;
	add.f32 	%f5632, %f2175, %f2176;
	setp.gt.f32 	%p547, %f5632, 0f40800000;
	mov.b32 	%r557, 543;
	mov.u32 	%r1016, %r557;
	@%p547 bra 	$L__BB2_1002;
	sub.f32 	%f5633, %f2175, %f2176;
	add.f32 	%f5634, %f2173, %f2173;
	add.f32 	%f2177, %f1, %f5633;
	fma.rn.f32 	%f2178, %f5634, %f2174, %f2;
	mul.f32 	%f2179, %f2177, %f2177;
	mul.f32 	%f2180, %f2178, %f2178;
	add.f32 	%f5635, %f2179, %f2180;
	setp.gt.f32 	%p548, %f5635, 0f40800000;
	mov.b32 	%r558, 544;
	mov.u32 	%r1016, %r558;
	@%p548 bra 	$L__BB2_1002;
	sub.f32 	%f5636, %f2179, %f2180;
	add.f32 	%f5637, %f2177, %f2177;
	add.f32 	%f2181, %f1, %f5636;
	fma.rn.f32 	%f2182, %f5637, %f2178, %f2;
	mul.f32 	%f2183, %f2181, %f2181;
	mul.f32 	%f2184, %f2182, %f2182;
	add.f32 	%f5638, %f2183, %f2184;
	setp.gt.f32 	%p549, %f5638, 0f40800000;
	mov.b32 	%r559, 545;
	mov.u32 	%r1016, %r559;
	@%p549 bra 	$L__BB2_1002;
	sub.f32 	%f5639, %f2183, %f2184;
	add.f32 	%f5640, %f2181, %f2181;
	add.f32 	%f2185, %f1, %f5639;
	fma.rn.f32 	%f2186, %f5640, %f2182, %f2;
	mul.f32 	%f2187, %f2185, %f2185;
	mul.f32 	%f2188, %f2186, %f2186;
	add.f32 	%f5641, %f2187, %f2188;
	setp.gt.f32 	%p550, %f5641, 0f40800000;
	mov.b32 	%r560, 546;
	mov.u32 	%r1016, %r560;
	@%p550 bra 	$L__BB2_1002;
	sub.f32 	%f5642, %f2187, %f2188;
	add.f32 	%f5643, %f2185, %f2185;
	add.f32 	%f2189, %f1, %f5642;
	fma.rn.f32 	%f2190, %f5643, %f2186, %f2;
	mul.f32 	%f2191, %f2189, %f2189;
	mul.f32 	%f2192, %f2190, %f2190;
	add.f32 	%f5644, %f2191, %f2192;
	setp.gt.f32 	%p551, %f5644, 0f40800000;
	mov.b32 	%r561, 547;
	mov.u32 	%r1016, %r561;
	@%p551 bra 	$L__BB2_1002;
	sub.f32 	%f5645, %f2191, %f2192;
	add.f32 	%f5646, %f2189, %f2189;
	add.f32 	%f2193, %f1, %f5645;
	fma.rn.f32 	%f2194, %f5646, %f2190, %f2;
	mul.f32 	%f2195, %f2193, %f2193;
	mul.f32 	%f2196, %f2194, %f2194;
	add.f32 	%f5647, %f2195, %f2196;
	setp.gt.f32 	%p552, %f5647, 0f40800000;
	mov.b32 	%r562, 548;
	mov.u32 	%r1016, %r562;
	@%p552 bra 	$L__BB2_1002;
	sub.f32 	%f5648, %f2195, %f2196;
	add.f32 	%f5649, %f2193, %f2193;
	add.f32 	%f2197, %f1, %f5648;
	fma.rn.f32 	%f2198, %f5649, %f2194, %f2;
	mul.f32 	%f2199, %f2197, %f2197;
	mul.f32 	%f2200, %f2198, %f2198;
	add.f32 	%f5650, %f2199, %f2200;
	setp.gt.f32 	%p553, %f5650, 0f40800000;
	mov.b32 	%r563, 549;
	mov.u32 	%r1016, %r563;
	@%p553 bra 	$L__BB2_1002;
	sub.f32 	%f5651, %f2199, %f2200;
	add.f32 	%f5652, %f2197, %f2197;
	add.f32 	%f2201, %f1, %f5651;
	fma.rn.f32 	%f2202, %f5652, %f2198, %f2;
	mul.f32 	%f2203, %f2201, %f2201;
	mul.f32 	%f2204, %f2202, %f2202;
	add.f32 	%f5653, %f2203, %f2204;
	setp.gt.f32 	%p554, %f5653, 0f40800000;
	mov.b32 	%r564, 550;
	mov.u32 	%r1016, %r564;
	@%p554 bra 	$L__BB2_1002;
	sub.f32 	%f5654, %f2203, %f2204;
	add.f32 	%f5655, %f2201, %f2201;
	add.f32 	%f2205, %f1, %f5654;
	fma.rn.f32 	%f2206, %f5655, %f2202, %f2;
	mul.f32 	%f2207, %f2205, %f2205;
	mul.f32 	%f2208, %f2206, %f2206;
	add.f32 	%f5656, %f2207, %f2208;
	setp.gt.f32 	%p555, %f5656, 0f40800000;
	mov.b32 	%r565, 551;
	mov.u32 	%r1016, %r565;
	@%p555 bra 	$L__BB2_1002;
	sub.f32 	%f5657, %f2207, %f2208;
	add.f32 	%f5658, %f2205, %f2205;
	add.f32 	%f2209, %f1, %f5657;
	fma.rn.f32 	%f2210, %f5658, %f2206, %f2;
	mul.f32 	%f2211, %f2209, %f2209;
	mul.f32 	%f2212, %f2210, %f2210;
	add.f32 	%f5659, %f2211, %f2212;
	setp.gt.f32 	%p556, %f5659, 0f40800000;
	mov.b32 	%r566, 552;
	mov.u32 	%r1016, %r566;
	@%p556 bra 	$L__BB2_1002;
	sub.f32 	%f5660, %f2211, %f2212;
	add.f32 	%f5661, %f2209, %f2209;
	add.f32 	%f2213, %f1, %f5660;
	fma.rn.f32 	%f2214, %f5661, %f2210, %f2;
	mul.f32 	%f2215, %f2213, %f2213;
	mul.f32 	%f2216, %f2214, %f2214;
	add.f32 	%f5662, %f2215, %f2216;
	setp.gt.f32 	%p557, %f5662, 0f40800000;
	mov.b32 	%r567, 553;
	mov.u32 	%r1016, %r567;
	@%p557 bra 	$L__BB2_1002;
	sub.f32 	%f5663, %f2215, %f2216;
	add.f32 	%f5664, %f2213, %f2213;
	add.f32 	%f2217, %f1, %f5663;
	fma.rn.f32 	%f2218, %f5664, %f2214, %f2;
	mul.f32 	%f2219, %f2217, %f2217;
	mul.f32 	%f2220, %f2218, %f2218;
	add.f32 	%f5665, %f2219, %f2220;
	setp.gt.f32 	%p558, %f5665, 0f40800000;
	mov.b32 	%r568, 554;
	mov.u32 	%r1016, %r568;
	@%p558 bra 	$L__BB2_1002;
	sub.f32 	%f5666, %f2219, %f2220;
	add.f32 	%f5667, %f2217, %f2217;
	add.f32 	%f2221, %f1, %f5666;
	fma.rn.f32 	%f2222, %f5667, %f2218, %f2;
	mul.f32 	%f2223, %f2221, %f2221;
	mul.f32 	%f2224, %f2222, %f2222;
	add.f32 	%f5668, %f2223, %f2224;
	setp.gt.f32 	%p559, %f5668, 0f40800000;
	mov.b32 	%r569, 555;
	mov.u32 	%r1016, %r569;
	@%p559 bra 	$L__BB2_1002;
	sub.f32 	%f5669, %f2223, %f2224;
	add.f32 	%f5670, %f2221, %f2221;
	add.f32 	%f2225, %f1, %f5669;
	fma.rn.f32 	%f2226, %f5670, %f2222, %f2;
	mul.f32 	%f2227, %f2225, %f2225;
	mul.f32 	%f2228, %f2226, %f2226;
	add.f32 	%f5671, %f2227, %f2228;
	setp.gt.f32 	%p560, %f5671, 0f40800000;
	mov.b32 	%r570, 556;
	mov.u32 	%r1016, %r570;
	@%p560 bra 	$L__BB2_1002;
	sub.f32 	%f5672, %f2227, %f2228;
	add.f32 	%f5673, %f2225, %f2225;
	add.f32 	%f2229, %f1, %f5672;
	fma.rn.f32 	%f2230, %f5673, %f2226, %f2;
	mul.f32 	%f2231, %f2229, %f2229;
	mul.f32 	%f2232, %f2230, %f2230;
	add.f32 	%f5674, %f2231, %f2232;
	setp.gt.f32 	%p561, %f5674, 0f40800000;
	mov.b32 	%r571, 557;
	mov.u32 	%r1016, %r571;
	@%p561 bra 	$L__BB2_1002;
	sub.f32 	%f5675, %f2231, %f2232;
	add.f32 	%f5676, %f2229, %f2229;
	add.f32 	%f2233, %f1, %f5675;
	fma.rn.f32 	%f2234, %f5676, %f2230, %f2;
	mul.f32 	%f2235, %f2233, %f2233;
	mul.f32 	%f2236, %f2234, %f2234;
	add.f32 	%f5677, %f2235, %f2236;
	setp.gt.f32 	%p562, %f5677, 0f40800000;
	mov.b32 	%r572, 558;
	mov.u32 	%r1016, %r572;
	@%p562 bra 	$L__BB2_1002;
	sub.f32 	%f5678, %f2235, %f2236;
	add.f32 	%f5679, %f2233, %f2233;
	add.f32 	%f2237, %f1, %f5678;
	fma.rn.f32 	%f2238, %f5679, %f2234, %f2;
	mul.f32 	%f2239, %f2237, %f2237;
	mul.f32 	%f2240, %f2238, %f2238;
	add.f32 	%f5680, %f2239, %f2240;
	setp.gt.f32 	%p563, %f5680, 0f40800000;
	mov.b32 	%r573, 559;
	mov.u32 	%r1016, %r573;
	@%p563 bra 	$L__BB2_1002;
	sub.f32 	%f5681, %f2239, %f2240;
	add.f32 	%f5682, %f2237, %f2237;
	add.f32 	%f2241, %f1, %f5681;
	fma.rn.f32 	%f2242, %f5682, %f2238, %f2;
	mul.f32 	%f2243, %f2241, %f2241;
	mul.f32 	%f2244, %f2242, %f2242;
	add.f32 	%f5683, %f2243, %f2244;
	setp.gt.f32 	%p564, %f5683, 0f40800000;
	mov.b32 	%r574, 560;
	mov.u32 	%r1016, %r574;
	@%p564 bra 	$L__BB2_1002;
	sub.f32 	%f5684, %f2243, %f2244;
	add.f32 	%f5685, %f2241, %f2241;
	add.f32 	%f2245, %f1, %f5684;
	fma.rn.f32 	%f2246, %f5685, %f2242, %f2;
	mul.f32 	%f2247, %f2245, %f2245;
	mul.f32 	%f2248, %f2246, %f2246;
	add.f32 	%f5686, %f2247, %f2248;
	setp.gt.f32 	%p565, %f5686, 0f40800000;
	mov.b32 	%r575, 561;
	mov.u32 	%r1016, %r575;
	@%p565 bra 	$L__BB2_1002;
	sub.f32 	%f5687, %f2247, %f2248;
	add.f32 	%f5688, %f2245, %f2245;
	add.f32 	%f2249, %f1, %f5687;
	fma.rn.f32 	%f2250, %f5688, %f2246, %f2;
	mul.f32 	%f2251, %f2249, %f2249;
	mul.f32 	%f2252, %f2250, %f2250;
	add.f32 	%f5689, %f2251, %f2252;
	setp.gt.f32 	%p566, %f5689, 0f40800000;
	mov.b32 	%r576, 562;
	mov.u32 	%r1016, %r576;
	@%p566 bra 	$L__BB2_1002;
	sub.f32 	%f5690, %f2251, %f2252;
	add.f32 	%f5691, %f2249, %f2249;
	add.f32 	%f2253, %f1, %f5690;
	fma.rn.f32 	%f2254, %f5691, %f2250, %f2;
	mul.f32 	%f2255, %f2253, %f2253;
	mul.f32 	%f2256, %f2254, %f2254;
	add.f32 	%f5692, %f2255, %f2256;
	setp.gt.f32 	%p567, %f5692, 0f40800000;
	mov.b32 	%r577, 563;
	mov.u32 	%r1016, %r577;
	@%p567 bra 	$L__BB2_1002;
	sub.f32 	%f5693, %f2255, %f2256;
	add.f32 	%f5694, %f2253, %f2253;
	add.f32 	%f2257, %f1, %f5693;
	fma.rn.f32 	%f2258, %f5694, %f2254, %f2;
	mul.f32 	%f2259, %f2257, %f2257;
	mul.f32 	%f2260, %f2258, %f2258;
	add.f32 	%f5695, %f2259, %f2260;
	setp.gt.f32 	%p568, %f5695, 0f40800000;
	mov.b32 	%r578, 564;
	mov.u32 	%r1016, %r578;
	@%p568 bra 	$L__BB2_1002;
	sub.f32 	%f5696, %f2259, %f2260;
	add.f32 	%f5697, %f2257, %f2257;
	add.f32 	%f2261, %f1, %f5696;
	fma.rn.f32 	%f2262, %f5697, %f2258, %f2;
	mul.f32 	%f2263, %f2261, %f2261;
	mul.f32 	%f2264, %f2262, %f2262;
	add.f32 	%f5698, %f2263, %f2264;
	setp.gt.f32 	%p569, %f5698, 0f40800000;
	mov.b32 	%r579, 565;
	mov.u32 	%r1016, %r579;
	@%p569 bra 	$L__BB2_1002;
	sub.f32 	%f5699, %f2263, %f2264;
	add.f32 	%f5700, %f2261, %f2261;
	add.f32 	%f2265, %f1, %f5699;
	fma.rn.f32 	%f2266, %f5700, %f2262, %f2;
	mul.f32 	%f2267, %f2265, %f2265;
	mul.f32 	%f2268, %f2266, %f2266;
	add.f32 	%f5701, %f2267, %f2268;
	setp.gt.f32 	%p570, %f5701, 0f40800000;
	mov.b32 	%r580, 566;
	mov.u32 	%r1016, %r580;
	@%p570 bra 	$L__BB2_1002;
	sub.f32 	%f5702, %f2267, %f2268;
	add.f32 	%f5703, %f2265, %f2265;
	add.f32 	%f2269, %f1, %f5702;
	fma.rn.f32 	%f2270, %f5703, %f2266, %f2;
	mul.f32 	%f2271, %f2269, %f2269;
	mul.f32 	%f2272, %f2270, %f2270;
	add.f32 	%f5704, %f2271, %f2272;
	setp.gt.f32 	%p571, %f5704, 0f40800000;
	mov.b32 	%r581, 567;
	mov.u32 	%r1016, %r581;
	@%p571 bra 	$L__BB2_1002;
	sub.f32 	%f5705, %f2271, %f2272;
	add.f32 	%f5706, %f2269, %f2269;
	add.f32 	%f2273, %f1, %f5705;
	fma.rn.f32 	%f2274, %f5706, %f2270, %f2;
	mul.f32 	%f2275, %f2273, %f2273;
	mul.f32 	%f2276, %f2274, %f2274;
	add.f32 	%f5707, %f2275, %f2276;
	setp.gt.f32 	%p572, %f5707, 0f40800000;
	mov.b32 	%r582, 568;
	mov.u32 	%r1016, %r582;
	@%p572 bra 	$L__BB2_1002;
	sub.f32 	%f5708, %f2275, %f2276;
	add.f32 	%f5709, %f2273, %f2273;
	add.f32 	%f2277, %f1, %f5708;
	fma.rn.f32 	%f2278, %f5709, %f2274, %f2;
	mul.f32 	%f2279, %f2277, %f2277;
	mul.f32 	%f2280, %f2278, %f2278;
	add.f32 	%f5710, %f2279, %f2280;
	setp.gt.f32 	%p573, %f5710, 0f40800000;
	mov.b32 	%r583, 569;
	mov.u32 	%r1016, %r583;
	@%p573 bra 	$L__BB2_1002;
	sub.f32 	%f5711, %f2279, %f2280;
	add.f32 	%f5712, %f2277, %f2277;
	add.f32 	%f2281, %f1, %f5711;
	fma.rn.f32 	%f2282, %f5712, %f2278, %f2;
	mul.f32 	%f2283, %f2281, %f2281;
	mul.f32 	%f2284, %f2282, %f2282;
	add.f32 	%f5713, %f2283, %f2284;
	setp.gt.f32 	%p574, %f5713, 0f40800000;
	mov.b32 	%r584, 570;
	mov.u32 	%r1016, %r584;
	@%p574 bra 	$L__BB2_1002;
	sub.f32 	%f5714, %f2283, %f2284;
	add.f32 	%f5715, %f2281, %f2281;
	add.f32 	%f2285, %f1, %f5714;
	fma.rn.f32 	%f2286, %f5715, %f2282, %f2;
	mul.f32 	%f2287, %f2285, %f2285;
	mul.f32 	%f2288, %f2286, %f2286;
	add.f32 	%f5716, %f2287, %f2288;
	setp.gt.f32 	%p575, %f5716, 0f40800000;
	mov.b32 	%r585, 571;
	mov.u32 	%r1016, %r585;
	@%p575 bra 	$L__BB2_1002;
	sub.f32 	%f5717, %f2287, %f2288;
	add.f32 	%f5718, %f2285, %f2285;
	add.f32 	%f2289, %f1, %f5717;
	fma.rn.f32 	%f2290, %f5718, %f2286, %f2;
	mul.f32 	%f2291, %f2289, %f2289;
	mul.f32 	%f2292, %f2290, %f2290;
	add.f32 	%f5719, %f2291, %f2292;
	setp.gt.f32 	%p576, %f5719, 0f40800000;
	mov.b32 	%r586, 572;
	mov.u32 	%r1016, %r586;
	@%p576 bra 	$L__BB2_1002;
	sub.f32 	%f5720, %f2291, %f2292;
	add.f32 	%f5721, %f2289, %f2289;
	add.f32 	%f2293, %f1, %f5720;
	fma.rn.f32 	%f2294, %f5721, %f2290, %f2;
	mul.f32 	%f2295, %f2293, %f2293;
	mul.f32 	%f2296, %f2294, %f2294;
	add.f32 	%f5722, %f2295, %f2296;
	setp.gt.f32 	%p577, %f5722, 0f40800000;
	mov.b32 	%r587, 573;
	mov.u32 	%r1016, %r587;
	@%p577 bra 	$L__BB2_1002;
	sub.f32 	%f5723, %f2295, %f2296;
	add.f32 	%f5724, %f2293, %f2293;
	add.f32 	%f2297, %f1, %f5723;
	fma.rn.f32 	%f2298, %f5724, %f2294, %f2;
	mul.f32 	%f2299, %f2297, %f2297;
	mul.f32 	%f2300, %f2298, %f2298;
	add.f32 	%f5725, %f2299, %f2300;
	setp.gt.f32 	%p578, %f5725, 0f40800000;
	mov.b32 	%r588, 574;
	mov.u32 	%r1016, %r588;
	@%p578 bra 	$L__BB2_1002;
	sub.f32 	%f5726, %f2299, %f2300;
	add.f32 	%f5727, %f2297, %f2297;
	add.f32 	%f2301, %f1, %f5726;
	fma.rn.f32 	%f2302, %f5727, %f2298, %f2;
	mul.f32 	%f2303, %f2301, %f2301;
	mul.f32 	%f2304, %f2302, %f2302;
	add.f32 	%f5728, %f2303, %f2304;
	setp.gt.f32 	%p579, %f5728, 0f40800000;
	mov.b32 	%r589, 575;
	mov.u32 	%r1016, %r589;
	@%p579 bra 	$L__BB2_1002;
	sub.f32 	%f5729, %f2303, %f2304;
	add.f32 	%f5730, %f2301, %f2301;
	add.f32 	%f2305, %f1, %f5729;
	fma.rn.f32 	%f2306, %f5730, %f2302, %f2;
	mul.f32 	%f2307, %f2305, %f2305;
	mul.f32 	%f2308, %f2306, %f2306;
	add.f32 	%f5731, %f2307, %f2308;
	setp.gt.f32 	%p580, %f5731, 0f40800000;
	mov.b32 	%r590, 576;
	mov.u32 	%r1016, %r590;
	@%p580 bra 	$L__BB2_1002;
	sub.f32 	%f5732, %f2307, %f2308;
	add.f32 	%f5733, %f2305, %f2305;
	add.f32 	%f2309, %f1, %f5732;
	fma.rn.f32 	%f2310, %f5733, %f2306, %f2;
	mul.f32 	%f2311, %f2309, %f2309;
	mul.f32 	%f2312, %f2310, %f2310;
	add.f32 	%f5734, %f2311, %f2312;
	setp.gt.f32 	%p581, %f5734, 0f40800000;
	mov.b32 	%r591, 577;
	mov.u32 	%r1016, %r591;
	@%p581 bra 	$L__BB2_1002;
	sub.f32 	%f5735, %f2311, %f2312;
	add.f32 	%f5736, %f2309, %f2309;
	add.f32 	%f2313, %f1, %f5735;
	fma.rn.f32 	%f2314, %f5736, %f2310, %f2;
	mul.f32 	%f2315, %f2313, %f2313;
	mul.f32 	%f2316, %f2314, %f2314;
	add.f32 	%f5737, %f2315, %f2316;
	setp.gt.f32 	%p582, %f5737, 0f40800000;
	mov.b32 	%r592, 578;
	mov.u32 	%r1016, %r592;
	@%p582 bra 	$L__BB2_1002;
	sub.f32 	%f5738, %f2315, %f2316;
	add.f32 	%f5739, %f2313, %f2313;
	add.f32 	%f2317, %f1, %f5738;
	fma.rn.f32 	%f2318, %f5739, %f2314, %f2;
	mul.f32 	%f2319, %f2317, %f2317;
	mul.f32 	%f2320, %f2318, %f2318;
	add.f32 	%f5740, %f2319, %f2320;
	setp.gt.f32 	%p583, %f5740, 0f40800000;
	mov.b32 	%r593, 579;
	mov.u32 	%r1016, %r593;
	@%p583 bra 	$L__BB2_1002;
	sub.f32 	%f5741, %f2319, %f2320;
	add.f32 	%f5742, %f2317, %f2317;
	add.f32 	%f2321, %f1, %f5741;
	fma.rn.f32 	%f2322, %f5742, %f2318, %f2;
	mul.f32 	%f2323, %f2321, %f2321;
	mul.f32 	%f2324, %f2322, %f2322;
	add.f32 	%f5743, %f2323, %f2324;
	setp.gt.f32 	%p584, %f5743, 0f40800000;
	mov.b32 	%r594, 580;
	mov.u32 	%r1016, %r594;
	@%p584 bra 	$L__BB2_1002;
	sub.f32 	%f5744, %f2323, %f2324;
	add.f32 	%f5745, %f2321, %f2321;
	add.f32 	%f2325, %f1, %f5744;
	fma.rn.f32 	%f2326, %f5745, %f2322, %f2;
	mul.f32 	%f2327, %f2325, %f2325;
	mul.f32 	%f2328, %f2326, %f2326;
	add.f32 	%f5746, %f2327, %f2328;
	setp.gt.f32 	%p585, %f5746, 0f40800000;
	mov.b32 	%r595, 581;
	mov.u32 	%r1016, %r595;
	@%p585 bra 	$L__BB2_1002;
	sub.f32 	%f5747, %f2327, %f2328;
	add.f32 	%f5748, %f2325, %f2325;
	add.f32 	%f2329, %f1, %f5747;
	fma.rn.f32 	%f2330, %f5748, %f2326, %f2;
	mul.f32 	%f2331, %f2329, %f2329;
	mul.f32 	%f2332, %f2330, %f2330;
	add.f32 	%f5749, %f2331, %f2332;
	setp.gt.f32 	%p586, %f5749, 0f40800000;
	mov.b32 	%r596, 582;
	mov.u32 	%r1016, %r596;
	@%p586 bra 	$L__BB2_1002;
	sub.f32 	%f5750, %f2331, %f2332;
	add.f32 	%f5751, %f2329, %f2329;
	add.f32 	%f2333, %f1, %f5750;
	fma.rn.f32 	%f2334, %f5751, %f2330, %f2;
	mul.f32 	%f2335, %f2333, %f2333;
	mul.f32 	%f2336, %f2334, %f2334;
	add.f32 	%f5752, %f2335, %f2336;
	setp.gt.f32 	%p587, %f5752, 0f40800000;
	mov.b32 	%r597, 583;
	mov.u32 	%r1016, %r597;
	@%p587 bra 	$L__BB2_1002;
	sub.f32 	%f5753, %f2335, %f2336;
	add.f32 	%f5754, %f2333, %f2333;
	add.f32 	%f2337, %f1, %f5753;
	fma.rn.f32 	%f2338, %f5754, %f2334, %f2;
	mul.f32 	%f2339, %f2337, %f2337;
	mul.f32 	%f2340, %f2338, %f2338;
	add.f32 	%f5755, %f2339, %f2340;
	setp.gt.f32 	%p588, %f5755, 0f40800000;
	mov.b32 	%r598, 584;
	mov.u32 	%r1016, %r598;
	@%p588 bra 	$L__BB2_1002;
	sub.f32 	%f5756, %f2339, %f2340;
	add.f32 	%f5757, %f2337, %f2337;
	add.f32 	%f2341, %f1, %f5756;
	fma.rn.f32 	%f2342, %f5757, %f2338, %f2;
	mul.f32 	%f2343, %f2341, %f2341;
	mul.f32 	%f2344, %f2342, %f2342;
	add.f32 	%f5758, %f2343, %f2344;
	setp.gt.f32 	%p589, %f5758, 0f40800000;
	mov.b32 	%r599, 585;
	mov.u32 	%r1016, %r599;
	@%p589 bra 	$L__BB2_1002;
	sub.f32 	%f5759, %f2343, %f2344;
	add.f32 	%f5760, %f2341, %f2341;
	add.f32 	%f2345, %f1, %f5759;
	fma.rn.f32 	%f2346, %f5760, %f2342, %f2;
	mul.f32 	%f2347, %f2345, %f2345;
	mul.f32 	%f2348, %f2346, %f2346;
	add.f32 	%f5761, %f2347, %f2348;
	setp.gt.f32 	%p590, %f5761, 0f40800000;
	mov.b32 	%r600, 586;
	mov.u32 	%r1016, %r600;
	@%p590 bra 	$L__BB2_1002;
	sub.f32 	%f5762, %f2347, %f2348;
	add.f32 	%f5763, %f2345, %f2345;
	add.f32 	%f2349, %f1, %f5762;
	fma.rn.f32 	%f2350, %f5763, %f2346, %f2;
	mul.f32 	%f2351, %f2349, %f2349;
	mul.f32 	%f2352, %f2350, %f2350;
	add.f32 	%f5764, %f2351, %f2352;
	setp.gt.f32 	%p591, %f5764, 0f40800000;
	mov.b32 	%r601, 587;
	mov.u32 	%r1016, %r601;
	@%p591 bra 	$L__BB2_1002;
	sub.f32 	%f5765, %f2351, %f2352;
	add.f32 	%f5766, %f2349, %f2349;
	add.f32 	%f2353, %f1, %f5765;
	fma.rn.f32 	%f2354, %f5766, %f2350, %f2;
	mul.f32 	%f2355, %f2353, %f2353;
	mul.f32 	%f2356, %f2354, %f2354;
	add.f32 	%f5767, %f2355, %f2356;
	setp.gt.f32 	%p592, %f5767, 0f40800000;
	mov.b32 	%r602, 588;
	mov.u32 	%r1016, %r602;
	@%p592 bra 	$L__BB2_1002;
	sub.f32 	%f5768, %f2355, %f2356;
	add.f32 	%f5769, %f2353, %f2353;
	add.f32 	%f2357, %f1, %f5768;
	fma.rn.f32 	%f2358, %f5769, %f2354, %f2;
	mul.f32 	%f2359, %f2357, %f2357;
	mul.f32 	%f2360, %f2358, %f2358;
	add.f32 	%f5770, %f2359, %f2360;
	setp.gt.f32 	%p593, %f5770, 0f40800000;
	mov.b32 	%r603, 589;
	mov.u32 	%r1016, %r603;
	@%p593 bra 	$L__BB2_1002;
	sub.f32 	%f5771, %f2359, %f2360;
	add.f32 	%f5772, %f2357, %f2357;
	add.f32 	%f2361, %f1, %f5771;
	fma.rn.f32 	%f2362, %f5772, %f2358, %f2;
	mul.f32 	%f2363, %f2361, %f2361;
	mul.f32 	%f2364, %f2362, %f2362;
	add.f32 	%f5773, %f2363, %f2364;
	setp.gt.f32 	%p594, %f5773, 0f40800000;
	mov.b32 	%r604, 590;
	mov.u32 	%r1016, %r604;
	@%p594 bra 	$L__BB2_1002;
	sub.f32 	%f5774, %f2363, %f2364;
	add.f32 	%f5775, %f2361, %f2361;
	add.f32 	%f2365, %f1, %f5774;
	fma.rn.f32 	%f2366, %f5775, %f2362, %f2;
	mul.f32 	%f2367, %f2365, %f2365;
	mul.f32 	%f2368, %f2366, %f2366;
	add.f32 	%f5776, %f2367, %f2368;
	setp.gt.f32 	%p595, %f5776, 0f40800000;
	mov.b32 	%r605, 591;
	mov.u32 	%r1016, %r605;
	@%p595 bra 	$L__BB2_1002;
	sub.f32 	%f5777, %f2367, %f2368;
	add.f32 	%f5778, %f2365, %f2365;
	add.f32 	%f2369, %f1, %f5777;
	fma.rn.f32 	%f2370, %f5778, %f2366, %f2;
	mul.f32 	%f2371, %f2369, %f2369;
	mul.f32 	%f2372, %f2370, %f2370;
	add.f32 	%f5779, %f2371, %f2372;
	setp.gt.f32 	%p596, %f5779, 0f40800000;
	mov.b32 	%r606, 592;
	mov.u32 	%r1016, %r606;
	@%p596 bra 	$L__BB2_1002;
	sub.f32 	%f5780, %f2371, %f2372;
	add.f32 	%f5781, %f2369, %f2369;
	add.f32 	%f2373, %f1, %f5780;
	fma.rn.f32 	%f2374, %f5781, %f2370, %f2;
	mul.f32 	%f2375, %f2373, %f2373;
	mul.f32 	%f2376, %f2374, %f2374;
	add.f32 	%f5782, %f2375, %f2376;
	setp.gt.f32 	%p597, %f5782, 0f40800000;
	mov.b32 	%r607, 593;
	mov.u32 	%r1016, %r607;
	@%p597 bra 	$L__BB2_1002;
	sub.f32 	%f5783, %f2375, %f2376;
	add.f32 	%f5784, %f2373, %f2373;
	add.f32 	%f2377, %f1, %f5783;
	fma.rn.f32 	%f2378, %f5784, %f2374, %f2;
	mul.f32 	%f2379, %f2377, %f2377;
	mul.f32 	%f2380, %f2378, %f2378;
	add.f32 	%f5785, %f2379, %f2380;
	setp.gt.f32 	%p598, %f5785, 0f40800000;
	mov.b32 	%r608, 594;
	mov.u32 	%r1016, %r608;
	@%p598 bra 	$L__BB2_1002;
	sub.f32 	%f5786, %f2379, %f2380;
	add.f32 	%f5787, %f2377, %f2377;
	add.f32 	%f2381, %f1, %f5786;
	fma.rn.f32 	%f2382, %f5787, %f2378, %f2;
	mul.f32 	%f2383, %f2381, %f2381;
	mul.f32 	%f2384, %f2382, %f2382;
	add.f32 	%f5788, %f2383, %f2384;
	setp.gt.f32 	%p599, %f5788, 0f40800000;
	mov.b32 	%r609, 595;
	mov.u32 	%r1016, %r609;
	@%p599 bra 	$L__BB2_1002;
	sub.f32 	%f5789, %f2383, %f2384;
	add.f32 	%f5790, %f2381, %f2381;
	add.f32 	%f2385, %f1, %f5789;
	fma.rn.f32 	%f2386, %f5790, %f2382, %f2;
	mul.f32 	%f2387, %f2385, %f2385;
	mul.f32 	%f2388, %f2386, %f2386;
	add.f32 	%f5791, %f2387, %f2388;
	setp.gt.f32 	%p600, %f5791, 0f40800000;
	mov.b32 	%r610, 596;
	mov.u32 	%r1016, %r610;
	@%p600 bra 	$L__BB2_1002;
	sub.f32 	%f5792, %f2387, %f2388;
	add.f32 	%f5793, %f2385, %f2385;
	add.f32 	%f2389, %f1, %f5792;
	fma.rn.f32 	%f2390, %f5793, %f2386, %f2;
	mul.f32 	%f2391, %f2389, %f2389;
	mul.f32 	%f2392, %f2390, %f2390;
	add.f32 	%f5794, %f2391, %f2392;
	setp.gt.f32 	%p601, %f5794, 0f40800000;
	mov.b32 	%r611, 597;
	mov.u32 	%r1016, %r611;
	@%p601 bra 	$L__BB2_1002;
	sub.f32 	%f5795, %f2391, %f2392;
	add.f32 	%f5796, %f2389, %f2389;
	add.f32 	%f2393, %f1, %f5795;
	fma.rn.f32 	%f2394, %f5796, %f2390, %f2;
	mul.f32 	%f2395, %f2393, %f2393;
	mul.f32 	%f2396, %f2394, %f2394;
	add.f32 	%f5797, %f2395, %f2396;
	setp.gt.f32 	%p602, %f5797, 0f40800000;
	mov.b32 	%r612, 598;
	mov.u32 	%r1016, %r612;
	@%p602 bra 	$L__BB2_1002;
	sub.f32 	%f5798, %f2395, %f2396;
	add.f32 	%f5799, %f2393, %f2393;
	add.f32 	%f2397, %f1, %f5798;
	fma.rn.f32 	%f2398, %f5799, %f2394, %f2;
	mul.f32 	%f2399, %f2397, %f2397;
	mul.f32 	%f2400, %f2398, %f2398;
	add.f32 	%f5800, %f2399, %f2400;
	setp.gt.f32 	%p603, %f5800, 0f40800000;
	mov.b32 	%r613, 599;
	mov.u32 	%r1016, %r613;
	@%p603 bra 	$L__BB2_1002;
	sub.f32 	%f5801, %f2399, %f2400;
	add.f32 	%f5802, %f2397, %f2397;
	add.f32 	%f2401, %f1, %f5801;
	fma.rn.f32 	%f2402, %f5802, %f2398, %f2;
	mul.f32 	%f2403, %f2401, %f2401;
	mul.f32 	%f2404, %f2402, %f2402;
	add.f32 	%f5803, %f2403, %f2404;
	setp.gt.f32 	%p604, %f5803, 0f40800000;
	mov.b32 	%r614, 600;
	mov.u32 	%r1016, %r614;
	@%p604 bra 	$L__BB2_1002;
	sub.f32 	%f5804, %f2403, %f2404;
	add.f32 	%f5805, %f2401, %f2401;
	add.f32 	%f2405, %f1, %f5804;
	fma.rn.f32 	%f2406, %f5805, %f2402, %f2;
	mul.f32 	%f2407, %f2405, %f2405;
	mul.f32 	%f2408, %f2406, %f2406;
	add.f32 	%f5806, %f2407, %f2408;
	setp.gt.f32 	%p605, %f5806, 0f40800000;
	mov.b32 	%r615, 601;
	mov.u32 	%r1016, %r615;
	@%p605 bra 	$L__BB2_1002;
	sub.f32 	%f5807, %f2407, %f2408;
	add.f32 	%f5808, %f2405, %f2405;
	add.f32 	%f2409, %f1, %f5807;
	fma.rn.f32 	%f2410, %f5808, %f2406, %f2;
	mul.f32 	%f2411, %f2409, %f2409;
	mul.f32 	%f2412, %f2410, %f2410;
	add.f32 	%f5809, %f2411, %f2412;
	setp.gt.f32 	%p606, %f5809, 0f40800000;
	mov.b32 	%r616, 602;
	mov.u32 	%r1016, %r616;
	@%p606 bra 	$L__BB2_1002;
	sub.f32 	%f5810, %f2411, %f2412;
	add.f32 	%f5811, %f2409, %f2409;
	add.f32 	%f2413, %f1, %f5810;
	fma.rn.f32 	%f2414, %f5811, %f2410, %f2;
	mul.f32 	%f2415, %f2413, %f2413;
	mul.f32 	%f2416, %f2414, %f2414;
	add.f32 	%f5812, %f2415, %f2416;
	setp.gt.f32 	%p607, %f5812, 0f40800000;
	mov.b32 	%r617, 603;
	mov.u32 	%r1016, %r617;
	@%p607 bra 	$L__BB2_1002;
	sub.f32 	%f5813, %f2415, %f2416;
	add.f32 	%f5814, %f2413, %f2413;
	add.f32 	%f2417, %f1, %f5813;
	fma.rn.f32 	%f2418, %f5814, %f2414, %f2;
	mul.f32 	%f2419, %f2417, %f2417;
	mul.f32 	%f2420, %f2418, %f2418;
	add.f32 	%f5815, %f2419, %f2420;
	setp.gt.f32 	%p608, %f5815, 0f40800000;
	mov.b32 	%r618, 604;
	mov.u32 	%r1016, %r618;
	@%p608 bra 	$L__BB2_1002;
	sub.f32 	%f5816, %f2419, %f2420;
	add.f32 	%f5817, %f2417, %f2417;
	add.f32 	%f2421, %f1, %f5816;
	fma.rn.f32 	%f2422, %f5817, %f2418, %f2;
	mul.f32 	%f2423, %f2421, %f2421;
	mul.f32 	%f2424, %f2422, %f2422;
	add.f32 	%f5818, %f2423, %f2424;
	setp.gt.f32 	%p609, %f5818, 0f40800000;
	mov.b32 	%r619, 605;
	mov.u32 	%r1016, %r619;
	@%p609 bra 	$L__BB2_1002;
	sub.f32 	%f5819, %f2423, %f2424;
	add.f32 	%f5820, %f2421, %f2421;
	add.f32 	%f2425, %f1, %f5819;
	fma.rn.f32 	%f2426, %f5820, %f2422, %f2;
	mul.f32 	%f2427, %f2425, %f2425;
	mul.f32 	%f2428, %f2426, %f2426;
	add.f32 	%f5821, %f2427, %f2428;
	setp.gt.f32 	%p610, %f5821, 0f40800000;
	mov.b32 	%r620, 606;
	mov.u32 	%r1016, %r620;
	@%p610 bra 	$L__BB2_1002;
	sub.f32 	%f5822, %f2427, %f2428;
	add.f32 	%f5823, %f2425, %f2425;
	add.f32 	%f2429, %f1, %f5822;
	fma.rn.f32 	%f2430, %f5823, %f2426, %f2;
	mul.f32 	%f2431, %f2429, %f2429;
	mul.f32 	%f2432, %f2430, %f2430;
	add.f32 	%f5824, %f2431, %f2432;
	setp.gt.f32 	%p611, %f5824, 0f40800000;
	mov.b32 	%r621, 607;
	mov.u32 	%r1016, %r621;
	@%p611 bra 	$L__BB2_1002;
	sub.f32 	%f5825, %f2431, %f2432;
	add.f32 	%f5826, %f2429, %f2429;
	add.f32 	%f2433, %f1, %f5825;
	fma.rn.f32 	%f2434, %f5826, %f2430, %f2;
	mul.f32 	%f2435, %f2433, %f2433;
	mul.f32 	%f2436, %f2434, %f2434;
	add.f32 	%f5827, %f2435, %f2436;
	setp.gt.f32 	%p612, %f5827, 0f40800000;
	mov.b32 	%r622, 608;
	mov.u32 	%r1016, %r622;
	@%p612 bra 	$L__BB2_1002;
	sub.f32 	%f5828, %f2435, %f2436;
	add.f32 	%f5829, %f2433, %f2433;
	add.f32 	%f2437, %f1, %f5828;
	fma.rn.f32 	%f2438, %f5829, %f2434, %f2;
	mul.f32 	%f2439, %f2437, %f2437;
	mul.f32 	%f2440, %f2438, %f2438;
	add.f32 	%f5830, %f2439, %f2440;
	setp.gt.f32 	%p613, %f5830, 0f40800000;
	mov.b32 	%r623, 609;
	mov.u32 	%r1016, %r623;
	@%p613 bra 	$L__BB2_1002;
	sub.f32 	%f5831, %f2439, %f2440;
	add.f32 	%f5832, %f2437, %f2437;
	add.f32 	%f2441, %f1, %f5831;
	fma.rn.f32 	%f2442, %f5832, %f2438, %f2;
	mul.f32 	%f2443, %f2441, %f2441;
	mul.f32 	%f2444, %f2442, %f2442;
	add.f32 	%f5833, %f2443, %f2444;
	setp.gt.f32 	%p614, %f5833, 0f40800000;
	mov.b32 	%r624, 610;
	mov.u32 	%r1016, %r624;
	@%p614 bra 	$L__BB2_1002;
	sub.f32 	%f5834, %f2443, %f2444;
	add.f32 	%f5835, %f2441, %f2441;
	add.f32 	%f2445, %f1, %f5834;
	fma.rn.f32 	%f2446, %f5835, %f2442, %f2;
	mul.f32 	%f2447, %f2445, %f2445;
	mul.f32 	%f2448, %f2446, %f2446;
	add.f32 	%f5836, %f2447, %f2448;
	setp.gt.f32 	%p615, %f5836, 0f40800000;
	mov.b32 	%r625, 611;
	mov.u32 	%r1016, %r625;
	@%p615 bra 	$L__BB2_1002;
	sub.f32 	%f5837, %f2447, %f2448;
	add.f32 	%f5838, %f2445, %f2445;
	add.f32 	%f2449, %f1, %f5837;
	fma.rn.f32 	%f2450, %f5838, %f2446, %f2;
	mul.f32 	%f2451, %f2449, %f2449;
	mul.f32 	%f2452, %f2450, %f2450;
	add.f32 	%f5839, %f2451, %f2452;
	setp.gt.f32 	%p616, %f5839, 0f40800000;
	mov.b32 	%r626, 612;
	mov.u32 	%r1016, %r626;
	@%p616 bra 	$L__BB2_1002;
	sub.f32 	%f5840, %f2451, %f2452;
	add.f32 	%f5841, %f2449, %f2449;
	add.f32 	%f2453, %f1, %f5840;
	fma.rn.f32 	%f2454, %f5841, %f2450, %f2;
	mul.f32 	%f2455, %f2453, %f2453;
	mul.f32 	%f2456, %f2454, %f2454;
	add.f32 	%f5842, %f2455, %f2456;
	setp.gt.f32 	%p617, %f5842, 0f40800000;
	mov.b32 	%r627, 613;
	mov.u32 	%r1016, %r627;
	@%p617 bra 	$L__BB2_1002;
	sub.f32 	%f5843, %f2455, %f2456;
	add.f32 	%f5844, %f2453, %f2453;
	add.f32 	%f2457, %f1, %f5843;
	fma.rn.f32 	%f2458, %f5844, %f2454, %f2;
	mul.f32 	%f2459, %f2457, %f2457;
	mul.f32 	%f2460, %f2458, %f2458;
	add.f32 	%f5845, %f2459, %f2460;
	setp.gt.f32 	%p618, %f5845, 0f40800000;
	mov.b32 	%r628, 614;
	mov.u32 	%r1016, %r628;
	@%p618 bra 	$L__BB2_1002;
	sub.f32 	%f5846, %f2459, %f2460;
	add.f32 	%f5847, %f2457, %f2457;
	add.f32 	%f2461, %f1, %f5846;
	fma.rn.f32 	%f2462, %f5847, %f2458, %f2;
	mul.f32 	%f2463, %f2461, %f2461;
	mul.f32 	%f2464, %f2462, %f2462;
	add.f32 	%f5848, %f2463, %f2464;
	setp.gt.f32 	%p619, %f5848, 0f40800000;
	mov.b32 	%r629, 615;
	mov.u32 	%r1016, %r629;
	@%p619 bra 	$L__BB2_1002;
	sub.f32 	%f5849, %f2463, %f2464;
	add.f32 	%f5850, %f2461, %f2461;
	add.f32 	%f2465, %f1, %f5849;
	fma.rn.f32 	%f2466, %f5850, %f2462, %f2;
	mul.f32 	%f2467, %f2465, %f2465;
	mul.f32 	%f2468, %f2466, %f2466;
	add.f32 	%f5851, %f2467, %f2468;
	setp.gt.f32 	%p620, %f5851, 0f40800000;
	mov.b32 	%r630, 616;
	mov.u32 	%r1016, %r630;
	@%p620 bra 	$L__BB2_1002;
	sub.f32 	%f5852, %f2467, %f2468;
	add.f32 	%f5853, %f2465, %f2465;
	add.f32 	%f2469, %f1, %f5852;
	fma.rn.f32 	%f2470, %f5853, %f2466, %f2;
	mul.f32 	%f2471, %f2469, %f2469;
	mul.f32 	%f2472, %f2470, %f2470;
	add.f32 	%f5854, %f2471, %f2472;
	setp.gt.f32 	%p621, %f5854, 0f40800000;
	mov.b32 	%r631, 617;
	mov.u32 	%r1016, %r631;
	@%p621 bra 	$L__BB2_1002;
	sub.f32 	%f5855, %f2471, %f2472;
	add.f32 	%f5856, %f2469, %f2469;
	add.f32 	%f2473, %f1, %f5855;
	fma.rn.f32 	%f2474, %f5856, %f2470, %f2;
	mul.f32 	%f2475, %f2473, %f2473;
	mul.f32 	%f2476, %f2474, %f2474;
	add.f32 	%f5857, %f2475, %f2476;
	setp.gt.f32 	%p622, %f5857, 0f40800000;
	mov.b32 	%r632, 618;
	mov.u32 	%r1016, %r632;
	@%p622 bra 	$L__BB2_1002;
	sub.f32 	%f5858, %f2475, %f2476;
	add.f32 	%f5859, %f2473, %f2473;
	add.f32 	%f2477, %f1, %f5858;
	fma.rn.f32 	%f2478, %f5859, %f2474, %f2;
	mul.f32 	%f2479, %f2477, %f2477;
	mul.f32 	%f2480, %f2478, %f2478;
	add.f32 	%f5860, %f2479, %f2480;
	setp.gt.f32 	%p623, %f5860, 0f40800000;
	mov.b32 	%r633, 619;
	mov.u32 	%r1016, %r633;
	@%p623 bra 	$L__BB2_1002;
	sub.f32 	%f5861, %f2479, %f2480;
	add.f32 	%f5862, %f2477, %f2477;
	add.f32 	%f2481, %f1, %f5861;
	fma.rn.f32 	%f2482, %f5862, %f2478, %f2;
	mul.f32 	%f2483, %f2481, %f2481;
	mul.f32 	%f2484, %f2482, %f2482;
	add.f32 	%f5863, %f2483, %f2484;
	setp.gt.f32 	%p624, %f5863, 0f40800000;
	mov.b32 	%r634, 620;
	mov.u32 	%r1016, %r634;
	@%p624 bra 	$L__BB2_1002;
	sub.f32 	%f5864, %f2483, %f2484;
	add.f32 	%f5865, %f2481, %f2481;
	add.f32 	%f2485, %f1, %f5864;
	fma.rn.f32 	%f2486, %f5865, %f2482, %f2;
	mul.f32 	%f2487, %f2485, %f2485;
	mul.f32 	%f2488, %f2486, %f2486;
	add.f32 	%f5866, %f2487, %f2488;
	setp.gt.f32 	%p625, %f5866, 0f40800000;
	mov.b32 	%r635, 621;
	mov.u32 	%r1016, %r635;
	@%p625 bra 	$L__BB2_1002;
	sub.f32 	%f5867, %f2487, %f2488;
	add.f32 	%f5868, %f2485, %f2485;
	add.f32 	%f2489, %f1, %f5867;
	fma.rn.f32 	%f2490, %f5868, %f2486, %f2;
	mul.f32 	%f2491, %f2489, %f2489;
	mul.f32 	%f2492, %f2490, %f2490;
	add.f32 	%f5869, %f2491, %f2492;
	setp.gt.f32 	%p626, %f5869, 0f40800000;
	mov.b32 	%r636, 622;
	mov.u32 	%r1016, %r636;
	@%p626 bra 	$L__BB2_1002;
	sub.f32 	%f5870, %f2491, %f2492;
	add.f32 	%f5871, %f2489, %f2489;
	add.f32 	%f2493, %f1, %f5870;
	fma.rn.f32 	%f2494, %f5871, %f2490, %f2;
	mul.f32 	%f2495, %f2493, %f2493;
	mul.f32 	%f2496, %f2494, %f2494;
	add.f32 	%f5872, %f2495, %f2496;
	setp.gt.f32 	%p627, %f5872, 0f40800000;
	mov.b32 	%r637, 623;
	mov.u32 	%r1016, %r637;
	@%p627 bra 	$L__BB2_1002;
	sub.f32 	%f5873, %f2495, %f2496;
	add.f32 	%f5874, %f2493, %f2493;
	add.f32 	%f2497, %f1, %f5873;
	fma.rn.f32 	%f2498, %f5874, %f2494, %f2;
	mul.f32 	%f2499, %f2497, %f2497;
	mul.f32 	%f2500, %f2498, %f2498;
	add.f32 	%f5875, %f2499, %f2500;
	setp.gt.f32 	%p628, %f5875, 0f40800000;
	mov.b32 	%r638, 624;
	mov.u32 	%r1016, %r638;
	@%p628 bra 	$L__BB2_1002;
	sub.f32 	%f5876, %f2499, %f2500;
	add.f32 	%f5877, %f2497, %f2497;
	add.f32 	%f2501, %f1, %f5876;
	fma.rn.f32 	%f2502, %f5877, %f2498, %f2;
	mul.f32 	%f2503, %f2501, %f2501;
	mul.f32 	%f2504, %f2502, %f2502;
	add.f32 	%f5878, %f2503, %f2504;
	setp.gt.f32 	%p629, %f5878, 0f40800000;
	mov.b32 	%r639, 625;
	mov.u32 	%r1016, %r639;
	@%p629 bra 	$L__BB2_1002;
	sub.f32 	%f5879, %f2503, %f2504;
	add.f32 	%f5880, %f2501, %f2501;
	add.f32 	%f2505, %f1, %f5879;
	fma.rn.f32 	%f2506, %f5880, %f2502, %f2;
	mul.f32 	%f2507, %f2505, %f2505;
	mul.f32 	%f2508, %f2506, %f2506;
	add.f32 	%f5881, %f2507, %f2508;
	setp.gt.f32 	%p630, %f5881, 0f40800000;
	mov.b32 	%r640, 626;
	mov.u32 	%r1016, %r640;
	@%p630 bra 	$L__BB2_1002;
	sub.f32 	%f5882, %f2507, %f2508;
	add.f32 	%f5883, %f2505, %f2505;
	add.f32 	%f2509, %f1, %f5882;
	fma.rn.f32 	%f2510, %f5883, %f2506, %f2;
	mul.f32 	%f2511, %f2509, %f2509;
	mul.f32 	%f2512, %f2510, %f2510;
	add.f32 	%f5884, %f2511, %f2512;
	setp.gt.f32 	%p631, %f5884, 0f40800000;
	mov.b32 	%r641, 627;
	mov.u32 	%r1016, %r641;
	@%p631 bra 	$L__BB2_1002;
	sub.f32 	%f5885, %f2511, %f2512;
	add.f32 	%f5886, %f2509, %f2509;
	add.f32 	%f2513, %f1, %f5885;
	fma.rn.f32 	%f2514, %f5886, %f2510, %f2;
	mul.f32 	%f2515, %f2513, %f2513;
	mul.f32 	%f2516, %f2514, %f2514;
	add.f32 	%f5887, %f2515, %f2516;
	setp.gt.f32 	%p632, %f5887, 0f40800000;
	mov.b32 	%r642, 628;
	mov.u32 	%r1016, %r642;
	@%p632 bra 	$L__BB2_1002;
	sub.f32 	%f5888, %f2515, %f2516;
	add.f32 	%f5889, %f2513, %f2513;
	add.f32 	%f2517, %f1, %f5888;
	fma.rn.f32 	%f2518, %f5889, %f2514, %f2;
	mul.f32 	%f2519, %f2517, %f2517;
	mul.f32 	%f2520, %f2518, %f2518;
	add.f32 	%f5890, %f2519, %f2520;
	setp.gt.f32 	%p633, %f5890, 0f40800000;
	mov.b32 	%r643, 629;
	mov.u32 	%r1016, %r643;
	@%p633 bra 	$L__BB2_1002;
	sub.f32 	%f5891, %f2519, %f2520;
	add.f32 	%f5892, %f2517, %f2517;
	add.f32 	%f2521, %f1, %f5891;
	fma.rn.f32 	%f2522, %f5892, %f2518, %f2;
	mul.f32 	%f2523, %f2521, %f2521;
	mul.f32 	%f2524, %f2522, %f2522;
	add.f32 	%f5893, %f2523, %f2524;
	setp.gt.f32 	%p634, %f5893, 0f40800000;
	mov.b32 	%r644, 630;
	mov.u32 	%r1016, %r644;
	@%p634 bra 	$L__BB2_1002;
	sub.f32 	%f5894, %f2523, %f2524;
	add.f32 	%f5895, %f2521, %f2521;
	add.f32 	%f2525, %f1, %f5894;
	fma.rn.f32 	%f2526, %f5895, %f2522, %f2;
	mul.f32 	%f2527, %f2525, %f2525;
	mul.f32 	%f2528, %f2526, %f2526;
	add.f32 	%f5896, %f2527, %f2528;
	setp.gt.f32 	%p635, %f5896, 0f40800000;
	mov.b32 	%r645, 631;
	mov.u32 	%r1016, %r645;
	@%p635 bra 	$L__BB2_1002;
	sub.f32 	%f5897, %f2527, %f2528;
	add.f32 	%f5898, %f2525, %f2525;
	add.f32 	%f2529, %f1, %f5897;
	fma.rn.f32 	%f2530, %f5898, %f2526, %f2;
	mul.f32 	%f2531, %f2529, %f2529;
	mul.f32 	%f2532, %f2530, %f2530;
	add.f32 	%f5899, %f2531, %f2532;
	setp.gt.f32 	%p636, %f5899, 0f40800000;
	mov.b32 	%r646, 632;
	mov.u32 	%r1016, %r646;
	@%p636 bra 	$L__BB2_1002;
	sub.f32 	%f5900, %f2531, %f2532;
	add.f32 	%f5901, %f2529, %f2529;
	add.f32 	%f2533, %f1, %f5900;
	fma.rn.f32 	%f2534, %f5901, %f2530, %f2;
	mul.f32 	%f2535, %f2533, %f2533;
	mul.f32 	%f2536, %f2534, %f2534;
	add.f32 	%f5902, %f2535, %f2536;
	setp.gt.f32 	%p637, %f5902, 0f40800000;
	mov.b32 	%r647, 633;
	mov.u32 	%r1016, %r647;
	@%p637 bra 	$L__BB2_1002;
	sub.f32 	%f5903, %f2535, %f2536;
	add.f32 	%f5904, %f2533, %f2533;
	add.f32 	%f2537, %f1, %f5903;
	fma.rn.f32 	%f2538, %f5904, %f2534, %f2;
	mul.f32 	%f2539, %f2537, %f2537;
	mul.f32 	%f2540, %f2538, %f2538;
	add.f32 	%f5905, %f2539, %f2540;
	setp.gt.f32 	%p638, %f5905, 0f40800000;
	mov.b32 	%r648, 634;
	mov.u32 	%r1016, %r648;
	@%p638 bra 	$L__BB2_1002;
	sub.f32 	%f5906, %f2539, %f2540;
	add.f32 	%f5907, %f2537, %f2537;
	add.f32 	%f2541, %f1, %f5906;
	fma.rn.f32 	%f2542, %f5907, %f2538, %f2;
	mul.f32 	%f2543, %f2541, %f2541;
	mul.f32 	%f2544, %f2542, %f2542;
	add.f32 	%f5908, %f2543, %f2544;
	setp.gt.f32 	%p639, %f5908, 0f40800000;
	mov.b32 	%r649, 635;
	mov.u32 	%r1016, %r649;
	@%p639 bra 	$L__BB2_1002;
	sub.f32 	%f5909, %f2543, %f2544;
	add.f32 	%f5910, %f2541, %f2541;
	add.f32 	%f2545, %f1, %f5909;
	fma.rn.f32 	%f2546, %f5910, %f2542, %f2;
	mul.f32 	%f2547, %f2545, %f2545;
	mul.f32 	%f2548, %f2546, %f2546;
	add.f32 	%f5911, %f2547, %f2548;
	setp.gt.f32 	%p640, %f5911, 0f40800000;
	mov.b32 	%r650, 636;
	mov.u32 	%r1016, %r650;
	@%p640 bra 	$L__BB2_1002;
	sub.f32 	%f5912, %f2547, %f2548;
	add.f32 	%f5913, %f2545, %f2545;
	add.f32 	%f2549, %f1, %f5912;
	fma.rn.f32 	%f2550, %f5913, %f2546, %f2;
	mul.f32 	%f2551, %f2549, %f2549;
	mul.f32 	%f2552, %f2550, %f2550;
	add.f32 	%f5914, %f2551, %f2552;
	setp.gt.f32 	%p641, %f5914, 0f40800000;
	mov.b32 	%r651, 637;
	mov.u32 	%r1016, %r651;
	@%p641 bra 	$L__BB2_1002;
	sub.f32 	%f5915, %f2551, %f2552;
	add.f32 	%f5916, %f2549, %f2549;
	add.f32 	%f2553, %f1, %f5915;
	fma.rn.f32 	%f2554, %f5916, %f2550, %f2;
	mul.f32 	%f2555, %f2553, %f2553;
	mul.f32 	%f2556, %f2554, %f2554;
	add.f32 	%f5917, %f2555, %f2556;
	setp.gt.f32 	%p642, %f5917, 0f40800000;
	mov.b32 	%r652, 638;
	mov.u32 	%r1016, %r652;
	@%p642 bra 	$L__BB2_1002;
	sub.f32 	%f5918, %f2555, %f2556;
	add.f32 	%f5919, %f2553, %f2553;
	add.f32 	%f2557, %f1, %f5918;
	fma.rn.f32 	%f2558, %f5919, %f2554, %f2;
	mul.f32 	%f2559, %f2557, %f2557;
	mul.f32 	%f2560, %f2558, %f2558;
	add.f32 	%f5920, %f2559, %f2560;
	setp.gt.f32 	%p643, %f5920, 0f40800000;
	mov.b32 	%r653, 639;
	mov.u32 	%r1016, %r653;
	@%p643 bra 	$L__BB2_1002;
	sub.f32 	%f5921, %f2559, %f2560;
	add.f32 	%f5922, %f2557, %f2557;
	add.f32 	%f2561, %f1, %f5921;
	fma.rn.f32 	%f2562, %f5922, %f2558, %f2;
	mul.f32 	%f2563, %f2561, %f2561;
	mul.f32 	%f2564, %f2562, %f2562;
	add.f32 	%f5923, %f2563, %f2564;
	setp.gt.f32 	%p644, %f5923, 0f40800000;
	mov.b32 	%r654, 640;
	mov.u32 	%r1016, %r654;
	@%p644 bra 	$L__BB2_1002;
	sub.f32 	%f5924, %f2563, %f2564;
	add.f32 	%f5925, %f2561, %f2561;
	add.f32 	%f2565, %f1, %f5924;
	fma.rn.f32 	%f2566, %f5925, %f2562, %f2;
	mul.f32 	%f2567, %f2565, %f2565;
	mul.f32 	%f2568, %f2566, %f2566;
	add.f32 	%f5926, %f2567, %f2568;
	setp.gt.f32 	%p645, %f5926, 0f40800000;
	mov.b32 	%r655, 641;
	mov.u32 	%r1016, %r655;
	@%p645 bra 	$L__BB2_1002;
	sub.f32 	%f5927, %f2567, %f2568;
	add.f32 	%f5928, %f2565, %f2565;
	add.f32 	%f2569, %f1, %f5927;
	fma.rn.f32 	%f2570, %f5928, %f2566, %f2;
	mul.f32 	%f2571, %f2569, %f2569;
	mul.f32 	%f2572, %f2570, %f2570;
	add.f32 	%f5929, %f2571, %f2572;
	setp.gt.f32 	%p646, %f5929, 0f40800000;
	mov.b32 	%r656, 642;
	mov.u32 	%r1016, %r656;
	@%p646 bra 	$L__BB2_1002;
	sub.f32 	%f5930, %f2571, %f2572;
	add.f32 	%f5931, %f2569, %f2569;
	add.f32 	%f2573, %f1, %f5930;
	fma.rn.f32 	%f2574, %f5931, %f2570, %f2;
	mul.f32 	%f2575, %f2573, %f2573;
	mul.f32 	%f2576, %f2574, %f2574;
	add.f32 	%f5932, %f2575, %f2576;
	setp.gt.f32 	%p647, %f5932, 0f40800000;
	mov.b32 	%r657, 643;
	mov.u32 	%r1016, %r657;
	@%p647 bra 	$L__BB2_1002;
	sub.f32 	%f5933, %f2575, %f2576;
	add.f32 	%f5934, %f2573, %f2573;
	add.f32 	%f2577, %f1, %f5933;
	fma.rn.f32 	%f2578, %f5934, %f2574, %f2;
	mul.f32 	%f2579, %f2577, %f2577;
	mul.f32 	%f2580, %f2578, %f2578;
	add.f32 	%f5935, %f2579, %f2580;
	setp.gt.f32 	%p648, %f5935, 0f40800000;
	mov.b32 	%r658, 644;
	mov.u32 	%r1016, %r658;
	@%p648 bra 	$L__BB2_1002;
	sub.f32 	%f5936, %f2579, %f2580;
	add.f32 	%f5937, %f2577, %f2577;
	add.f32 	%f2581, %f1, %f5936;
	fma.rn.f32 	%f2582, %f5937, %f2578, %f2;
	mul.f32 	%f2583, %f2581, %f2581;
	mul.f32 	%f2584, %f2582, %f2582;
	add.f32 	%f5938, %f2583, %f2584;
	setp.gt.f32 	%p649, %f5938, 0f40800000;
	mov.b32 	%r659, 645;
	mov.u32 	%r1016, %r659;
	@%p649 bra 	$L__BB2_1002;
	sub.f32 	%f5939, %f2583, %f2584;
	add.f32 	%f5940, %f2581, %f2581;
	add.f32 	%f2585, %f1, %f5939;
	fma.rn.f32 	%f2586, %f5940, %f2582, %f2;
	mul.f32 	%f2587, %f2585, %f2585;
	mul.f32 	%f2588, %f2586, %f2586;
	add.f32 	%f5941, %f2587, %f2588;
	setp.gt.f32 	%p650, %f5941, 0f40800000;
	mov.b32 	%r660, 646;
	mov.u32 	%r1016, %r660;
	@%p650 bra 	$L__BB2_1002;
	sub.f32 	%f5942, %f2587, %f2588;
	add.f32 	%f5943, %f2585, %f2585;
	add.f32 	%f2589, %f1, %f5942;
	fma.rn.f32 	%f2590, %f5943, %f2586, %f2;
	mul.f32 	%f2591, %f2589, %f2589;
	mul.f32 	%f2592, %f2590, %f2590;
	add.f32 	%f5944, %f2591, %f2592;
	setp.gt.f32 	%p651, %f5944, 0f40800000;
	mov.b32 	%r661, 647;
	mov.u32 	%r1016, %r661;
	@%p651 bra 	$L__BB2_1002;
	sub.f32 	%f5945, %f2591, %f2592;
	add.f32 	%f5946, %f2589, %f2589;
	add.f32 	%f2593, %f1, %f5945;
	fma.rn.f32 	%f2594, %f5946, %f2590, %f2;
	mul.f32 	%f2595, %f2593, %f2593;
	mul.f32 	%f2596, %f2594, %f2594;
	add.f32 	%f5947, %f2595, %f2596;
	setp.gt.f32 	%p652, %f5947, 0f40800000;
	mov.b32 	%r662, 648;
	mov.u32 	%r1016, %r662;
	@%p652 bra 	$L__BB2_1002;
	sub.f32 	%f5948, %f2595, %f2596;
	add.f32 	%f5949, %f2593, %f2593;
	add.f32 	%f2597, %f1, %f5948;
	fma.rn.f32 	%f2598, %f5949, %f2594, %f2;
	mul.f32 	%f2599, %f2597, %f2597;
	mul.f32 	%f2600, %f2598, %f2598;
	add.f32 	%f5950, %f2599, %f2600;
	setp.gt.f32 	%p653, %f5950, 0f40800000;
	mov.b32 	%r663, 649;
	mov.u32 	%r1016, %r663;
	@%p653 bra 	$L__BB2_1002;
	sub.f32 	%f5951, %f2599, %f2600;
	add.f32 	%f5952, %f2597, %f2597;
	add.f32 	%f2601, %f1, %f5951;
	fma.rn.f32 	%f2602, %f5952, %f2598, %f2;
	mul.f32 	%f2603, %f2601, %f2601;
	mul.f32 	%f2604, %f2602, %f2602;
	add.f32 	%f5953, %f2603, %f2604;
	setp.gt.f32 	%p654, %f5953, 0f40800000;
	mov.b32 	%r664, 650;
	mov.u32 	%r1016, %r664;
	@%p654 bra 	$L__BB2_1002;
	sub.f32 	%f5954, %f2603, %f2604;
	add.f32 	%f5955, %f2601, %f2601;
	add.f32 	%f2605, %f1, %f5954;
	fma.rn.f32 	%f2606, %f5955, %f2602, %f2;
	mul.f32 	%f2607, %f2605, %f2605;
	mul.f32 	%f2608, %f2606, %f2606;
	add.f32 	%f5956, %f2607, %f2608;
	setp.gt.f32 	%p655, %f5956, 0f40800000;
	mov.b32 	%r665, 651;
	mov.u32 	%r1016, %r665;
	@%p655 bra 	$L__BB2_1002;
	sub.f32 	%f5957, %f2607, %f2608;
	add.f32 	%f5958, %f2605, %f2605;
	add.f32 	%f2609, %f1, %f5957;
	fma.rn.f32 	%f2610, %f5958, %f2606, %f2;
	mul.f32 	%f2611, %f2609, %f2609;
	mul.f32 	%f2612, %f2610, %f2610;
	add.f32 	%f5959, %f2611, %f2612;
	setp.gt.f32 	%p656, %f5959, 0f40800000;
	mov.b32 	%r666, 652;
	mov.u32 	%r1016, %r666;
	@%p656 bra 	$L__BB2_1002;
	sub.f32 	%f5960, %f2611, %f2612;
	add.f32 	%f5961, %f2609, %f2609;
	add.f32 	%f2613, %f1, %f5960;
	fma.rn.f32 	%f2614, %f5961, %f2610, %f2;
	mul.f32 	%f2615, %f2613, %f2613;
	mul.f32 	%f2616, %f2614, %f2614;
	add.f32 	%f5962, %f2615, %f2616;
	setp.gt.f32 	%p657, %f5962, 0f40800000;
	mov.b32 	%r667, 653;
	mov.u32 	%r1016, %r667;
	@%p657 bra 	$L__BB2_1002;
	sub.f32 	%f5963, %f2615, %f2616;
	add.f32 	%f5964, %f2613, %f2613;
	add.f32 	%f2617, %f1, %f5963;
	fma.rn.f32 	%f2618, %f5964, %f2614, %f2;
	mul.f32 	%f2619, %f2617, %f2617;
	mul.f32 	%f2620, %f2618, %f2618;
	add.f32 	%f5965, %f2619, %f2620;
	setp.gt.f32 	%p658, %f5965, 0f40800000;
	mov.b32 	%r668, 654;
	mov.u32 	%r1016, %r668;
	@%p658 bra 	$L__BB2_1002;
	sub.f32 	%f5966, %f2619, %f2620;
	add.f32 	%f5967, %f2617, %f2617;
	add.f32 	%f2621, %f1, %f5966;
	fma.rn.f32 	%f2622, %f5967, %f2618, %f2;
	mul.f32 	%f2623, %f2621, %f2621;
	mul.f32 	%f2624, %f2622, %f2622;
	add.f32 	%f5968, %f2623, %f2624;
	setp.gt.f32 	%p659, %f5968, 0f40800000;
	mov.b32 	%r669, 655;
	mov.u32 	%r1016, %r669;
	@%p659 bra 	$L__BB2_1002;
	sub.f32 	%f5969, %f2623, %f2624;
	add.f32 	%f5970, %f2621, %f2621;
	add.f32 	%f2625, %f1, %f5969;
	fma.rn.f32 	%f2626, %f5970, %f2622, %f2;
	mul.f32 	%f2627, %f2625, %f2625;
	mul.f32 	%f2628, %f2626, %f2626;
	add.f32 	%f5971, %f2627, %f2628;
	setp.gt.f32 	%p660, %f5971, 0f40800000;
	mov.b32 	%r670, 656;
	mov.u32 	%r1016, %r670;
	@%p660 bra 	$L__BB2_1002;
	sub.f32 	%f5972, %f2627, %f2628;
	add.f32 	%f5973, %f2625, %f2625;
	add.f32 	%f2629, %f1, %f5972;
	fma.rn.f32 	%f2630, %f5973, %f2626, %f2;
	mul.f32 	%f2631, %f2629, %f2629;
	mul.f32 	%f2632, %f2630, %f2630;
	add.f32 	%f5974, %f2631, %f2632;
	setp.gt.f32 	%p661, %f5974, 0f40800000;
	mov.b32 	%r671, 657;
	mov.u32 	%r1016, %r671;
	@%p661 bra 	$L__BB2_1002;
	sub.f32 	%f5975, %f2631, %f2632;
	add.f32 	%f5976, %f2629, %f2629;
	add.f32 	%f2633, %f1, %f5975;
	fma.rn.f32 	%f2634, %f5976, %f2630, %f2;
	mul.f32 	%f2635, %f2633, %f2633;
	mul.f32 	%f2636, %f2634, %f2634;
	add.f32 	%f5977, %f2635, %f2636;
	setp.gt.f32 	%p662, %f5977, 0f40800000;
	mov.b32 	%r672, 658;
	mov.u32 	%r1016, %r672;
	@%p662 bra 	$L__BB2_1002;
	sub.f32 	%f5978, %f2635, %f2636;
	add.f32 	%f5979, %f2633, %f2633;
	add.f32 	%f2637, %f1, %f5978;
	fma.rn.f32 	%f2638, %f5979, %f2634, %f2;
	mul.f32 	%f2639, %f2637, %f2637;
	mul.f32 	%f2640, %f2638, %f2638;
	add.f32 	%f5980, %f2639, %f2640;
	setp.gt.f32 	%p663, %f5980, 0f40800000;
	mov.b32 	%r673, 659;
	mov.u32 	%r1016, %r673;
	@%p663 bra 	$L__BB2_1002;
	sub.f32 	%f5981, %f2639, %f2640;
	add.f32 	%f5982, %f2637, %f2637;
	add.f32 	%f2641, %f1, %f5981;
	fma.rn.f32 	%f2642, %f5982, %f2638, %f2;
	mul.f32 	%f2643, %f2641, %f2641;
	mul.f32 	%f2644, %f2642, %f2642;
	add.f32 	%f5983, %f2643, %f2644;
	setp.gt.f32 	%p664, %f5983, 0f40800000;
	mov.b32 	%r674, 660;
	mov.u32 	%r1016, %r674;
	@%p664 bra 	$L__BB2_1002;
	sub.f32 	%f5984, %f2643, %f2644;
	add.f32 	%f5985, %f2641, %f2641;
	add.f32 	%f2645, %f1, %f5984;
	fma.rn.f32 	%f2646, %f5985, %f2642, %f2;
	mul.f32 	%f2647, %f2645, %f2645;
	mul.f32 	%f2648, %f2646, %f2646;
	add.f32 	%f5986, %f2647, %f2648;
	setp.gt.f32 	%p665, %f5986, 0f40800000;
	mov.b32 	%r675, 661;
	mov.u32 	%r1016, %r675;
	@%p665 bra 	$L__BB2_1002;
	sub.f32 	%f5987, %f2647, %f2648;
	add.f32 	%f5988, %f2645, %f2645;
	add.f32 	%f2649, %f1, %f5987;
	fma.rn.f32 	%f2650, %f5988, %f2646, %f2;
	mul.f32 	%f2651, %f2649, %f2649;
	mul.f32 	%f2652, %f2650, %f2650;
	add.f32 	%f5989, %f2651, %f2652;
	setp.gt.f32 	%p666, %f5989, 0f40800000;
	mov.b32 	%r676, 662;
	mov.u32 	%r1016, %r676;
	@%p666 bra 	$L__BB2_1002;
	sub.f32 	%f5990, %f2651, %f2652;
	add.f32 	%f5991, %f2649, %f2649;
	add.f32 	%f2653, %f1, %f5990;
	fma.rn.f32 	%f2654, %f5991, %f2650, %f2;
	mul.f32 	%f2655, %f2653, %f2653;
	mul.f32 	%f2656, %f2654, %f2654;
	add.f32 	%f5992, %f2655, %f2656;
	setp.gt.f32 	%p667, %f5992, 0f40800000;
	mov.b32 	%r677, 663;
	mov.u32 	%r1016, %r677;
	@%p667 bra 	$L__BB2_1002;
	sub.f32 	%f5993, %f2655, %f2656;
	add.f32 	%f5994, %f2653, %f2653;
	add.f32 	%f2657, %f1, %f5993;
	fma.rn.f32 	%f2658, %f5994, %f2654, %f2;
	mul.f32 	%f2659, %f2657, %f2657;
	mul.f32 	%f2660, %f2658, %f2658;
	add.f32 	%f5995, %f2659, %f2660;
	setp.gt.f32 	%p668, %f5995, 0f40800000;
	mov.b32 	%r678, 664;
	mov.u32 	%r1016, %r678;
	@%p668 bra 	$L__BB2_1002;
	sub.f32 	%f5996, %f2659, %f2660;
	add.f32 	%f5997, %f2657, %f2657;
	add.f32 	%f2661, %f1, %f5996;
	fma.rn.f32 	%f2662, %f5997, %f2658, %f2;
	mul.f32 	%f2663, %f2661, %f2661;
	mul.f32 	%f2664, %f2662, %f2662;
	add.f32 	%f5998, %f2663, %f2664;
	setp.gt.f32 	%p669, %f5998, 0f40800000;
	mov.b32 	%r679, 665;
	mov.u32 	%r1016, %r679;
	@%p669 bra 	$L__BB2_1002;
	sub.f32 	%f5999, %f2663, %f2664;
	add.f32 	%f6000, %f2661, %f2661;
	add.f32 	%f2665, %f1, %f5999;
	fma.rn.f32 	%f2666, %f6000, %f2662, %f2;
	mul.f32 	%f2667, %f2665, %f2665;
	mul.f32 	%f2668, %f2666, %f2666;
	add.f32 	%f6001, %f2667, %f2668;
	setp.gt.f32 	%p670, %f6001, 0f40800000;
	mov.b32 	%r680, 666;
	mov.u32 	%r1016, %r680;
	@%p670 bra 	$L__BB2_1002;
	sub.f32 	%f6002, %f2667, %f2668;
	add.f32 	%f6003, %f2665, %f2665;
	add.f32 	%f2669, %f1, %f6002;
	fma.rn.f32 	%f2670, %f6003, %f2666, %f2;
	mul.f32 	%f2671, %f2669, %f2669;
	mul.f32 	%f2672, %f2670, %f2670;
	add.f32 	%f6004, %f2671, %f2672;
	setp.gt.f32 	%p671, %f6004, 0f40800000;
	mov.b32 	%r681, 667;
	mov.u32 	%r1016, %r681;
	@%p671 bra 	$L__BB2_1002;
	sub.f32 	%f6005, %f2671, %f2672;
	add.f32 	%f6006, %f2669, %f2669;
	add.f32 	%f2673, %f1, %f6005;
	fma.rn.f32 	%f2674, %f6006, %f2670, %f2;
	mul.f32 	%f2675, %f2673, %f2673;
	mul.f32 	%f2676, %f2674, %f2674;
	add.f32 	%f6007, %f2675, %f2676;
	setp.gt.f32 	%p672, %f6007, 0f40800000;
	mov.b32 	%r682, 668;
	mov.u32 	%r1016, %r682;
	@%p672 bra 	$L__BB2_1002;
	sub.f32 	%f6008, %f2675, %f2676;
	add.f32 	%f6009, %f2673, %f2673;
	add.f32 	%f2677, %f1, %f6008;
	fma.rn.f32 	%f2678, %f6009, %f2674, %f2;
	mul.f32 	%f2679, %f2677, %f2677;
	mul.f32 	%f2680, %f2678, %f2678;
	add.f32 	%f6010, %f2679, %f2680;
	setp.gt.f32 	%p673, %f6010, 0f40800000;
	mov.b32 	%r683, 669;
	mov.u32 	%r1016, %r683;
	@%p673 bra 	$L__BB2_1002;
	sub.f32 	%f6011, %f2679, %f2680;
	add.f32 	%f6012, %f2677, %f2677;
	add.f32 	%f2681, %f1, %f6011;
	fma.rn.f32 	%f2682, %f6012, %f2678, %f2;
	mul.f32 	%f2683, %f2681, %f2681;
	mul.f32 	%f2684, %f2682, %f2682;
	add.f32 	%f6013, %f2683, %f2684;
	setp.gt.f32 	%p674, %f6013, 0f40800000;
	mov.b32 	%r684, 670;
	mov.u32 	%r1016, %r684;
	@%p674 bra 	$L__BB2_1002;
	sub.f32 	%f6014, %f2683, %f2684;
	add.f32 	%f6015, %f2681, %f2681;
	add.f32 	%f2685, %f1, %f6014;
	fma.rn.f32 	%f2686, %f6015, %f2682, %f2;
	mul.f32 	%f2687, %f2685, %f2685;
	mul.f32 	%f2688, %f2686, %f2686;
	add.f32 	%f6016, %f2687, %f2688;
	setp.gt.f32 	%p675, %f6016, 0f40800000;
	mov.b32 	%r685, 671;
	mov.u32 	%r1016, %r685;
	@%p675 bra 	$L__BB2_1002;
	sub.f32 	%f6017, %f2687, %f2688;
	add.f32 	%f6018, %f2685, %f2685;
	add.f32 	%f2689, %f1, %f6017;
	fma.rn.f32 	%f2690, %f6018, %f2686, %f2;
	mul.f32 	%f2691, %f2689, %f2689;
	mul.f32 	%f2692, %f2690, %f2690;
	add.f32 	%f6019, %f2691, %f2692;
	setp.gt.f32 	%p676, %f6019, 0f40800000;
	mov.b32 	%r686, 672;
	mov.u32 	%r1016, %r686;
	@%p676 bra 	$L__BB2_1002;
	sub.f32 	%f6020, %f2691, %f2692;
	add.f32 	%f6021, %f2689, %f2689;
	add.f32 	%f2693, %f1, %f6020;
	fma.rn.f32 	%f2694, %f6021, %f2690, %f2;
	mul.f32 	%f2695, %f2693, %f2693;
	mul.f32 	%f2696, %f2694, %f2694;
	add.f32 	%f6022, %f2695, %f2696;
	setp.gt.f32 	%p677, %f6022, 0f40800000;
	mov.b32 	%r687, 673;
	mov.u32 	%r1016, %r687;
	@%p677 bra 	$L__BB2_1002;
	sub.f32 	%f6023, %f2695, %f2696;
	add.f32 	%f6024, %f2693, %f2693;
	add.f32 	%f2697, %f1, %f6023;
	fma.rn.f32 	%f2698, %f6024, %f2694, %f2;
	mul.f32 	%f2699, %f2697, %f2697;
	mul.f32 	%f2700, %f2698, %f2698;
	add.f32 	%f6025, %f2699, %f2700;
	setp.gt.f32 	%p678, %f6025, 0f40800000;
	mov.b32 	%r688, 674;
	mov.u32 	%r1016, %r688;
	@%p678 bra 	$L__BB2_1002;
	sub.f32 	%f6026, %f2699, %f2700;
	add.f32 	%f6027, %f2697, %f2697;
	add.f32 	%f2701, %f1, %f6026;
	fma.rn.f32 	%f2702, %f6027, %f2698, %f2;
	mul.f32 	%f2703, %f2701, %f2701;
	mul.f32 	%f2704, %f2702, %f2702;
	add.f32 	%f6028, %f2703, %f2704;
	setp.gt.f32 	%p679, %f6028, 0f40800000;
	mov.b32 	%r689, 675;
	mov.u32 	%r1016, %r689;
	@%p679 bra 	$L__BB2_1002;
	sub.f32 	%f6029, %f2703, %f2704;
	add.f32 	%f6030, %f2701, %f2701;
	add.f32 	%f2705, %f1, %f6029;
	fma.rn.f32 	%f2706, %f6030, %f2702, %f2;
	mul.f32 	%f2707, %f2705, %f2705;
	mul.f32 	%f2708, %f2706, %f2706;
	add.f32 	%f6031, %f2707, %f2708;
	setp.gt.f32 	%p680, %f6031, 0f40800000;
	mov.b32 	%r690, 676;
	mov.u32 	%r1016, %r690;
	@%p680 bra 	$L__BB2_1002;
	sub.f32 	%f6032, %f2707, %f2708;
	add.f32 	%f6033, %f2705, %f2705;
	add.f32 	%f2709, %f1, %f6032;
	fma.rn.f32 	%f2710, %f6033, %f2706, %f2;
	mul.f32 	%f2711, %f2709, %f2709;
	mul.f32 	%f2712, %f2710, %f2710;
	add.f32 	%f6034, %f2711, %f2712;
	setp.gt.f32 	%p681, %f6034, 0f40800000;
	mov.b32 	%r691, 677;
	mov.u32 	%r1016, %r691;
	@%p681 bra 	$L__BB2_1002;
	sub.f32 	%f6035, %f2711, %f2712;
	add.f32 	%f6036, %f2709, %f2709;
	add.f32 	%f2713, %f1, %f6035;
	fma.rn.f32 	%f2714, %f6036, %f2710, %f2;
	mul.f32 	%f2715, %f2713, %f2713;
	mul.f32 	%f2716, %f2714, %f2714;
	add.f32 	%f6037, %f2715, %f2716;
	setp.gt.f32 	%p682, %f6037, 0f40800000;
	mov.b32 	%r692, 678;
	mov.u32 	%r1016, %r692;
	@%p682 bra 	$L__BB2_1002;
	sub.f32 	%f6038, %f2715, %f2716;
	add.f32 	%f6039, %f2713, %f2713;
	add.f32 	%f2717, %f1, %f6038;
	fma.rn.f32 	%f2718, %f6039, %f2714, %f2;
	mul.f32 	%f2719, %f2717, %f2717;
	mul.f32 	%f2720, %f2718, %f2718;
	add.f32 	%f6040, %f2719, %f2720;
	setp.gt.f32 	%p683, %f6040, 0f40800000;
	mov.b32 	%r693, 679;
	mov.u32 	%r1016, %r693;
	@%p683 bra 	$L__BB2_1002;
	sub.f32 	%f6041, %f2719, %f2720;
	add.f32 	%f6042, %f2717, %f2717;
	add.f32 	%f2721, %f1, %f6041;
	fma.rn.f32 	%f2722, %f6042, %f2718, %f2;
	mul.f32 	%f2723, %f2721, %f2721;
	mul.f32 	%f2724, %f2722, %f2722;
	add.f32 	%f6043, %f2723, %f2724;
	setp.gt.f32 	%p684, %f6043, 0f40800000;
	mov.b32 	%r694, 680;
	mov.u32 	%r1016, %r694;
	@%p684 bra 	$L__BB2_1002;
	sub.f32 	%f6044, %f2723, %f2724;
	add.f32 	%f6045, %f2721, %f2721;
	add.f32 	%f2725, %f1, %f6044;
	fma.rn.f32 	%f2726, %f6045, %f2722, %f2;
	mul.f32 	%f2727, %f2725, %f2725;
	mul.f32 	%f2728, %f2726, %f2726;
	add.f32 	%f6046, %f2727, %f2728;
	setp.gt.f32 	%p685, %f6046, 0f40800000;
	mov.b32 	%r695, 681;
	mov.u32 	%r1016, %r695;
	@%p685 bra 	$L__BB2_1002;
	sub.f32 	%f6047, %f2727, %f2728;
	add.f32 	%f6048, %f2725, %f2725;
	add.f32 	%f2729, %f1, %f6047;
	fma.rn.f32 	%f2730, %f6048, %f2726, %f2;
	mul.f32 	%f2731, %f2729, %f2729;
	mul.f32 	%f2732, %f2730, %f2730;
	add.f32 	%f6049, %f2731, %f2732;
	setp.gt.f32 	%p686, %f6049, 0f40800000;
	mov.b32 	%r696, 682;
	mov.u32 	%r1016, %r696;
	@%p686 bra 	$L__BB2_1002;
	sub.f32 	%f6050, %f2731, %f2732;
	add.f32 	%f6051, %f2729, %f2729;
	add.f32 	%f2733, %f1, %f6050;
	fma.rn.f32 	%f2734, %f6051, %f2730, %f2;
	mul.f32 	%f2735, %f2733, %f2733;
	mul.f32 	%f2736, %f2734, %f2734;
	add.f32 	%f6052, %f2735, %f2736;
	setp.gt.f32 	%p687, %f6052, 0f40800000;
	mov.b32 	%r697, 683;
	mov.u32 	%r1016, %r697;
	@%p687 bra 	$L__BB2_1002;
	sub.f32 	%f6053, %f2735, %f2736;
	add.f32 	%f6054, %f2733, %f2733;
	add.f32 	%f2737, %f1, %f6053;
	fma.rn.f32 	%f2738, %f6054, %f2734, %f2;
	mul.f32 	%f2739, %f2737, %f2737;
	mul.f32 	%f2740, %f2738, %f2738;
	add.f32 	%f6055, %f2739, %f2740;
	setp.gt.f32 	%p688, %f6055, 0f40800000;
	mov.b32 	%r698, 684;
	mov.u32 	%r1016, %r698;
	@%p688 bra 	$L__BB2_1002;
	sub.f32 	%f6056, %f2739, %f2740;
	add.f32 	%f6057, %f2737, %f2737;
	add.f32 	%f2741, %f1, %f6056;
	fma.rn.f32 	%f2742, %f6057, %f2738, %f2;
	mul.f32 	%f2743, %f2741, %f2741;
	mul.f32 	%f2744, %f2742, %f2742;
	add.f32 	%f6058, %f2743, %f2744;
	setp.gt.f32 	%p689, %f6058, 0f40800000;
	mov.b32 	%r699, 685;
	mov.u32 	%r1016, %r699;
	@%p689 bra 	$L__BB2_1002;
	sub.f32 	%f6059, %f2743, %f2744;
	add.f32 	%f6060, %f2741, %f2741;
	add.f32 	%f2745, %f1, %f6059;
	fma.rn.f32 	%f2746, %f6060, %f2742, %f2;
	mul.f32 	%f2747, %f2745, %f2745;
	mul.f32 	%f2748, %f2746, %f2746;
	add.f32 	%f6061, %f2747, %f2748;
	setp.gt.f32 	%p690, %f6061, 0f40800000;
	mov.b32 	%r700, 686;
	mov.u32 	%r1016, %r700;
	@%p690 bra 	$L__BB2_1002;
	sub.f32 	%f6062, %f2747, %f2748;
	add.f32 	%f6063, %f2745, %f2745;
	add.f32 	%f2749, %f1, %f6062;
	fma.rn.f32 	%f2750, %f6063, %f2746, %f2;
	mul.f32 	%f2751, %f2749, %f2749;
	mul.f32 	%f2752, %f2750, %f2750;
	add.f32 	%f6064, %f2751, %f2752;
	setp.gt.f32 	%p691, %f6064, 0f40800000;
	mov.b32 	%r701, 687;
	mov.u32 	%r1016, %r701;
	@%p691 bra 	$L__BB2_1002;
	sub.f32 	%f6065, %f2751, %f2752;
	add.f32 	%f6066, %f2749, %f2749;
	add.f32 	%f2753, %f1, %f6065;
	fma.rn.f32 	%f2754, %f6066, %f2750, %f2;
	mul.f32 	%f2755, %f2753, %f2753;
	mul.f32 	%f2756, %f2754, %f2754;
	add.f32 	%f6067, %f2755, %f2756;
	setp.gt.f32 	%p692, %f6067, 0f40800000;
	mov.b32 	%r702, 688;
	mov.u32 	%r1016, %r702;
	@%p692 bra 	$L__BB2_1002;
	sub.f32 	%f6068, %f2755, %f2756;
	add.f32 	%f6069, %f2753, %f2753;
	add.f32 	%f2757, %f1, %f6068;
	fma.rn.f32 	%f2758, %f6069, %f2754, %f2;
	mul.f32 	%f2759, %f2757, %f2757;
	mul.f32 	%f2760, %f2758, %f2758;
	add.f32 	%f6070, %f2759, %f2760;
	setp.gt.f32 	%p693, %f6070, 0f40800000;
	mov.b32 	%r703, 689;
	mov.u32 	%r1016, %r703;
	@%p693 bra 	$L__BB2_1002;
	sub.f32 	%f6071, %f2759, %f2760;
	add.f32 	%f6072, %f2757, %f2757;
	add.f32 	%f2761, %f1, %f6071;
	fma.rn.f32 	%f2762, %f6072, %f2758, %f2;
	mul.f32 	%f2763, %f2761, %f2761;
	mul.f32 	%f2764, %f2762, %f2762;
	add.f32 	%f6073, %f2763, %f2764;
	setp.gt.f32 	%p694, %f6073, 0f40800000;
	mov.b32 	%r704, 690;
	mov.u32 	%r1016, %r704;
	@%p694 bra 	$L__BB2_1002;
	sub.f32 	%f6074, %f2763, %f2764;
	add.f32 	%f6075, %f2761, %f2761;
	add.f32 	%f2765, %f1, %f6074;
	fma.rn.f32 	%f2766, %f6075, %f2762, %f2;
	mul.f32 	%f2767, %f2765, %f2765;
	mul.f32 	%f2768, %f2766, %f2766;
	add.f32 	%f6076, %f2767, %f2768;
	setp.gt.f32 	%p695, %f6076, 0f40800000;
	mov.b32 	%r705, 691;
	mov.u32 	%r1016, %r705;
	@%p695 bra 	$L__BB2_1002;
	sub.f32 	%f6077, %f2767, %f2768;
	add.f32 	%f6078, %f2765, %f2765;
	add.f32 	%f2769, %f1, %f6077;
	fma.rn.f32 	%f2770, %f6078, %f2766, %f2;
	mul.f32 	%f2771, %f2769, %f2769;
	mul.f32 	%f2772, %f2770, %f2770;
	add.f32 	%f6079, %f2771, %f2772;
	setp.gt.f32 	%p696, %f6079, 0f40800000;
	mov.b32 	%r706, 692;
	mov.u32 	%r1016, %r706;
	@%p696 bra 	$L__BB2_1002;
	sub.f32 	%f6080, %f2771, %f2772;
	add.f32 	%f6081, %f2769, %f2769;
	add.f32 	%f2773, %f1, %f6080;
	fma.rn.f32 	%f2774, %f6081, %f2770, %f2;
	mul.f32 	%f2775, %f2773, %f2773;
	mul.f32 	%f2776, %f2774, %f2774;
	add.f32 	%f6082, %f2775, %f2776;
	setp.gt.f32 	%p697, %f6082, 0f40800000;
	mov.b32 	%r707, 693;
	mov.u32 	%r1016, %r707;
	@%p697 bra 	$L__BB2_1002;
	sub.f32 	%f6083, %f2775, %f2776;
	add.f32 	%f6084, %f2773, %f2773;
	add.f32 	%f2777, %f1, %f6083;
	fma.rn.f32 	%f2778, %f6084, %f2774, %f2;
	mul.f32 	%f2779, %f2777, %f2777;
	mul.f32 	%f2780, %f2778, %f2778;
	add.f32 	%f6085, %f2779, %f2780;
	setp.gt.f32 	%p698, %f6085, 0f40800000;
	mov.b32 	%r708, 694;
	mov.u32 	%r1016, %r708;
	@%p698 bra 	$L__BB2_1002;
	sub.f32 	%f6086, %f2779, %f2780;
	add.f32 	%f6087, %f2777, %f2777;
	add.f32 	%f2781, %f1, %f6086;
	fma.rn.f32 	%f2782, %f6087, %f2778, %f2;
	mul.f32 	%f2783, %f2781, %f2781;
	mul.f32 	%f2784, %f2782, %f2782;
	add.f32 	%f6088, %f2783, %f2784;
	setp.gt.f32 	%p699, %f6088, 0f40800000;
	mov.b32 	%r709, 695;
	mov.u32 	%r1016, %r709;
	@%p699 bra 	$L__BB2_1002;
	sub.f32 	%f6089, %f2783, %f2784;
	add.f32 	%f6090, %f2781, %f2781;
	add.f32 	%f2785, %f1, %f6089;
	fma.rn.f32 	%f2786, %f6090, %f2782, %f2;
	mul.f32 	%f2787, %f2785, %f2785;
	mul.f32 	%f2788, %f2786, %f2786;
	add.f32 	%f6091, %f2787, %f2788;
	setp.gt.f32 	%p700, %f6091, 0f40800000;
	mov.b32 	%r710, 696;
	mov.u32 	%r1016, %r710;
	@%p700 bra 	$L__BB2_1002;
	sub.f32 	%f6092, %f2787, %f2788;
	add.f32 	%f6093, %f2785, %f2785;
	add.f32 	%f2789, %f1, %f6092;
	fma.rn.f32 	%f2790, %f6093, %f2786, %f2;
	mul.f32 	%f2791, %f2789, %f2789;
	mul.f32 	%f2792, %f2790, %f2790;
	add.f32 	%f6094, %f2791, %f2792;
	setp.gt.f32 	%p701, %f6094, 0f40800000;
	mov.b32 	%r711, 697;
	mov.u32 	%r1016, %r711;
	@%p701 bra 	$L__BB2_1002;
	sub.f32 	%f6095, %f2791, %f2792;
	add.f32 	%f6096, %f2789, %f2789;
	add.f32 	%f2793, %f1, %f6095;
	fma.rn.f32 	%f2794, %f6096, %f2790, %f2;
	mul.f32 	%f2795, %f2793, %f2793;
	mul.f32 	%f2796, %f2794, %f2794;
	add.f32 	%f6097, %f2795, %f2796;
	setp.gt.f32 	%p702, %f6097, 0f40800000;
	mov.b32 	%r712, 698;
	mov.u32 	%r1016, %r712;
	@%p702 bra 	$L__BB2_1002;
	sub.f32 	%f6098, %f2795, %f2796;
	add.f32 	%f6099, %f2793, %f2793;
	add.f32 	%f2797, %f1, %f6098;
	fma.rn.f32 	%f2798, %f6099, %f2794, %f2;
	mul.f32 	%f2799, %f2797, %f2797;
	mul.f32 	%f2800, %f2798, %f2798;
	add.f32 	%f6100, %f2799, %f2800;
	setp.gt.f32 	%p703, %f6100, 0f40800000;
	mov.b32 	%r713, 699;
	mov.u32 	%r1016, %r713;
	@%p703 bra 	$L__BB2_1002;
	sub.f32 	%f6101, %f2799, %f2800;
	add.f32 	%f6102, %f2797, %f2797;
	add.f32 	%f2801, %f1, %f6101;
	fma.rn.f32 	%f2802, %f6102, %f2798, %f2;
	mul.f32 	%f2803, %f2801, %f2801;
	mul.f32 	%f2804, %f2802, %f2802;
	add.f32 	%f6103, %f2803, %f2804;
	setp.gt.f32 	%p704, %f6103, 0f40800000;
	mov.b32 	%r714, 700;
	mov.u32 	%r1016, %r714;
	@%p704 bra 	$L__BB2_1002;
	sub.f32 	%f6104, %f2803, %f2804;
	add.f32 	%f6105, %f2801, %f2801;
	add.f32 	%f2805, %f1, %f6104;
	fma.rn.f32 	%f2806, %f6105, %f2802, %f2;
	mul.f32 	%f2807, %f2805, %f2805;
	mul.f32 	%f2808, %f2806, %f2806;
	add.f32 	%f6106, %f2807, %f2808;
	setp.gt.f32 	%p705, %f6106, 0f40800000;
	mov.b32 	%r715, 701;
	mov.u32 	%r1016, %r715;
	@%p705 bra 	$L__BB2_1002;
	sub.f32 	%f6107, %f2807, %f2808;
	add.f32 	%f6108, %f2805, %f2805;
	add.f32 	%f2809, %f1, %f6107;
	fma.rn.f32 	%f2810, %f6108, %f2806, %f2;
	mul.f32 	%f2811, %f2809, %f2809;
	mul.f32 	%f2812, %f2810, %f2810;
	add.f32 	%f6109, %f2811, %f2812;
	setp.gt.f32 	%p706, %f6109, 0f40800000;
	mov.b32 	%r716, 702;
	mov.u32 	%r1016, %r716;
	@%p706 bra 	$L__BB2_1002;
	sub.f32 	%f6110, %f2811, %f2812;
	add.f32 	%f6111, %f2809, %f2809;
	add.f32 	%f2813, %f1, %f6110;
	fma.rn.f32 	%f2814, %f6111, %f2810, %f2;
	mul.f32 	%f2815, %f2813, %f2813;
	mul.f32 	%f2816, %f2814, %f2814;
	add.f32 	%f6112, %f2815, %f2816;
	setp.gt.f32 	%p707, %f6112, 0f40800000;
	mov.b32 	%r717, 703;
	mov.u32 	%r1016, %r717;
	@%p707 bra 	$L__BB2_1002;
	sub.f32 	%f6113, %f2815, %f2816;
	add.f32 	%f6114, %f2813, %f2813;
	add.f32 	%f2817, %f1, %f6113;
	fma.rn.f32 	%f2818, %f6114, %f2814, %f2;
	mul.f32 	%f2819, %f2817, %f2817;
	mul.f32 	%f2820, %f2818, %f2818;
	add.f32 	%f6115, %f2819, %f2820;
	setp.gt.f32 	%p708, %f6115, 0f40800000;
	mov.b32 	%r718, 704;
	mov.u32 	%r1016, %r718;
	@%p708 bra 	$L__BB2_1002;
	sub.f32 	%f6116, %f2819, %f2820;
	add.f32 	%f6117, %f2817, %f2817;
	add.f32 	%f2821, %f1, %f6116;
	fma.rn.f32 	%f2822, %f6117, %f2818, %f2;
	mul.f32 	%f2823, %f2821, %f2821;
	mul.f32 	%f2824, %f2822, %f2822;
	add.f32 	%f6118, %f2823, %f2824;
	setp.gt.f32 	%p709, %f6118, 0f40800000;
	mov.b32 	%r719, 705;
	mov.u32 	%r1016, %r719;
	@%p709 bra 	$L__BB2_1002;
	sub.f32 	%f6119, %f2823, %f2824;
	add.f32 	%f6120, %f2821, %f2821;
	add.f32 	%f2825, %f1, %f6119;
	fma.rn.f32 	%f2826, %f6120, %f2822, %f2;
	mul.f32 	%f2827, %f2825, %f2825;
	mul.f32 	%f2828, %f2826, %f2826;
	add.f32 	%f6121, %f2827, %f2828;
	setp.gt.f32 	%p710, %f6121, 0f40800000;
	mov.b32 	%r720, 706;
	mov.u32 	%r1016, %r720;
	@%p710 bra 	$L__BB2_1002;
	sub.f32 	%f6122, %f2827, %f2828;
	add.f32 	%f6123, %f2825, %f2825;
	add.f32 	%f2829, %f1, %f6122;
	fma.rn.f32 	%f2830, %f6123, %f2826, %f2;
	mul.f32 	%f2831, %f2829, %f2829;
	mul.f32 	%f2832, %f2830, %f2830;
	add.f32 	%f6124, %f2831, %f2832;
	setp.gt.f32 	%p711, %f6124, 0f40800000;
	mov.b32 	%r721, 707;
	mov.u32 	%r1016, %r721;
	@%p711 bra 	$L__BB2_1002;
	sub.f32 	%f6125, %f2831, %f2832;
	add.f32 	%f6126, %f2829, %f2829;
	add.f32 	%f2833, %f1, %f6125;
	fma.rn.f32 	%f2834, %f6126, %f2830, %f2;
	mul.f32 	%f2835, %f2833, %f2833;
	mul.f32 	%f2836, %f2834, %f2834;
	add.f32 	%f6127, %f2835, %f2836;
	setp.gt.f32 	%p712, %f6127, 0f40800000;
	mov.b32 	%r722, 708;
	mov.u32 	%r1016, %r722;
	@%p712 bra 	$L__BB2_1002;
	sub.f32 	%f6128, %f2835, %f2836;
	add.f32 	%f6129, %f2833, %f2833;
	add.f32 	%f2837, %f1, %f6128;
	fma.rn.f32 	%f2838, %f6129, %f2834, %f2;
	mul.f32 	%f2839, %f2837, %f2837;
	mul.f32 	%f2840, %f2838, %f2838;
	add.f32 	%f6130, %f2839, %f2840;
	setp.gt.f32 	%p713, %f6130, 0f40800000;
	mov.b32 	%r723, 709;
	mov.u32 	%r1016, %r723;
	@%p713 bra 	$L__BB2_1002;
	sub.f32 	%f6131, %f2839, %f2840;
	add.f32 	%f6132, %f2837, %f2837;
	add.f32 	%f2841, %f1, %f6131;
	fma.rn.f32 	%f2842, %f6132, %f2838, %f2;
	mul.f32 	%f2843, %f2841, %f2841;
	mul.f32 	%f2844, %f2842, %f2842;
	add.f32 	%f6133, %f2843, %f2844;
	setp.gt.f32 	%p714, %f6133, 0f40800000;
	mov.b32 	%r724, 710;
	mov.u32 	%r1016, %r724;
	@%p714 bra 	$L__BB2_1002;
	sub.f32 	%f6134, %f2843, %f2844;
	add.f32 	%f6135, %f2841, %f2841;
	add.f32 	%f2845, %f1, %f6134;
	fma.rn.f32 	%f2846, %f6135, %f2842, %f2;
	mul.f32 	%f2847, %f2845, %f2845;
	mul.f32 	%f2848, %f2846, %f2846;
	add.f32 	%f6136, %f2847, %f2848;
	setp.gt.f32 	%p715, %f6136, 0f40800000;
	mov.b32 	%r725, 711;
	mov.u32 	%r1016, %r725;
	@%p715 bra 	$L__BB2_1002;
	sub.f32 	%f6137, %f2847, %f2848;
	add.f32 	%f6138, %f2845, %f2845;
	add.f32 	%f2849, %f1, %f6137;
	fma.rn.f32 	%f2850, %f6138, %f2846, %f2;
	mul.f32 	%f2851, %f2849, %f2849;
	mul.f32 	%f2852, %f2850, %f2850;
	add.f32 	%f6139, %f2851, %f2852;
	setp.gt.f32 	%p716, %f6139, 0f40800000;
	mov.b32 	%r726, 712;
	mov.u32 	%r1016, %r726;
	@%p716 bra 	$L__BB2_1002;
	sub.f32 	%f6140, %f2851, %f2852;
	add.f32 	%f6141, %f2849, %f2849;
	add.f32 	%f2853, %f1, %f6140;
	fma.rn.f32 	%f2854, %f6141, %f2850, %f2;
	mul.f32 	%f2855, %f2853, %f2853;
	mul.f32 	%f2856, %f2854, %f2854;
	add.f32 	%f6142, %f2855, %f2856;
	setp.gt.f32 	%p717, %f6142, 0f40800000;
	mov.b32 	%r727, 713;
	mov.u32 	%r1016, %r727;
	@%p717 bra 	$L__BB2_1002;
	sub.f32 	%f6143, %f2855, %f2856;
	add.f32 	%f6144, %f2853, %f2853;
	add.f32 	%f2857, %f1, %f6143;
	fma.rn.f32 	%f2858, %f6144, %f2854, %f2;
	mul.f32 	%f2859, %f2857, %f2857;
	mul.f32 	%f2860, %f2858, %f2858;
	add.f32 	%f6145, %f2859, %f2860;
	setp.gt.f32 	%p718, %f6145, 0f40800000;
	mov.b32 	%r728, 714;
	mov.u32 	%r1016, %r728;
	@%p718 bra 	$L__BB2_1002;
	sub.f32 	%f6146, %f2859, %f2860;
	add.f32 	%f6147, %f2857, %f2857;
	add.f32 	%f2861, %f1, %f6146;
	fma.rn.f32 	%f2862, %f6147, %f2858, %f2;
	mul.f32 	%f2863, %f2861, %f2861;
	mul.f32 	%f2864, %f2862, %f2862;
	add.f32 	%f6148, %f2863, %f2864;
	setp.gt.f32 	%p719, %f6148, 0f40800000;
	mov.b32 	%r729, 715;
	mov.u32 	%r1016, %r729;
	@%p719 bra 	$L__BB2_1002;
	sub.f32 	%f6149, %f2863, %f2864;
	add.f32 	%f6150, %f2861, %f2861;
	add.f32 	%f2865, %f1, %f6149;
	fma.rn.f32 	%f2866, %f6150, %f2862, %f2;
	mul.f32 	%f2867, %f2865, %f2865;
	mul.f32 	%f2868, %f2866, %f2866;
	add.f32 	%f6151, %f2867, %f2868;
	setp.gt.f32 	%p720, %f6151, 0f40800000;
	mov.b32 	%r730, 716;
	mov.u32 	%r1016, %r730;
	@%p720 bra 	$L__BB2_1002;
	sub.f32 	%f6152, %f2867, %f2868;
	add.f32 	%f6153, %f2865, %f2865;
	add.f32 	%f2869, %f1, %f6152;
	fma.rn.f32 	%f2870, %f6153, %f2866, %f2;
	mul.f32 	%f2871, %f2869, %f2869;
	mul.f32 	%f2872, %f2870, %f2870;
	add.f32 	%f6154, %f2871, %f2872;
	setp.gt.f32 	%p721, %f6154, 0f40800000;
	mov.b32 	%r731, 717;
	mov.u32 	%r1016, %r731;
	@%p721 bra 	$L__BB2_1002;
	sub.f32 	%f6155, %f2871, %f2872;
	add.f32 	%f6156, %f2869, %f2869;
	add.f32 	%f2873, %f1, %f6155;
	fma.rn.f32 	%f2874, %f6156, %f2870, %f2;
	mul.f32 	%f2875, %f2873, %f2873;
	mul.f32 	%f2876, %f2874, %f2874;
	add.f32 	%f6157, %f2875, %f2876;
	setp.gt.f32 	%p722, %f6157, 0f40800000;
	mov.b32 	%r732, 718;
	mov.u32 	%r1016, %r732;
	@%p722 bra 	$L__BB2_1002;
	sub.f32 	%f6158, %f2875, %f2876;
	add.f32 	%f6159, %f2873, %f2873;
	add.f32 	%f2877, %f1, %f6158;
	fma.rn.f32 	%f2878, %f6159, %f2874, %f2;
	mul.f32 	%f2879, %f2877, %f2877;
	mul.f32 	%f2880, %f2878, %f2878;
	add.f32 	%f6160, %f2879, %f2880;
	setp.gt.f32 	%p723, %f6160, 0f40800000;
	mov.b32 	%r733, 719;
	mov.u32 	%r1016, %r733;
	@%p723 bra 	$L__BB2_1002;
	sub.f32 	%f6161, %f2879, %f2880;
	add.f32 	%f6162, %f2877, %f2877;
	add.f32 	%f2881, %f1, %f6161;
	fma.rn.f32 	%f2882, %f6162, %f2878, %f2;
	mul.f32 	%f2883, %f2881, %f2881;
	mul.f32 	%f2884, %f2882, %f2882;
	add.f32 	%f6163, %f2883, %f2884;
	setp.gt.f32 	%p724, %f6163, 0f40800000;
	mov.b32 	%r734, 720;
	mov.u32 	%r1016, %r734;
	@%p724 bra 	$L__BB2_1002;
	sub.f32 	%f6164, %f2883, %f2884;
	add.f32 	%f6165, %f2881, %f2881;
	add.f32 	%f2885, %f1, %f6164;
	fma.rn.f32 	%f2886, %f6165, %f2882, %f2;
	mul.f32 	%f2887, %f2885, %f2885;
	mul.f32 	%f2888, %f2886, %f2886;
	add.f32 	%f6166, %f2887, %f2888;
	setp.gt.f32 	%p725, %f6166, 0f40800000;
	mov.b32 	%r735, 721;
	mov.u32 	%r1016, %r735;
	@%p725 bra 	$L__BB2_1002;
	sub.f32 	%f6167, %f2887, %f2888;
	add.f32 	%f6168, %f2885, %f2885;
	add.f32 	%f2889, %f1, %f6167;
	fma.rn.f32 	%f2890, %f6168, %f2886, %f2;
	mul.f32 	%f2891, %f2889, %f2889;
	mul.f32 	%f2892, %f2890, %f2890;
	add.f32 	%f6169, %f2891, %f2892;
	setp.gt.f32 	%p726, %f6169, 0f40800000;
	mov.b32 	%r736, 722;
	mov.u32 	%r1016, %r736;
	@%p726 bra 	$L__BB2_1002;
	sub.f32 	%f6170, %f2891, %f2892;
	add.f32 	%f6171, %f2889, %f2889;
	add.f32 	%f2893, %f1, %f6170;
	fma.rn.f32 	%f2894, %f6171, %f2890, %f2;
	mul.f32 	%f2895, %f2893, %f2893;
	mul.f32 	%f2896, %f2894, %f2894;
	add.f32 	%f6172, %f2895, %f2896;
	setp.gt.f32 	%p727, %f6172, 0f40800000;
	mov.b32 	%r737, 723;
	mov.u32 	%r1016, %r737;
	@%p727 bra 	$L__BB2_1002;
	sub.f32 	%f6173, %f2895, %f2896;
	add.f32 	%f6174, %f2893, %f2893;
	add.f32 	%f2897, %f1, %f6173;
	fma.rn.f32 	%f2898, %f6174, %f2894, %f2;
	mul.f32 	%f2899, %f2897, %f2897;
	mul.f32 	%f2900, %f2898, %f2898;
	add.f32 	%f6175, %f2899, %f2900;
	setp.gt.f32 	%p728, %f6175, 0f40800000;
	mov.b32 	%r738, 724;
	mov.u32 	%r1016, %r738;
	@%p728 bra 	$L__BB2_1002;
	sub.f32 	%f6176, %f2899, %f2900;
	add.f32 	%f6177, %f2897, %f2897;
	add.f32 	%f2901, %f1, %f6176;
	fma.rn.f32 	%f2902, %f6177, %f2898, %f2;
	mul.f32 	%f2903, %f2901, %f2901;
	mul.f32 	%f2904, %f2902, %f2902;
	add.f32 	%f6178, %f2903, %f2904;
	setp.gt.f32 	%p729, %f6178, 0f40800000;
	mov.b32 	%r739, 725;
	mov.u32 	%r1016, %r739;
	@%p729 bra 	$L__BB2_1002;
	sub.f32 	%f6179, %f2903, %f2904;
	add.f32 	%f6180, %f2901, %f2901;
	add.f32 	%f2905, %f1, %f6179;
	fma.rn.f32 	%f2906, %f6180, %f2902, %f2;
	mul.f32 	%f2907, %f2905, %f2905;
	mul.f32 	%f2908, %f2906, %f2906;
	add.f32 	%f6181, %f2907, %f2908;
	setp.gt.f32 	%p730, %f6181, 0f40800000;
	mov.b32 	%r740, 726;
	mov.u32 	%r1016, %r740;
	@%p730 bra 	$L__BB2_1002;
	sub.f32 	%f6182, %f2907, %f2908;
	add.f32 	%f6183, %f2905, %f2905;
	add.f32 	%f2909, %f1, %f6182;
	fma.rn.f32 	%f2910, %f6183, %f2906, %f2;
	mul.f32 	%f2911, %f2909, %f2909;
	mul.f32 	%f2912, %f2910, %f2910;
	add.f32 	%f6184, %f2911, %f2912;
	setp.gt.f32 	%p731, %f6184, 0f40800000;
	mov.b32 	%r741, 727;
	mov.u32 	%r1016, %r741;
	@%p731 bra 	$L__BB2_1002;
	sub.f32 	%f6185, %f2911, %f2912;
	add.f32 	%f6186, %f2909, %f2909;
	add.f32 	%f2913, %f1, %f6185;
	fma.rn.f32 	%f2914, %f6186, %f2910, %f2;
	mul.f32 	%f2915, %f2913, %f2913;
	mul.f32 	%f2916, %f2914, %f2914;
	add.f32 	%f6187, %f2915, %f2916;
	setp.gt.f32 	%p732, %f6187, 0f40800000;
	mov.b32 	%r742, 728;
	mov.u32 	%r1016, %r742;
	@%p732 bra 	$L__BB2_1002;
	sub.f32 	%f6188, %f2915, %f2916;
	add.f32 	%f6189, %f2913, %f2913;
	add.f32 	%f2917, %f1, %f6188;
	fma.rn.f32 	%f2918, %f6189, %f2914, %f2;
	mul.f32 	%f2919, %f2917, %f2917;
	mul.f32 	%f2920, %f2918, %f2918;
	add.f32 	%f6190, %f2919, %f2920;
	setp.gt.f32 	%p733, %f6190, 0f40800000;
	mov.b32 	%r743, 729;
	mov.u32 	%r1016, %r743;
	@%p733 bra 	$L__BB2_1002;
	sub.f32 	%f6191, %f2919, %f2920;
	add.f32 	%f6192, %f2917, %f2917;
	add.f32 	%f2921, %f1, %f6191;
	fma.rn.f32 	%f2922, %f6192, %f2918, %f2;
	mul.f32 	%f2923, %f2921, %f2921;
	mul.f32 	%f2924, %f2922, %f2922;
	add.f32 	%f6193, %f2923, %f2924;
	setp.gt.f32 	%p734, %f6193, 0f40800000;
	mov.b32 	%r744, 730;
	mov.u32 	%r1016, %r744;
	@%p734 bra 	$L__BB2_1002;
	sub.f32 	%f6194, %f2923, %f2924;
	add.f32 	%f6195, %f2921, %f2921;
	add.f32 	%f2925, %f1, %f6194;
	fma.rn.f32 	%f2926, %f6195, %f2922, %f2;
	mul.f32 	%f2927, %f2925, %f2925;
	mul.f32 	%f2928, %f2926, %f2926;
	add.f32 	%f6196, %f2927, %f2928;
	setp.gt.f32 	%p735, %f6196, 0f40800000;
	mov.b32 	%r745, 731;
	mov.u32 	%r1016, %r745;
	@%p735 bra 	$L__BB2_1002;
	sub.f32 	%f6197, %f2927, %f2928;
	add.f32 	%f6198, %f2925, %f2925;
	add.f32 	%f2929, %f1, %f6197;
	fma.rn.f32 	%f2930, %f6198, %f2926, %f2;
	mul.f32 	%f2931, %f2929, %f2929;
	mul.f32 	%f2932, %f2930, %f2930;
	add.f32 	%f6199, %f2931, %f2932;
	setp.gt.f32 	%p736, %f6199, 0f40800000;
	mov.b32 	%r746, 732;
	mov.u32 	%r1016, %r746;
	@%p736 bra 	$L__BB2_1002;
	sub.f32 	%f6200, %f2931, %f2932;
	add.f32 	%f6201, %f2929, %f2929;
	add.f32 	%f2933, %f1, %f6200;
	fma.rn.f32 	%f2934, %f6201, %f2930, %f2;
	mul.f32 	%f2935, %f2933, %f2933;
	mul.f32 	%f2936, %f2934, %f2934;
	add.f32 	%f6202, %f2935, %f2936;
	setp.gt.f32 	%p737, %f6202, 0f40800000;
	mov.b32 	%r747, 733;
	mov.u32 	%r1016, %r747;
	@%p737 bra 	$L__BB2_1002;
	sub.f32 	%f6203, %f2935, %f2936;
	add.f32 	%f6204, %f2933, %f2933;
	add.f32 	%f2937, %f1, %f6203;
	fma.rn.f32 	%f2938, %f6204, %f2934, %f2;
	mul.f32 	%f2939, %f2937, %f2937;
	mul.f32 	%f2940, %f2938, %f2938;
	add.f32 	%f6205, %f2939, %f2940;
	setp.gt.f32 	%p738, %f6205, 0f40800000;
	mov.b32 	%r748, 734;
	mov.u32 	%r1016, %r748;
	@%p738 bra 	$L__BB2_1002;
	sub.f32 	%f6206, %f2939, %f2940;
	add.f32 	%f6207, %f2937, %f2937;
	add.f32 	%f2941, %f1, %f6206;
	fma.rn.f32 	%f2942, %f6207, %f2938, %f2;
	mul.f32 	%f2943, %f2941, %f2941;
	mul.f32 	%f2944, %f2942, %f2942;
	add.f32 	%f6208, %f2943, %f2944;
	setp.gt.f32 	%p739, %f6208, 0f40800000;
	mov.b32 	%r749, 735;
	mov.u32 	%r1016, %r749;
	@%p739 bra 	$L__BB2_1002;
	sub.f32 	%f6209, %f2943, %f2944;
	add.f32 	%f6210, %f2941, %f2941;
	add.f32 	%f2945, %f1, %f6209;
	fma.rn.f32 	%f2946, %f6210, %f2942, %f2;
	mul.f32 	%f2947, %f2945, %f2945;
	mul.f32 	%f2948, %f2946, %f2946;
	add.f32 	%f6211, %f2947, %f2948;
	setp.gt.f32 	%p740, %f6211, 0f40800000;
	mov.b32 	%r750, 736;
	mov.u32 	%r1016, %r750;
	@%p740 bra 	$L__BB2_1002;
	sub.f32 	%f6212, %f2947, %f2948;
	add.f32 	%f6213, %f2945, %f2945;
	add.f32 	%f2949, %f1, %f6212;
	fma.rn.f32 	%f2950, %f6213, %f2946, %f2;
	mul.f32 	%f2951, %f2949, %f2949;
	mul.f32 	%f2952, %f2950, %f2950;
	add.f32 	%f6214, %f2951, %f2952;
	setp.gt.f32 	%p741, %f6214, 0f40800000;
	mov.b32 	%r751, 737;
	mov.u32 	%r1016, %r751;
	@%p741 bra 	$L__BB2_1002;
	sub.f32 	%f6215, %f2951, %f2952;
	add.f32 	%f6216, %f2949, %f2949;
	add.f32 	%f2953, %f1, %f6215;
	fma.rn.f32 	%f2954, %f6216, %f2950, %f2;
	mul.f32 	%f2955, %f2953, %f2953;
	mul.f32 	%f2956, %f2954, %f2954;
	add.f32 	%f6217, %f2955, %f2956;
	setp.gt.f32 	%p742, %f6217, 0f40800000;
	mov.b32 	%r752, 738;
	mov.u32 	%r1016, %r752;
	@%p742 bra 	$L__BB2_1002;
	sub.f32 	%f6218, %f2955, %f2956;
	add.f32 	%f6219, %f2953, %f2953;
	add.f32 	%f2957, %f1, %f6218;
	fma.rn.f32 	%f2958, %f6219, %f2954, %f2;
	mul.f32 	%f2959, %f2957, %f2957;
	mul.f32 	%f2960, %f2958, %f2958;
	add.f32 	%f6220, %f2959, %f2960;
	setp.gt.f32 	%p743, %f6220, 0f40800000;
	mov.b32 	%r753, 739;
	mov.u32 	%r1016, %r753;
	@%p743 bra 	$L__BB2_1002;
	sub.f32 	%f6221, %f2959, %f2960;
	add.f32 	%f6222, %f2957, %f2957;
	add.f32 	%f2961, %f1, %f6221;
	fma.rn.f32 	%f2962, %f6222, %f2958, %f2;
	mul.f32 	%f2963, %f2961, %f2961;
	mul.f32 	%f2964, %f2962, %f2962;
	add.f32 	%f6223, %f2963, %f2964;
	setp.gt.f32 	%p744, %f6223, 0f40800000;
	mov.b32 	%r754, 740;
	mov.u32 	%r1016, %r754;
	@%p744 bra 	$L__BB2_1002;
	sub.f32 	%f6224, %f2963, %f2964;
	add.f32 	%f6225, %f2961, %f2961;
	add.f32 	%f2965, %f1, %f6224;
	fma.rn.f32 	%f2966, %f6225, %f2962, %f2;
	mul.f32 	%f2967, %f2965, %f2965;
	mul.f32 	%f2968, %f2966, %f2966;
	add.f32 	%f6226, %f2967, %f2968;
	setp.gt.f32 	%p745, %f6226, 0f40800000;
	mov.b32 	%r755, 741;
	mov.u32 	%r1016, %r755;
	@%p745 bra 	$L__BB2_1002;
	sub.f32 	%f6227, %f2967, %f2968;
	add.f32 	%f6228, %f2965, %f2965;
	add.f32 	%f2969, %f1, %f6227;
	fma.rn.f32 	%f2970, %f6228, %f2966, %f2;
	mul.f32 	%f2971, %f2969, %f2969;
	mul.f32 	%f2972, %f2970, %f2970;
	add.f32 	%f6229, %f2971, %f2972;
	setp.gt.f32 	%p746, %f6229, 0f40800000;
	mov.b32 	%r756, 742;
	mov.u32 	%r1016, %r756;
	@%p746 bra 	$L__BB2_1002;
	sub.f32 	%f6230, %f2971, %f2972;
	add.f32 	%f6231, %f2969, %f2969;
	add.f32 	%f2973, %f1, %f6230;
	fma.rn.f32 	%f2974, %f6231, %f2970, %f2;
	mul.f32 	%f2975, %f2973, %f2973;
	mul.f32 	%f2976, %f2974, %f2974;
	add.f32 	%f6232, %f2975, %f2976;
	setp.gt.f32 	%p747, %f6232, 0f40800000;
	mov.b32 	%r757, 743;
	mov.u32 	%r1016, %r757;
	@%p747 bra 	$L__BB2_1002;
	sub.f32 	%f6233, %f2975, %f2976;
	add.f32 	%f6234, %f2973, %f2973;
	add.f32 	%f2977, %f1, %f6233;
	fma.rn.f32 	%f2978, %f6234, %f2974, %f2;
	mul.f32 	%f2979, %f2977, %f2977;
	mul.f32 	%f2980, %f2978, %f2978;
	add.f32 	%f6235, %f2979, %f2980;
	setp.gt.f32 	%p748, %f6235, 0f40800000;
	mov.b32 	%r758, 744;
	mov.u32 	%r1016, %r758;
	@%p748 bra 	$L__BB2_1002;
	sub.f32 	%f6236, %f2979, %f2980;
	add.f32 	%f6237, %f2977, %f2977;
	add.f32 	%f2981, %f1, %f6236;
	fma.rn.f32 	%f2982, %f6237, %f2978, %f2;
	mul.f32 	%f2983, %f2981, %f2981;
	mul.f32 	%f2984, %f2982, %f2982;
	add.f32 	%f6238, %f2983, %f2984;
	setp.gt.f32 	%p749, %f6238, 0f40800000;
	mov.b32 	%r759, 745;
	mov.u32 	%r1016, %r759;
	@%p749 bra 	$L__BB2_1002;
	sub.f32 	%f6239, %f2983, %f2984;
	add.f32 	%f6240, %f2981, %f2981;
	add.f32 	%f2985, %f1, %f6239;
	fma.rn.f32 	%f2986, %f6240, %f2982, %f2;
	mul.f32 	%f2987, %f2985, %f2985;
	mul.f32 	%f2988, %f2986, %f2986;
	add.f32 	%f6241, %f2987, %f2988;
	setp.gt.f32 	%p750, %f6241, 0f40800000;
	mov.b32 	%r760, 746;
	mov.u32 	%r1016, %r760;
	@%p750 bra 	$L__BB2_1002;
	sub.f32 	%f6242, %f2987, %f2988;
	add.f32 	%f6243, %f2985, %f2985;
	add.f32 	%f2989, %f1, %f6242;
	fma.rn.f32 	%f2990, %f6243, %f2986, %f2;
	mul.f32 	%f2991, %f2989, %f2989;
	mul.f32 	%f2992, %f2990, %f2990;
	add.f32 	%f6244, %f2991, %f2992;
	setp.gt.f32 	%p751, %f6244, 0f40800000;
	mov.b32 	%r761, 747;
	mov.u32 	%r1016, %r761;
	@%p751 bra 	$L__BB2_1002;
	sub.f32 	%f6245, %f2991, %f2992;
	add.f32 	%f6246, %f2989, %f2989;
	add.f32 	%f2993, %f1, %f6245;
	fma.rn.f32 	%f2994, %f6246, %f2990, %f2;
	mul.f32 	%f2995, %f2993, %f2993;
	mul.f32 	%f2996, %f2994, %f2994;
	add.f32 	%f6247, %f2995, %f2996;
	setp.gt.f32 	%p752, %f6247, 0f40800000;
	mov.b32 	%r762, 748;
	mov.u32 	%r1016, %r762;
	@%p752 bra 	$L__BB2_1002;
	sub.f32 	%f6248, %f2995, %f2996;
	add.f32 	%f6249, %f2993, %f2993;
	add.f32 	%f2997, %f1, %f6248;
	fma.rn.f32 	%f2998, %f6249, %f2994, %f2;
	mul.f32 	%f2999, %f2997, %f2997;
	mul.f32 	%f3000, %f2998, %f2998;
	add.f32 	%f6250, %f2999, %f3000;
	setp.gt.f32 	%p753, %f6250, 0f40800000;
	mov.b32 	%r763, 749;
	mov.u32 	%r1016, %r763;
	@%p753 bra 	$L__BB2_1002;
	sub.f32 	%f6251, %f2999, %f3000;
	add.f32 	%f6252, %f2997, %f2997;
	add.f32 	%f3001, %f1, %f6251;
	fma.rn.f32 	%f3002, %f6252, %f2998, %f2;
	mul.f32 	%f3003, %f3001, %f3001;
	mul.f32 	%f3004, %f3002, %f3002;
	add.f32 	%f6253, %f3003, %f3004;
	setp.gt.f32 	%p754, %f6253, 0f40800000;
	mov.b32 	%r764, 750;
	mov.u32 	%r1016, %r764;
	@%p754 bra 	$L__BB2_1002;
	sub.f32 	%f6254, %f3003, %f3004;
	add.f32 	%f6255, %f3001, %f3001;
	add.f32 	%f3005, %f1, %f6254;
	fma.rn.f32 	%f3006, %f6255, %f3002, %f2;
	mul.f32 	%f3007, %f3005, %f3005;
	mul.f32 	%f3008, %f3006, %f3006;
	add.f32 	%f6256, %f3007, %f3008;
	setp.gt.f32 	%p755, %f6256, 0f40800000;
	mov.b32 	%r765, 751;
	mov.u32 	%r1016, %r765;
	@%p755 bra 	$L__BB2_1002;
	sub.f32 	%f6257, %f3007, %f3008;
	add.f32 	%f6258, %f3005, %f3005;
	add.f32 	%f3009, %f1, %f6257;
	fma.rn.f32 	%f3010, %f6258, %f3006, %f2;
	mul.f32 	%f3011, %f3009, %f3009;
	mul.f32 	%f3012, %f3010, %f3010;
	add.f32 	%f6259, %f3011, %f3012;
	setp.gt.f32 	%p756, %f6259, 0f40800000;
	mov.b32 	%r766, 752;
	mov.u32 	%r1016, %r766;
	@%p756 bra 	$L__BB2_1002;
	sub.f32 	%f6260, %f3011, %f3012;
	add.f32 	%f6261, %f3009, %f3009;
	add.f32 	%f3013, %f1, %f6260;
	fma.rn.f32 	%f3014, %f6261, %f3010, %f2;
	mul.f32 	%f3015, %f3013, %f3013;
	mul.f32 	%f3016, %f3014, %f3014;
	add.f32 	%f6262, %f3015, %f3016;
	setp.gt.f32 	%p757, %f6262, 0f40800000;
	mov.b32 	%r767, 753;
	mov.u32 	%r1016, %r767;
	@%p757 bra 	$L__BB2_1002;
	sub.f32 	%f6263, %f3015, %f3016;
	add.f32 	%f6264, %f3013, %f3013;
	add.f32 	%f3017, %f1, %f6263;
	fma.rn.f32 	%f3018, %f6264, %f3014, %f2;
	mul.f32 	%f3019, %f3017, %f3017;
	mul.f32 	%f3020, %f3018, %f3018;
	add.f32 	%f6265, %f3019, %f3020;
	setp.gt.f32 	%p758, %f6265, 0f40800000;
	mov.b32 	%r768, 754;
	mov.u32 	%r1016, %r768;
	@%p758 bra 	$L__BB2_1002;
	sub.f32 	%f6266, %f3019, %f3020;
	add.f32 	%f6267, %f3017, %f3017;
	add.f32 	%f3021, %f1, %f6266;
	fma.rn.f32 	%f3022, %f6267, %f3018, %f2;
	mul.f32 	%f3023, %f3021, %f3021;
	mul.f32 	%f3024, %f3022, %f3022;
	add.f32 	%f6268, %f3023, %f3024;
	setp.gt.f32 	%p759, %f6268, 0f40800000;
	mov.b32 	%r769, 755;
	mov.u32 	%r1016, %r769;
	@%p759 bra 	$L__BB2_1002;
	sub.f32 	%f6269, %f3023, %f3024;
	add.f32 	%f6270, %f3021, %f3021;
	add.f32 	%f3025, %f1, %f6269;
	fma.rn.f32 	%f3026, %f6270, %f3022, %f2;
	mul.f32 	%f3027, %f3025, %f3025;
	mul.f32 	%f3028, %f3026, %f3026;
	add.f32 	%f6271, %f3027, %f3028;
	setp.gt.f32 	%p760, %f6271, 0f40800000;
	mov.b32 	%r770, 756;
	mov.u32 	%r1016, %r770;
	@%p760 bra 	$L__BB2_1002;
	sub.f32 	%f6272, %f3027, %f3028;
	add.f32 	%f6273, %f3025, %f3025;
	add.f32 	%f3029, %f1, %f6272;
	fma.rn.f32 	%f3030, %f6273, %f3026, %f2;
	mul.f32 	%f3031, %f3029, %f3029;
	mul.f32 	%f3032, %f3030, %f3030;
	add.f32 	%f6274, %f3031, %f3032;
	setp.gt.f32 	%p761, %f6274, 0f40800000;
	mov.b32 	%r771, 757;
	mov.u32 	%r1016, %r771;
	@%p761 bra 	$L__BB2_1002;
	sub.f32 	%f6275, %f3031, %f3032;
	add.f32 	%f6276, %f3029, %f3029;
	add.f32 	%f3033, %f1, %f6275;
	fma.rn.f32 	%f3034, %f6276, %f3030, %f2;
	mul.f32 	%f3035, %f3033, %f3033;
	mul.f32 	%f3036, %f3034, %f3034;
	add.f32 	%f6277, %f3035, %f3036;
	setp.gt.f32 	%p762, %f6277, 0f40800000;
	mov.b32 	%r772, 758;
	mov.u32 	%r1016, %r772;
	@%p762 bra 	$L__BB2_1002;
	sub.f32 	%f6278, %f3035, %f3036;
	add.f32 	%f6279, %f3033, %f3033;
	add.f32 	%f3037, %f1, %f6278;
	fma.rn.f32 	%f3038, %f6279, %f3034, %f2;
	mul.f32 	%f3039, %f3037, %f3037;
	mul.f32 	%f3040, %f3038, %f3038;
	add.f32 	%f6280, %f3039, %f3040;
	setp.gt.f32 	%p763, %f6280, 0f40800000;
	mov.b32 	%r773, 759;
	mov.u32 	%r1016, %r773;
	@%p763 bra 	$L__BB2_1002;
	sub.f32 	%f6281, %f3039, %f3040;
	add.f32 	%f6282, %f3037, %f3037;
	add.f32 	%f3041, %f1, %f6281;
	fma.rn.f32 	%f3042, %f6282, %f3038, %f2;
	mul.f32 	%f3043, %f3041, %f3041;
	mul.f32 	%f3044, %f3042, %f3042;
	add.f32 	%f6283, %f3043, %f3044;
	setp.gt.f32 	%p764, %f6283, 0f40800000;
	mov.b32 	%r774, 760;
	mov.u32 	%r1016, %r774;
	@%p764 bra 	$L__BB2_1002;
	sub.f32 	%f6284, %f3043, %f3044;
	add.f32 	%f6285, %f3041, %f3041;
	add.f32 	%f3045, %f1, %f6284;
	fma.rn.f32 	%f3046, %f6285, %f3042, %f2;
	mul.f32 	%f3047, %f3045, %f3045;
	mul.f32 	%f3048, %f3046, %f3046;
	add.f32 	%f6286, %f3047, %f3048;
	setp.gt.f32 	%p765, %f6286, 0f40800000;
	mov.b32 	%r775, 761;
	mov.u32 	%r1016, %r775;
	@%p765 bra 	$L__BB2_1002;
	sub.f32 	%f6287, %f3047, %f3048;
	add.f32 	%f6288, %f3045, %f3045;
	add.f32 	%f3049, %f1, %f6287;
	fma.rn.f32 	%f3050, %f6288, %f3046, %f2;
	mul.f32 	%f3051, %f3049, %f3049;
	mul.f32 	%f3052, %f3050, %f3050;
	add.f32 	%f6289, %f3051, %f3052;
	setp.gt.f32 	%p766, %f6289, 0f40800000;
	mov.b32 	%r776, 762;
	mov.u32 	%r1016, %r776;
	@%p766 bra 	$L__BB2_1002;
	sub.f32 	%f6290, %f3051, %f3052;
	add.f32 	%f6291, %f3049, %f3049;
	add.f32 	%f3053, %f1, %f6290;
	fma.rn.f32 	%f3054, %f6291, %f3050, %f2;
	mul.f32 	%f3055, %f3053, %f3053;
	mul.f32 	%f3056, %f3054, %f3054;
	add.f32 	%f6292, %f3055, %f3056;
	setp.gt.f32 	%p767, %f6292, 0f40800000;
	mov.b32 	%r777, 763;
	mov.u32 	%r1016, %r777;
	@%p767 bra 	$L__BB2_1002;
	sub.f32 	%f6293, %f3055, %f3056;
	add.f32 	%f6294, %f3053, %f3053;
	add.f32 	%f3057, %f1, %f6293;
	fma.rn.f32 	%f3058, %f6294, %f3054, %f2;
	mul.f32 	%f3059, %f3057, %f3057;
	mul.f32 	%f3060, %f3058, %f3058;
	add.f32 	%f6295, %f3059, %f3060;
	setp.gt.f32 	%p768, %f6295, 0f40800000;
	mov.b32 	%r778, 764;
	mov.u32 	%r1016, %r778;
	@%p768 bra 	$L__BB2_1002;
	sub.f32 	%f6296, %f3059, %f3060;
	add.f32 	%f6297, %f3057, %f3057;
	add.f32 	%f3061, %f1, %f6296;
	fma.rn.f32 	%f3062, %f6297, %f3058, %f2;
	mul.f32 	%f3063, %f3061, %f3061;
	mul.f32 	%f3064, %f3062, %f3062;
	add.f32 	%f6298, %f3063, %f3064;
	setp.gt.f32 	%p769, %f6298, 0f40800000;
	mov.b32 	%r779, 765;
	mov.u32 	%r1016, %r779;
	@%p769 bra 	$L__BB2_1002;
	sub.f32 	%f6299, %f3063, %f3064;
	add.f32 	%f6300, %f3061, %f3061;
	add.f32 	%f3065, %f1, %f6299;
	fma.rn.f32 	%f3066, %f6300, %f3062, %f2;
	mul.f32 	%f3067, %f3065, %f3065;
	mul.f32 	%f3068, %f3066, %f3066;
	add.f32 	%f6301, %f3067, %f3068;
	setp.gt.f32 	%p770, %f6301, 0f40800000;
	mov.b32 	%r780, 766;
	mov.u32 	%r1016, %r780;
	@%p770 bra 	$L__BB2_1002;
	sub.f32 	%f6302, %f3067, %f3068;
	add.f32 	%f6303, %f3065, %f3065;
	add.f32 	%f3069, %f1, %f6302;
	fma.rn.f32 	%f3070, %f6303, %f3066, %f2;
	mul.f32 	%f3071, %f3069, %f3069;
	mul.f32 	%f3072, %f3070, %f3070;
	add.f32 	%f6304, %f3071, %f3072;
	setp.gt.f32 	%p771, %f6304, 0f40800000;
	mov.b32 	%r781, 767;
	mov.u32 	%r1016, %r781;
	@%p771 bra 	$L__BB2_1002;
	sub.f32 	%f6305, %f3071, %f3072;
	add.f32 	%f6306, %f3069, %f3069;
	add.f32 	%f3073, %f1, %f6305;
	fma.rn.f32 	%f3074, %f6306, %f3070, %f2;
	mul.f32 	%f3075, %f3073, %f3073;
	mul.f32 	%f3076, %f3074, %f3074;
	add.f32 	%f6307, %f3075, %f3076;
	setp.gt.f32 	%p772, %f6307, 0f40800000;
	mov.b32 	%r782, 768;
	mov.u32 	%r1016, %r782;
	@%p772 bra 	$L__BB2_1002;
	sub.f32 	%f6308, %f3075, %f3076;
	add.f32 	%f6309, %f3073, %f3073;
	add.f32 	%f3077, %f1, %f6308;
	fma.rn.f32 	%f3078, %f6309, %f3074, %f2;
	mul.f32 	%f3079, %f3077, %f3077;
	mul.f32 	%f3080, %f3078, %f3078;
	add.f32 	%f6310, %f3079, %f3080;
	setp.gt.f32 	%p773, %f6310, 0f40800000;
	mov.b32 	%r783, 769;
	mov.u32 	%r1016, %r783;
	@%p773 bra 	$L__BB2_1002;
	sub.f32 	%f6311, %f3079, %f3080;
	add.f32 	%f6312, %f3077, %f3077;
	add.f32 	%f3081, %f1, %f6311;
	fma.rn.f32 	%f3082, %f6312, %f3078, %f2;
	mul.f32 	%f3083, %f3081, %f3081;
	mul.f32 	%f3084, %f3082, %f3082;
	add.f32 	%f6313, %f3083, %f3084;
	setp.gt.f32 	%p774, %f6313, 0f40800000;
	mov.b32 	%r784, 770;
	mov.u32 	%r1016, %r784;
	@%p774 bra 	$L__BB2_1002;
	sub.f32 	%f6314, %f3083, %f3084;
	add.f32 	%f6315, %f3081, %f3081;
	add.f32 	%f3085, %f1, %f6314;
	fma.rn.f32 	%f3086, %f6315, %f3082, %f2;
	mul.f32 	%f3087, %f3085, %f3085;
	mul.f32 	%f3088, %f3086, %f3086;
	add.f32 	%f6316, %f3087, %f3088;
	setp.gt.f32 	%p775, %f6316, 0f40800000;
	mov.b32 	%r785, 771;
	mov.u32 	%r1016, %r785;
	@%p775 bra 	$L__BB2_1002;
	sub.f32 	%f6317, %f3087, %f3088;
	add.f32 	%f6318, %f3085, %f3085;
	add.f32 	%f3089, %f1, %f6317;
	fma.rn.f32 	%f3090, %f6318, %f3086, %f2;
	mul.f32 	%f3091, %f3089, %f3089;
	mul.f32 	%f3092, %f3090, %f3090;
	add.f32 	%f6319, %f3091, %f3092;
	setp.gt.f32 	%p776, %f6319, 0f40800000;
	mov.b32 	%r786, 772;
	mov.u32 	%r1016, %r786;
	@%p776 bra 	$L__BB2_1002;
	sub.f32 	%f6320, %f3091, %f3092;
	add.f32 	%f6321, %f3089, %f3089;
	add.f32 	%f3093, %f1, %f6320;
	fma.rn.f32 	%f3094, %f6321, %f3090, %f2;
	mul.f32 	%f3095, %f3093, %f3093;
	mul.f32 	%f3096, %f3094, %f3094;
	add.f32 	%f6322, %f3095, %f3096;
	setp.gt.f32 	%p777, %f6322, 0f40800000;
	mov.b32 	%r787, 773;
	mov.u32 	%r1016, %r787;
	@%p777 bra 	$L__BB2_1002;
	sub.f32 	%f6323, %f3095, %f3096;
	add.f32 	%f6324, %f3093, %f3093;
	add.f32 	%f3097, %f1, %f6323;
	fma.rn.f32 	%f3098, %f6324, %f3094, %f2;
	mul.f32 	%f3099, %f3097, %f3097;
	mul.f32 	%f3100, %f3098, %f3098;
	add.f32 	%f6325, %f3099, %f3100;
	setp.gt.f32 	%p778, %f6325, 0f40800000;
	mov.b32 	%r788, 774;
	mov.u32 	%r1016, %r788;
	@%p778 bra 	$L__BB2_1002;
	sub.f32 	%f6326, %f3099, %f3100;
	add.f32 	%f6327, %f3097, %f3097;
	add.f32 	%f3101, %f1, %f6326;
	fma.rn.f32 	%f3102, %f6327, %f3098, %f2;
	mul.f32 	%f3103, %f3101, %f3101;
	mul.f32 	%f3104, %f3102, %f3102;
	add.f32 	%f6328, %f3103, %f3104;
	setp.gt.f32 	%p779, %f6328, 0f40800000;
	mov.b32 	%r789, 775;
	mov.u32 	%r1016, %r789;
	@%p779 bra 	$L__BB2_1002;
	sub.f32 	%f6329, %f3103, %f3104;
	add.f32 	%f6330, %f3101, %f3101;
	add.f32 	%f3105, %f1, %f6329;
	fma.rn.f32 	%f3106, %f6330, %f3102, %f2;
	mul.f32 	%f3107, %f3105, %f3105;
	mul.f32 	%f3108, %f3106, %f3106;
	add.f32 	%f6331, %f3107, %f3108;
	setp.gt.f32 	%p780, %f6331, 0f40800000;
	mov.b32 	%r790, 776;
	mov.u32 	%r1016, %r790;
	@%p780 bra 	$L__BB2_1002;
	sub.f32 	%f6332, %f3107, %f3108;
	add.f32 	%f6333, %f3105, %f3105;
	add.f32 	%f3109, %f1, %f6332;
	fma.rn.f32 	%f3110, %f6333, %f3106, %f2;
	mul.f32 	%f3111, %f3109, %f3109;
	mul.f32 	%f3112, %f3110, %f3110;
	add.f32 	%f6334, %f3111, %f3112;
	setp.gt.f32 	%p781, %f6334, 0f40800000;
	mov.b32 	%r791, 777;
	mov.u32 	%r1016, %r791;
	@%p781 bra 	$L__BB2_1002;
	sub.f32 	%f6335, %f3111, %f3112;
	add.f32 	%f6336, %f3109, %f3109;
	add.f32 	%f3113, %f1, %f6335;
	fma.rn.f32 	%f3114, %f6336, %f3110, %f2;
	mul.f32 	%f3115, %f3113, %f3113;
	mul.f32 	%f3116, %f3114, %f3114;
	add.f32 	%f6337, %f3115, %f3116;
	setp.gt.f32 	%p782, %f6337, 0f40800000;
	mov.b32 	%r792, 778;
	mov.u32 	%r1016, %r792;
	@%p782 bra 	$L__BB2_1002;
	sub.f32 	%f6338, %f3115, %f3116;
	add.f32 	%f6339, %f3113, %f3113;
	add.f32 	%f3117, %f1, %f6338;
	fma.rn.f32 	%f3118, %f6339, %f3114, %f2;
	mul.f32 	%f3119, %f3117, %f3117;
	mul.f32 	%f3120, %f3118, %f3118;
	add.f32 	%f6340, %f3119, %f3120;
	setp.gt.f32 	%p783, %f6340, 0f40800000;
	mov.b32 	%r793, 779;
	mov.u32 	%r1016, %r793;
	@%p783 bra 	$L__BB2_1002;
	sub.f32 	%f6341, %f3119, %f3120;
	add.f32 	%f6342, %f3117, %f3117;
	add.f32 	%f3121, %f1, %f6341;
	fma.rn.f32 	%f3122, %f6342, %f3118, %f2;
	mul.f32 	%f3123, %f3121, %f3121;
	mul.f32 	%f3124, %f3122, %f3122;
	add.f32 	%f6343, %f3123, %f3124;
	setp.gt.f32 	%p784, %f6343, 0f40800000;
	mov.b32 	%r794, 780;
	mov.u32 	%r1016, %r794;
	@%p784 bra 	$L__BB2_1002;
	sub.f32 	%f6344, %f3123, %f3124;
	add.f32 	%f6345, %f3121, %f3121;
	add.f32 	%f3125, %f1, %f6344;
	fma.rn.f32 	%f3126, %f6345, %f3122, %f2;
	mul.f32 	%f3127, %f3125, %f3125;
	mul.f32 	%f3128, %f3126, %f3126;
	add.f32 	%f6346, %f3127, %f3128;
	setp.gt.f32 	%p785, %f6346, 0f40800000;
	mov.b32 	%r795, 781;
	mov.u32 	%r1016, %r795;
	@%p785 bra 	$L__BB2_1002;
	sub.f32 	%f6347, %f3127, %f3128;
	add.f32 	%f6348, %f3125, %f3125;
	add.f32 	%f3129, %f1, %f6347;
	fma.rn.f32 	%f3130, %f6348, %f3126, %f2;
	mul.f32 	%f3131, %f3129, %f3129;
	mul.f32 	%f3132, %f3130, %f3130;
	add.f32 	%f6349, %f3131, %f3132;
	setp.gt.f32 	%p786, %f6349, 0f40800000;
	mov.b32 	%r796, 782;
	mov.u32 	%r1016, %r796;
	@%p786 bra 	$L__BB2_1002;
	sub.f32 	%f6350, %f3131, %f3132;
	add.f32 	%f6351, %f3129, %f3129;
	add.f32 	%f3133, %f1, %f6350;
	fma.rn.f32 	%f3134, %f6351, %f3130, %f2;
	mul.f32 	%f3135, %f3133, %f3133;
	mul.f32 	%f3136, %f3134, %f3134;
	add.f32 	%f6352, %f3135, %f3136;
	setp.gt.f32 	%p787, %f6352, 0f40800000;
	mov.b32 	%r797, 783;
	mov.u32 	%r1016, %r797;
	@%p787 bra 	$L__BB2_1002;
	sub.f32 	%f6353, %f3135, %f3136;
	add.f32 	%f6354, %f3133, %f3133;
	add.f32 	%f3137, %f1, %f6353;
	fma.rn.f32 	%f3138, %f6354, %f3134, %f2;
	mul.f32 	%f3139, %f3137, %f3137;
	mul.f32 	%f3140, %f3138, %f3138;
	add.f32 	%f6355, %f3139, %f3140;
	setp.gt.f32 	%p788, %f6355, 0f40800000;
	mov.b32 	%r798, 784;
	mov.u32 	%r1016, %r798;
	@%p788 bra 	$L__BB2_1002;
	sub.f32 	%f6356, %f3139, %f3140;
	add.f32 	%f6357, %f3137, %f3137;
	add.f32 	%f3141, %f1, %f6356;
	fma.rn.f32 	%f3142, %f6357, %f3138, %f2;
	mul.f32 	%f3143, %f3141, %f3141;
	mul.f32 	%f3144, %f3142, %f3142;
	add.f32 	%f6358, %f3143, %f3144;
	setp.gt.f32 	%p789, %f6358, 0f40800000;
	mov.b32 	%r799, 785;
	mov.u32 	%r1016, %r799;
	@%p789 bra 	$L__BB2_1002;
	sub.f32 	%f6359, %f3143, %f3144;
	add.f32 	%f6360, %f3141, %f3141;
	add.f32 	%f3145, %f1, %f6359;
	fma.rn.f32 	%f3146, %f6360, %f3142, %f2;
	mul.f32 	%f3147, %f3145, %f3145;
	mul.f32 	%f3148, %f3146, %f3146;
	add.f32 	%f6361, %f3147, %f3148;
	setp.gt.f32 	%p790, %f6361, 0f40800000;
	mov.b32 	%r800, 786;
	mov.u32 	%r1016, %r800;
	@%p790 bra 	$L__BB2_1002;
	sub.f32 	%f6362, %f3147, %f3148;
	add.f32 	%f6363, %f3145, %f3145;
	add.f32 	%f3149, %f1, %f6362;
	fma.rn.f32 	%f3150, %f6363, %f3146, %f2;
	mul.f32 	%f3151, %f3149, %f3149;
	mul.f32 	%f3152, %f3150, %f3150;
	add.f32 	%f6364, %f3151, %f3152;
	setp.gt.f32 	%p791, %f6364, 0f40800000;
	mov.b32 	%r801, 787;
	mov.u32 	%r1016, %r801;
	@%p791 bra 	$L__BB2_1002;
	sub.f32 	%f6365, %f3151, %f3152;
	add.f32 	%f6366, %f3149, %f3149;
	add.f32 	%f3153, %f1, %f6365;
	fma.rn.f32 	%f3154, %f6366, %f3150, %f2;
	mul.f32 	%f3155, %f3153, %f3153;
	mul.f32 	%f3156, %f3154, %f3154;
	add.f32 	%f6367, %f3155, %f3156;
	setp.gt.f32 	%p792, %f6367, 0f40800000;
	mov.b32 	%r802, 788;
	mov.u32 	%r1016, %r802;
	@%p792 bra 	$L__BB2_1002;
	sub.f32 	%f6368, %f3155, %f3156;
	add.f32 	%f6369, %f3153, %f3153;
	add.f32 	%f3157, %f1, %f6368;
	fma.rn.f32 	%f3158, %f6369, %f3154, %f2;
	mul.f32 	%f3159, %f3157, %f3157;
	mul.f32 	%f3160, %f3158, %f3158;
	add.f32 	%f6370, %f3159, %f3160;
	setp.gt.f32 	%p793, %f6370, 0f40800000;
	mov.b32 	%r803, 789;
	mov.u32 	%r1016, %r803;
	@%p793 bra 	$L__BB2_1002;
	sub.f32 	%f6371, %f3159, %f3160;
	add.f32 	%f6372, %f3157, %f3157;
	add.f32 	%f3161, %f1, %f6371;
	fma.rn.f32 	%f3162, %f6372, %f3158, %f2;
	mul.f32 	%f3163, %f3161, %f3161;
	mul.f32 	%f3164, %f3162, %f3162;
	add.f32 	%f6373, %f3163, %f3164;
	setp.gt.f32 	%p794, %f6373, 0f40800000;
	mov.b32 	%r804, 790;
	mov.u32 	%r1016, %r804;
	@%p794 bra 	$L__BB2_1002;
	sub.f32 	%f6374, %f3163, %f3164;
	add.f32 	%f6375, %f3161, %f3161;
	add.f32 	%f3165, %f1, %f6374;
	fma.rn.f32 	%f3166, %f6375, %f3162, %f2;
	mul.f32 	%f3167, %f3165, %f3165;
	mul.f32 	%f3168, %f3166, %f3166;
	add.f32 	%f6376, %f3167, %f3168;
	setp.gt.f32 	%p795, %f6376, 0f40800000;
	mov.b32 	%r805, 791;
	mov.u32 	%r1016, %r805;
	@%p795 bra 	$L__BB2_1002;
	sub.f32 	%f6377, %f3167, %f3168;
	add.f32 	%f6378, %f3165, %f3165;
	add.f32 	%f3169, %f1, %f6377;
	fma.rn.f32 	%f3170, %f6378, %f3166, %f2;
	mul.f32 	%f3171, %f3169, %f3169;
	mul.f32 	%f3172, %f3170, %f3170;
	add.f32 	%f6379, %f3171, %f3172;
	setp.gt.f32 	%p796, %f6379, 0f40800000;
	mov.b32 	%r806, 792;
	mov.u32 	%r1016, %r806;
	@%p796 bra 	$L__BB2_1002;
	sub.f32 	%f6380, %f3171, %f3172;
	add.f32 	%f6381, %f3169, %f3169;
	add.f32 	%f3173, %f1, %f6380;
	fma.rn.f32 	%f3174, %f6381, %f3170, %f2;
	mul.f32 	%f3175, %f3173, %f3173;
	mul.f32 	%f3176, %f3174, %f3174;
	add.f32 	%f6382, %f3175, %f3176;
	setp.gt.f32 	%p797, %f6382, 0f40800000;
	mov.b32 	%r807, 793;
	mov.u32 	%r1016, %r807;
	@%p797 bra 	$L__BB2_1002;
	sub.f32 	%f6383, %f3175, %f3176;
	add.f32 	%f6384, %f3173, %f3173;
	add.f32 	%f3177, %f1, %f6383;
	fma.rn.f32 	%f3178, %f6384, %f3174, %f2;
	mul.f32 	%f3179, %f3177, %f3177;
	mul.f32 	%f3180, %f3178, %f3178;
	add.f32 	%f6385, %f3179, %f3180;
	setp.gt.f32 	%p798, %f6385, 0f40800000;
	mov.b32 	%r808, 794;
	mov.u32 	%r1016, %r808;
	@%p798 bra 	$L__BB2_1002;
	sub.f32 	%f6386, %f3179, %f3180;
	add.f32 	%f6387, %f3177, %f3177;
	add.f32 	%f3181, %f1, %f6386;
	fma.rn.f32 	%f3182, %f6387, %f3178, %f2;
	mul.f32 	%f3183, %f3181, %f3181;
	mul.f32 	%f3184, %f3182, %f3182;
	add.f32 	%f6388, %f3183, %f3184;
	setp.gt.f32 	%p799, %f6388, 0f40800000;
	mov.b32 	%r809, 795;
	mov.u32 	%r1016, %r809;
	@%p799 bra 	$L__BB2_1002;
	sub.f32 	%f6389, %f3183, %f3184;
	add.f32 	%f6390, %f3181, %f3181;
	add.f32 	%f3185, %f1, %f6389;
	fma.rn.f32 	%f3186, %f6390, %f3182, %f2;
	mul.f32 	%f3187, %f3185, %f3185;
	mul.f32 	%f3188, %f3186, %f3186;
	add.f32 	%f6391, %f3187, %f3188;
	setp.gt.f32 	%p800, %f6391, 0f40800000;
	mov.b32 	%r810, 796;
	mov.u32 	%r1016, %r810;
	@%p800 bra 	$L__BB2_1002;
	sub.f32 	%f6392, %f3187, %f3188;
	add.f32 	%f6393, %f3185, %f3185;
	add.f32 	%f3189, %f1, %f6392;
	fma.rn.f32 	%f3190, %f6393, %f3186, %f2;
	mul.f32 	%f3191, %f3189, %f3189;
	mul.f32 	%f3192, %f3190, %f3190;
	add.f32 	%f6394, %f3191, %f3192;
	setp.gt.f32 	%p801, %f6394, 0f40800000;
	mov.b32 	%r811, 797;
	mov.u32 	%r1016, %r811;
	@%p801 bra 	$L__BB2_1002;
	sub.f32 	%f6395, %f3191, %f3192;
	add.f32 	%f6396, %f3189, %f3189;
	add.f32 	%f3193, %f1, %f6395;
	fma.rn.f32 	%f3194, %f6396, %f3190, %f2;
	mul.f32 	%f3195, %f3193, %f3193;
	mul.f32 	%f3196, %f3194, %f3194;
	add.f32 	%f6397, %f3195, %f3196;
	setp.gt.f32 	%p802, %f6397, 0f40800000;
	mov.b32 	%r812, 798;
	mov.u32 	%r1016, %r812;
	@%p802 bra 	$L__BB2_1002;
	sub.f32 	%f6398, %f3195, %f3196;
	add.f32 	%f6399, %f3193, %f3193;
	add.f32 	%f3197, %f1, %f6398;
	fma.rn.f32 	%f3198, %f6399, %f3194, %f2;
	mul.f32 	%f3199, %f3197, %f3197;
	mul.f32 	%f3200, %f3198, %f3198;
	add.f32 	%f6400, %f3199, %f3200;
	setp.gt.f32 	%p803, %f6400, 0f40800000;
	mov.b32 	%r813, 799;
	mov.u32 	%r1016, %r813;
	@%p803 bra 	$L__BB2_1002;
	sub.f32 	%f6401, %f3199, %f3200;
	add.f32 	%f6402, %f3197, %f3197;
	add.f32 	%f3201, %f1, %f6401;
	fma.rn.f32 	%f3202, %f6402, %f3198, %f2;
	mul.f32 	%f3203, %f3201, %f3201;
	mul.f32 	%f3204, %f3202, %f3202;
	add.f32 	%f6403, %f3203, %f3204;
	setp.gt.f32 	%p804, %f6403, 0f40800000;
	mov.b32 	%r814, 800;
	mov.u32 	%r1016, %r814;
	@%p804 bra 	$L__BB2_1002;
	sub.f32 	%f6404, %f3203, %f3204;
	add.f32 	%f6405, %f3201, %f3201;
	add.f32 	%f3205, %f1, %f6404;
	fma.rn.f32 	%f3206, %f6405, %f3202, %f2;
	mul.f32 	%f3207, %f3205, %f3205;
	mul.f32 	%f3208, %f3206, %f3206;
	add.f32 	%f6406, %f3207, %f3208;
	setp.gt.f32 	%p805, %f6406, 0f40800000;
	mov.b32 	%r815, 801;
	mov.u32 	%r1016, %r815;
	@%p805 bra 	$L__BB2_1002;
	sub.f32 	%f6407, %f3207, %f3208;
	add.f32 	%f6408, %f3205, %f3205;
	add.f32 	%f3209, %f1, %f6407;
	fma.rn.f32 	%f3210, %f6408, %f3206, %f2;
	mul.f32 	%f3211, %f3209, %f3209;
	mul.f32 	%f3212, %f3210, %f3210;
	add.f32 	%f6409, %f3211, %f3212;
	setp.gt.f32 	%p806, %f6409, 0f40800000;
	mov.b32 	%r816, 802;
	mov.u32 	%r1016, %r816;
	@%p806 bra 	$L__BB2_1002;
	sub.f32 	%f6410, %f3211, %f3212;
	add.f32 	%f6411, %f3209, %f3209;
	add.f32 	%f3213, %f1, %f6410;
	fma.rn.f32 	%f3214, %f6411, %f3210, %f2;
	mul.f32 	%f3215, %f3213, %f3213;
	mul.f32 	%f3216, %f3214, %f3214;
	add.f32 	%f6412, %f3215, %f3216;
	setp.gt.f32 	%p807, %f6412, 0f40800000;
	mov.b32 	%r817, 803;
	mov.u32 	%r1016, %r817;
	@%p807 bra 	$L__BB2_1002;
	sub.f32 	%f6413, %f3215, %f3216;
	add.f32 	%f6414, %f3213, %f3213;
	add.f32 	%f3217, %f1, %f6413;
	fma.rn.f32 	%f3218, %f6414, %f3214, %f2;
	mul.f32 	%f3219, %f3217, %f3217;
	mul.f32 	%f3220, %f3218, %f3218;
	add.f32 	%f6415, %f3219, %f3220;
	setp.gt.f32 	%p808, %f6415, 0f40800000;
	mov.b32 	%r818, 804;
	mov.u32 	%r1016, %r818;
	@%p808 bra 	$L__BB2_1002;
	sub.f32 	%f6416, %f3219, %f3220;
	add.f32 	%f6417, %f3217, %f3217;
	add.f32 	%f3221, %f1, %f6416;
	fma.rn.f32 	%f3222, %f6417, %f3218, %f2;
	mul.f32 	%f3223, %f3221, %f3221;
	mul.f32 	%f3224, %f3222, %f3222;
	add.f32 	%f6418, %f3223, %f3224;
	setp.gt.f32 	%p809, %f6418, 0f40800000;
	mov.b32 	%r819, 805;
	mov.u32 	%r1016, %r819;
	@%p809 bra 	$L__BB2_1002;
	sub.f32 	%f6419, %f3223, %f3224;
	add.f32 	%f6420, %f3221, %f3221;
	add.f32 	%f3225, %f1, %f6419;
	fma.rn.f32 	%f3226, %f6420, %f3222, %f2;
	mul.f32 	%f3227, %f3225, %f3225;
	mul.f32 	%f3228, %f3226, %f3226;
	add.f32 	%f6421, %f3227, %f3228;
	setp.gt.f32 	%p810, %f6421, 0f40800000;
	mov.b32 	%r820, 806;
	mov.u32 	%r1016, %r820;
	@%p810 bra 	$L__BB2_1002;
	sub.f32 	%f6422, %f3227, %f3228;
	add.f32 	%f6423, %f3225, %f3225;
	add.f32 	%f3229, %f1, %f6422;
	fma.rn.f32 	%f3230, %f6423, %f3226, %f2;
	mul.f32 	%f3231, %f3229, %f3229;
	mul.f32 	%f3232, %f3230, %f3230;
	add.f32 	%f6424, %f3231, %f3232;
	setp.gt.f32 	%p811, %f6424, 0f40800000;
	mov.b32 	%r821, 807;
	mov.u32 	%r1016, %r821;
	@%p811 bra 	$L__BB2_1002;
	sub.f32 	%f6425, %f3231, %f3232;
	add.f32 	%f6426, %f3229, %f3229;
	add.f32 	%f3233, %f1, %f6425;
	fma.rn.f32 	%f3234, %f6426, %f3230, %f2;
	mul.f32 	%f3235, %f3233, %f3233;
	mul.f32 	%f3236, %f3234, %f3234;
	add.f32 	%f6427, %f3235, %f3236;
	setp.gt.f32 	%p812, %f6427, 0f40800000;
	mov.b32 	%r822, 808;
	mov.u32 	%r1016, %r822;
	@%p812 bra 	$L__BB2_1002;
	sub.f32 	%f6428, %f3235, %f3236;
	add.f32 	%f6429, %f3233, %f3233;
	add.f32 	%f3237, %f1, %f6428;
	fma.rn.f32 	%f3238, %f6429, %f3234, %f2;
	mul.f32 	%f3239, %f3237, %f3237;
	mul.f32 	%f3240, %f3238, %f3238;
	add.f32 	%f6430, %f3239, %f3240;
	setp.gt.f32 	%p813, %f6430, 0f40800000;
	mov.b32 	%r823, 809;
	mov.u32 	%r1016, %r823;
	@%p813 bra 	$L__BB2_1002;
	sub.f32 	%f6431, %f3239, %f3240;
	add.f32 	%f6432, %f3237, %f3237;
	add.f32 	%f3241, %f1, %f6431;
	fma.rn.f32 	%f3242, %f6432, %f3238, %f2;
	mul.f32 	%f3243, %f3241, %f3241;
	mul.f32 	%f3244, %f3242, %f3242;
	add.f32 	%f6433, %f3243, %f3244;
	setp.gt.f32 	%p814, %f6433, 0f40800000;
	mov.b32 	%r824, 810;
	mov.u32 	%r1016, %r824;
	@%p814 bra 	$L__BB2_1002;
	sub.f32 	%f6434, %f3243, %f3244;
	add.f32 	%f6435, %f3241, %f3241;
	add.f32 	%f3245, %f1, %f6434;
	fma.rn.f32 	%f3246, %f6435, %f3242, %f2;
	mul.f32 	%f3247, %f3245, %f3245;
	mul.f32 	%f3248, %f3246, %f3246;
	add.f32 	%f6436, %f3247, %f3248;
	setp.gt.f32 	%p815, %f6436, 0f40800000;
	mov.b32 	%r825, 811;
	mov.u32 	%r1016, %r825;
	@%p815 bra 	$L__BB2_1002;
	sub.f32 	%f6437, %f3247, %f3248;
	add.f32 	%f6438, %f3245, %f3245;
	add.f32 	%f3249, %f1, %f6437;
	fma.rn.f32 	%f3250, %f6438, %f3246, %f2;
	mul.f32 	%f3251, %f3249, %f3249;
	mul.f32 	%f3252, %f3250, %f3250;
	add.f32 	%f6439, %f3251, %f3252;
	setp.gt.f32 	%p816, %f6439, 0f40800000;
	mov.b32 	%r826, 812;
	mov.u32 	%r1016, %r826;
	@%p816 bra 	$L__BB2_1002;
	sub.f32 	%f6440, %f3251, %f3252;
	add.f32 	%f6441, %f3249, %f3249;
	add.f32 	%f3253, %f1, %f6440;
	fma.rn.f32 	%f3254, %f6441, %f3250, %f2;
	mul.f32 	%f3255, %f3253, %f3253;
	mul.f32 	%f3256, %f3254, %f3254;
	add.f32 	%f6442, %f3255, %f3256;
	setp.gt.f32 	%p817, %f6442, 0f40800000;
	mov.b32 	%r827, 813;
	mov.u32 	%r1016, %r827;
	@%p817 bra 	$L__BB2_1002;
	sub.f32 	%f6443, %f3255, %f3256;
	add.f32 	%f6444, %f3253, %f3253;
	add.f32 	%f3257, %f1, %f6443;
	fma.rn.f32 	%f3258, %f6444, %f3254, %f2;
	mul.f32 	%f3259, %f3257, %f3257;
	mul.f32 	%f3260, %f3258, %f3258;
	add.f32 	%f6445, %f3259, %f3260;
	setp.gt.f32 	%p818, %f6445, 0f40800000;
	mov.b32 	%r828, 814;
	mov.u32 	%r1016, %r828;
	@%p818 bra 	$L__BB2_1002;
	sub.f32 	%f6446, %f3259, %f3260;
	add.f32 	%f6447, %f3257, %f3257;
	add.f32 	%f3261, %f1, %f6446;
	fma.rn.f32 	%f3262, %f6447, %f3258, %f2;
	mul.f32 	%f3263, %f3261, %f3261;
	mul.f32 	%f3264, %f3262, %f3262;
	add.f32 	%f6448, %f3263, %f3264;
	setp.gt.f32 	%p819, %f6448, 0f40800000;
	mov.b32 	%r829, 815;
	mov.u32 	%r1016, %r829;
	@%p819 bra 	$L__BB2_1002;
	sub.f32 	%f6449, %f3263, %f3264;
	add.f32 	%f6450, %f3261, %f3261;
	add.f32 	%f3265, %f1, %f6449;
	fma.rn.f32 	%f3266, %f6450, %f3262, %f2;
	mul.f32 	%f3267, %f3265, %f3265;
	mul.f32 	%f3268, %f3266, %f3266;
	add.f32 	%f6451, %f3267, %f3268;
	setp.gt.f32 	%p820, %f6451, 0f40800000;
	mov.b32 	%r830, 816;
	mov.u32 	%r1016, %r830;
	@%p820 bra 	$L__BB2_1002;
	sub.f32 	%f6452, %f3267, %f3268;
	add.f32 	%f6453, %f3265, %f3265;
	add.f32 	%f3269, %f1, %f6452;
	fma.rn.f32 	%f3270, %f6453, %f3266, %f2;
	mul.f32 	%f3271, %f3269, %f3269;
	mul.f32 	%f3272, %f3270, %f3270;
	add.f32 	%f6454, %f3271, %f3272;
	setp.gt.f32 	%p821, %f6454, 0f40800000;
	mov.b32 	%r831, 817;
	mov.u32 	%r1016, %r831;
	@%p821 bra 	$L__BB2_1002;
	sub.f32 	%f6455, %f3271, %f3272;
	add.f32 	%f6456, %f3269, %f3269;
	add.f32 	%f3273, %f1, %f6455;
	fma.rn.f32 	%f3274, %f6456, %f3270, %f2;
	mul.f32 	%f3275, %f3273, %f3273;
	mul.f32 	%f3276, %f3274, %f3274;
	add.f32 	%f6457, %f3275, %f3276;
	setp.gt.f32 	%p822, %f6457, 0f40800000;
	mov.b32 	%r832, 818;
	mov.u32 	%r1016, %r832;
	@%p822 bra 	$L__BB2_1002;
	sub.f32 	%f6458, %f3275, %f3276;
	add.f32 	%f6459, %f3273, %f3273;
	add.f32 	%f3277, %f1, %f6458;
	fma.rn.f32 	%f3278, %f6459, %f3274, %f2;
	mul.f32 	%f3279, %f3277, %f3277;
	mul.f32 	%f3280, %f3278, %f3278;
	add.f32 	%f6460, %f3279, %f3280;
	setp.gt.f32 	%p823, %f6460, 0f40800000;
	mov.b32 	%r833, 819;
	mov.u32 	%r1016, %r833;
	@%p823 bra 	$L__BB2_1002;
	sub.f32 	%f6461, %f3279, %f3280;
	add.f32 	%f6462, %f3277, %f3277;
	add.f32 	%f3281, %f1, %f6461;
	fma.rn.f32 	%f3282, %f6462, %f3278, %f2;
	mul.f32 	%f3283, %f3281, %f3281;
	mul.f32 	%f3284, %f3282, %f3282;
	add.f32 	%f6463, %f3283, %f3284;
	setp.gt.f32 	%p824, %f6463, 0f40800000;
	mov.b32 	%r834, 820;
	mov.u32 	%r1016, %r834;
	@%p824 bra 	$L__BB2_1002;
	sub.f32 	%f6464, %f3283, %f3284;
	add.f32 	%f6465, %f3281, %f3281;
	add.f32 	%f3285, %f1, %f6464;
	fma.rn.f32 	%f3286, %f6465, %f3282, %f2;
	mul.f32 	%f3287, %f3285, %f3285;
	mul.f32 	%f3288, %f3286, %f3286;
	add.f32 	%f6466, %f3287, %f3288;
	setp.gt.f32 	%p825, %f6466, 0f40800000;
	mov.b32 	%r835, 821;
	mov.u32 	%r1016, %r835;
	@%p825 bra 	$L__BB2_1002;
	sub.f32 	%f6467, %f3287, %f3288;
	add.f32 	%f6468, %f3285, %f3285;
	add.f32 	%f3289, %f1, %f6467;
	fma.rn.f32 	%f3290, %f6468, %f3286, %f2;
	mul.f32 	%f3291, %f3289, %f3289;
	mul.f32 	%f3292, %f3290, %f3290;
	add.f32 	%f6469, %f3291, %f3292;
	setp.gt.f32 	%p826, %f6469, 0f40800000;
	mov.b32 	%r836, 822;
	mov.u32 	%r1016, %r836;
	@%p826 bra 	$L__BB2_1002;
	sub.f32 	%f6470, %f3291, %f3292;
	add.f32 	%f6471, %f3289, %f3289;
	add.f32 	%f3293, %f1, %f6470;
	fma.rn.f32 	%f3294, %f6471, %f3290, %f2;
	mul.f32 	%f3295, %f3293, %f3293;
	mul.f32 	%f3296, %f3294, %f3294;
	add.f32 	%f6472, %f3295, %f3296;
	setp.gt.f32 	%p827, %f6472, 0f40800000;
	mov.b32 	%r837, 823;
	mov.u32 	%r1016, %r837;
	@%p827 bra 	$L__BB2_1002;
	sub.f32 	%f6473, %f3295, %f3296;
	add.f32 	%f6474, %f3293, %f3293;
	add.f32 	%f3297, %f1, %f6473;
	fma.rn.f32 	%f3298, %f6474, %f3294, %f2;
	mul.f32 	%f3299, %f3297, %f3297;
	mul.f32 	%f3300, %f3298, %f3298;
	add.f32 	%f6475, %f3299, %f3300;
	setp.gt.f32 	%p828, %f6475, 0f40800000;
	mov.b32 	%r838, 824;
	mov.u32 	%r1016, %r838;
	@%p828 bra 	$L__BB2_1002;
	sub.f32 	%f6476, %f3299, %f3300;
	add.f32 	%f6477, %f3297, %f3297;
	add.f32 	%f3301, %f1, %f6476;
	fma.rn.f32 	%f3302, %f6477, %f3298, %f2;
	mul.f32 	%f3303, %f3301, %f3301;
	mul.f32 	%f3304, %f3302, %f3302;
	add.f32 	%f6478, %f3303, %f3304;
	setp.gt.f32 	%p829, %f6478, 0f40800000;
	mov.b32 	%r839, 825;
	mov.u32 	%r1016, %r839;
	@%p829 bra 	$L__BB2_1002;
	sub.f32 	%f6479, %f3303, %f3304;
	add.f32 	%f6480, %f3301, %f3301;
	add.f32 	%f3305, %f1, %f6479;
	fma.rn.f32 	%f3306, %f6480, %f3302, %f2;
	mul.f32 	%f3307, %f3305, %f3305;
	mul.f32 	%f3308, %f3306, %f3306;
	add.f32 	%f6481, %f3307, %f3308;
	setp.gt.f32 	%p830, %f6481, 0f40800000;
	mov.b32 	%r840, 826;
	mov.u32 	%r1016, %r840;
	@%p830 bra 	$L__BB2_1002;
	sub.f32 	%f6482, %f3307, %f3308;
	add.f32 	%f6483, %f3305, %f3305;
	add.f32 	%f3309, %f1, %f6482;
	fma.rn.f32 	%f3310, %f6483, %f3306, %f2;
	mul.f32 	%f3311, %f3309, %f3309;
	mul.f32 	%f3312, %f3310, %f3310;
	add.f32 	%f6484, %f3311, %f3312;
	setp.gt.f32 	%p831, %f6484, 0f40800000;
	mov.b32 	%r841, 827;
	mov.u32 	%r1016, %r841;
	@%p831 bra 	$L__BB2_1002;
	sub.f32 	%f6485, %f3311, %f3312;
	add.f32 	%f6486, %f3309, %f3309;
	add.f32 	%f3313, %f1, %f6485;
	fma.rn.f32 	%f3314, %f6486, %f3310, %f2;
	mul.f32 	%f3315, %f3313, %f3313;
	mul.f32 	%f3316, %f3314, %f3314;
	add.f32 	%f6487, %f3315, %f3316;
	setp.gt.f32 	%p832, %f6487, 0f40800000;
	mov.b32 	%r842, 828;
	mov.u32 	%r1016, %r842;
	@%p832 bra 	$L__BB2_1002;
	sub.f32 	%f6488, %f3315, %f3316;
	add.f32 	%f6489, %f3313, %f3313;
	add.f32 	%f3317, %f1, %f6488;
	fma.rn.f32 	%f3318, %f6489, %f3314, %f2;
	mul.f32 	%f3319, %f3317, %f3317;
	mul.f32 	%f3320, %f3318, %f3318;
	add.f32 	%f6490, %f3319, %f3320;
	setp.gt.f32 	%p833, %f6490, 0f40800000;
	mov.b32 	%r843, 829;
	mov.u32 	%r1016, %r843;
	@%p833 bra 	$L__BB2_1002;
	sub.f32 	%f6491, %f3319, %f3320;
	add.f32 	%f6492, %f3317, %f3317;
	add.f32 	%f3321, %f1, %f6491;
	fma.rn.f32 	%f3322, %f6492, %f3318, %f2;
	mul.f32 	%f3323, %f3321, %f3321;
	mul.f32 	%f3324, %f3322, %f3322;
	add.f32 	%f6493, %f3323, %f3324;
	setp.gt.f32 	%p834, %f6493, 0f40800000;
	mov.b32 	%r844, 830;
	mov.u32 	%r1016, %r844;
	@%p834 bra 	$L__BB2_1002;
	sub.f32 	%f6494, %f3323, %f3324;
	add.f32 	%f6495, %f3321, %f3321;
	add.f32 	%f3325, %f1, %f6494;
	fma.rn.f32 	%f3326, %f6495, %f3322, %f2;
	mul.f32 	%f3327, %f3325, %f3325;
	mul.f32 	%f3328, %f3326, %f3326;
	add.f32 	%f6496, %f3327, %f3328;
	setp.gt.f32 	%p835, %f6496, 0f40800000;
	mov.b32 	%r845, 831;
	mov.u32 	%r1016, %r845;
	@%p835 bra 	$L__BB2_1002;
	sub.f32 	%f6497, %f3327, %f3328;
	add.f32 	%f6498, %f3325, %f3325;
	add.f32 	%f3329, %f1, %f6497;
	fma.rn.f32 	%f3330, %f6498, %f3326, %f2;
	mul.f32 	%f3331, %f3329, %f3329;
	mul.f32 	%f3332, %f3330, %f3330;
	add.f32 	%f6499, %f3331, %f3332;
	setp.gt.f32 	%p836, %f6499, 0f40800000;
	mov.b32 	%r846, 832;
	mov.u32 	%r1016, %r846;
	@%p836 bra 	$L__BB2_1002;
	sub.f32 	%f6500, %f3331, %f3332;
	add.f32 	%f6501, %f3329, %f3329;
	add.f32 	%f3333, %f1, %f6500;
	fma.rn.f32 	%f3334, %f6501, %f3330, %f2;
	mul.f32 	%f3335, %f3333, %f3333;
	mul.f32 	%f3336, %f3334, %f3334;
	add.f32 	%f6502, %f3335, %f3336;
	setp.gt.f32 	%p837, %f6502, 0f40800000;
	mov.b32 	%r847, 833;
	mov.u32 	%r1016, %r847;
	@%p837 bra 	$L__BB2_1002;
	sub.f32 	%f6503, %f3335, %f3336;
	add.f32 	%f6504, %f3333, %f3333;
	add.f32 	%f3337, %f1, %f6503;
	fma.rn.f32 	%f3338, %f6504, %f3334, %f2;
	mul.f32 	%f3339, %f3337, %f3337;
	mul.f32 	%f3340, %f3338, %f3338;
	add.f32 	%f6505, %f3339, %f3340;
	setp.gt.f32 	%p838, %f6505, 0f40800000;
	mov.b32 	%r848, 834;
	mov.u32 	%r1016, %r848;
	@%p838 bra 	$L__BB2_1002;
	sub.f32 	%f6506, %f3339, %f3340;
	add.f32 	%f6507, %f3337, %f3337;
	add.f32 	%f3341, %f1, %f6506;
	fma.rn.f32 	%f3342, %f6507, %f3338, %f2;
	mul.f32 	%f3343, %f3341, %f3341;
	mul.f32 	%f3344, %f3342, %f3342;
	add.f32 	%f6508, %f3343, %f3344;
	setp.gt.f32 	%p839, %f6508, 0f40800000;
	mov.b32 	%r849, 835;
	mov.u32 	%r1016, %r849;
	@%p839 bra 	$L__BB2_1002;
	sub.f32 	%f6509, %f3343, %f3344;
	add.f32 	%f6510, %f3341, %f3341;
	add.f32 	%f3345, %f1, %f6509;
	fma.rn.f32 	%f3346, %f6510, %f3342, %f2;
	mul.f32 	%f3347, %f3345, %f3345;
	mul.f32 	%f3348, %f3346, %f3346;
	add.f32 	%f6511, %f3347, %f3348;
	setp.gt.f32 	%p840, %f6511, 0f40800000;
	mov.b32 	%r850, 836;
	mov.u32 	%r1016, %r850;
	@%p840 bra 	$L__BB2_1002;
	sub.f32 	%f6512, %f3347, %f3348;
	add.f32 	%f6513, %f3345, %f3345;
	add.f32 	%f3349, %f1, %f6512;
	fma.rn.f32 	%f3350, %f6513, %f3346, %f2;
	mul.f32 	%f3351, %f3349, %f3349;
	mul.f32 	%f3352, %f3350, %f3350;
	add.f32 	%f6514, %f3351, %f3352;
	setp.gt.f32 	%p841, %f6514, 0f40800000;
	mov.b32 	%r851, 837;
	mov.u32 	%r1016, %r851;
	@%p841 bra 	$L__BB2_1002;
	sub.f32 	%f6515, %f3351, %f3352;
	add.f32 	%f6516, %f3349, %f3349;
	add.f32 	%f3353, %f1, %f6515;
	fma.rn.f32 	%f3354, %f6516, %f3350, %f2;
	mul.f32 	%f3355, %f3353, %f3353;
	mul.f32 	%f3356, %f3354, %f3354;
	add.f32 	%f6517, %f3355, %f3356;
	setp.gt.f32 	%p842, %f6517, 0f40800000;
	mov.b32 	%r852, 838;
	mov.u32 	%r1016, %r852;
	@%p842 bra 	$L__BB2_1002;
	sub.f32 	%f6518, %f3355, %f3356;
	add.f32 	%f6519, %f3353, %f3353;
	add.f32 	%f3357, %f1, %f6518;
	fma.rn.f32 	%f3358, %f6519, %f3354, %f2;
	mul.f32 	%f3359, %f3357, %f3357;
	mul.f32 	%f3360, %f3358, %f3358;
	add.f32 	%f6520, %f3359, %f3360;
	setp.gt.f32 	%p843, %f6520, 0f40800000;
	mov.b32 	%r853, 839;
	mov.u32 	%r1016, %r853;
	@%p843 bra 	$L__BB2_1002;
	sub.f32 	%f6521, %f3359, %f3360;
	add.f32 	%f6522, %f3357, %f3357;
	add.f32 	%f3361, %f1, %f6521;
	fma.rn.f32 	%f3362, %f6522, %f3358, %f2;
	mul.f32 	%f3363, %f3361, %f3361;
	mul.f32 	%f3364, %f3362, %f3362;
	add.f32 	%f6523, %f3363, %f3364;
	setp.gt.f32 	%p844, %f6523, 0f40800000;
	mov.b32 	%r854, 840;
	mov.u32 	%r1016, %r854;
	@%p844 bra 	$L__BB2_1002;
	sub.f32 	%f6524, %f3363, %f3364;
	add.f32 	%f6525, %f3361, %f3361;
	add.f32 	%f3365, %f1, %f6524;
	fma.rn.f32 	%f3366, %f6525, %f3362, %f2;
	mul.f32 	%f3367, %f3365, %f3365;
	mul.f32 	%f3368, %f3366, %f3366;
	add.f32 	%f6526, %f3367, %f3368;
	setp.gt.f32 	%p845, %f6526, 0f40800000;
	mov.b32 	%r855, 841;
	mov.u32 	%r1016, %r855;
	@%p845 bra 	$L__BB2_1002;
	sub.f32 	%f6527, %f3367, %f3368;
	add.f32 	%f6528, %f3365, %f3365;
	add.f32 	%f3369, %f1, %f6527;
	fma.rn.f32 	%f3370, %f6528, %f3366, %f2;
	mul.f32 	%f3371, %f3369, %f3369;
	mul.f32 	%f3372, %f3370, %f3370;
	add.f32 	%f6529, %f3371, %f3372;
	setp.gt.f32 	%p846, %f6529, 0f40800000;
	mov.b32 	%r856, 842;
	mov.u32 	%r1016, %r856;
	@%p846 bra 	$L__BB2_1002;
	sub.f32 	%f6530, %f3371, %f3372;
	add.f32 	%f6531, %f3369, %f3369;
	add.f32 	%f3373, %f1, %f6530;
	fma.rn.f32 	%f3374, %f6531, %f3370, %f2;
	mul.f32 	%f3375, %f3373, %f3373;
	mul.f32 	%f3376, %f3374, %f3374;
	add.f32 	%f6532, %f3375, %f3376;
	setp.gt.f32 	%p847, %f6532, 0f40800000;
	mov.b32 	%r857, 843;
	mov.u32 	%r1016, %r857;
	@%p847 bra 	$L__BB2_1002;
	sub.f32 	%f6533, %f3375, %f3376;
	add.f32 	%f6534, %f3373, %f3373;
	add.f32 	%f3377, %f1, %f6533;
	fma.rn.f32 	%f3378, %f6534, %f3374, %f2;
	mul.f32 	%f3379, %f3377, %f3377;
	mul.f32 	%f3380, %f3378, %f3378;
	add.f32 	%f6535, %f3379, %f3380;
	setp.gt.f32 	%p848, %f6535, 0f40800000;
	mov.b32 	%r858, 844;
	mov.u32 	%r1016, %r858;
	@%p848 bra 	$L__BB2_1002;
	sub.f32 	%f6536, %f3379, %f3380;
	add.f32 	%f6537, %f3377, %f3377;
	add.f32 	%f3381, %f1, %f6536;
	fma.rn.f32 	%f3382, %f6537, %f3378, %f2;
	mul.f32 	%f3383, %f3381, %f3381;
	mul.f32 	%f3384, %f3382, %f3382;
	add.f32 	%f6538, %f3383, %f3384;
	setp.gt.f32 	%p849, %f6538, 0f40800000;
	mov.b32 	%r859, 845;
	mov.u32 	%r1016, %r859;
	@%p849 bra 	$L__BB2_1002;
	sub.f32 	%f6539, %f3383, %f3384;
	add.f32 	%f6540, %f3381, %f3381;
	add.f32 	%f3385, %f1, %f6539;
	fma.rn.f32 	%f3386, %f6540, %f3382, %f2;
	mul.f32 	%f3387, %f3385, %f3385;
	mul.f32 	%f3388, %f3386, %f3386;
	add.f32 	%f6541, %f3387, %f3388;
	setp.gt.f32 	%p850, %f6541, 0f40800000;
	mov.b32 	%r860, 846;
	mov.u32 	%r1016, %r860;
	@%p850 bra 	$L__BB2_1002;
	sub.f32 	%f6542, %f3387, %f3388;
	add.f32 	%f6543, %f3385, %f3385;
	add.f32 	%f3389, %f1, %f6542;
	fma.rn.f32 	%f3390, %f6543, %f3386, %f2;
	mul.f32 	%f3391, %f3389, %f3389;
	mul.f32 	%f3392, %f3390, %f3390;
	add.f32 	%f6544, %f3391, %f3392;
	setp.gt.f32 	%p851, %f6544, 0f40800000;
	mov.b32 	%r861, 847;
	mov.u32 	%r1016, %r861;
	@%p851 bra 	$L__BB2_1002;
	sub.f32 	%f6545, %f3391, %f3392;
	add.f32 	%f6546, %f3389, %f3389;
	add.f32 	%f3393, %f1, %f6545;
	fma.rn.f32 	%f3394, %f6546, %f3390, %f2;
	mul.f32 	%f3395, %f3393, %f3393;
	mul.f32 	%f3396, %f3394, %f3394;
	add.f32 	%f6547, %f3395, %f3396;
	setp.gt.f32 	%p852, %f6547, 0f40800000;
	mov.b32 	%r862, 848;
	mov.u32 	%r1016, %r862;
	@%p852 bra 	$L__BB2_1002;
	sub.f32 	%f6548, %f3395, %f3396;
	add.f32 	%f6549, %f3393, %f3393;
	add.f32 	%f3397, %f1, %f6548;
	fma.rn.f32 	%f3398, %f6549, %f3394, %f2;
	mul.f32 	%f3399, %f3397, %f3397;
	mul.f32 	%f3400, %f3398, %f3398;
	add.f32 	%f6550, %f3399, %f3400;
	setp.gt.f32 	%p853, %f6550, 0f40800000;
	mov.b32 	%r863, 849;
	mov.u32 	%r1016, %r863;
	@%p853 bra 	$L__BB2_1002;
	sub.f32 	%f6551, %f3399, %f3400;
	add.f32 	%f6552, %f3397, %f3397;
	add.f32 	%f3401, %f1, %f6551;
	fma.rn.f32 	%f3402, %f6552, %f3398, %f2;
	mul.f32 	%f3403, %f3401, %f3401;
	mul.f32 	%f3404, %f3402, %f3402;
	add.f32 	%f6553, %f3403, %f3404;
	setp.gt.f32 	%p854, %f6553, 0f40800000;
	mov.b32 	%r864, 850;
	mov.u32 	%r1016, %r864;
	@%p854 bra 	$L__BB2_1002;
	sub.f32 	%f6554, %f3403, %f3404;
	add.f32 	%f6555, %f3401, %f3401;
	add.f32 	%f3405, %f1, %f6554;
	fma.rn.f32 	%f3406, %f6555, %f3402, %f2;
	mul.f32 	%f3407, %f3405, %f3405;
	mul.f32 	%f3408, %f3406, %f3406;
	add.f32 	%f6556, %f3407, %f3408;
	setp.gt.f32 	%p855, %f6556, 0f40800000;
	mov.b32 	%r865, 851;
	mov.u32 	%r1016, %r865;
	@%p855 bra 	$L__BB2_1002;
	sub.f32 	%f6557, %f3407, %f3408;
	add.f32 	%f6558, %f3405, %f3405;
	add.f32 	%f3409, %f1, %f6557;
	fma.rn.f32 	%f3410, %f6558, %f3406, %f2;
	mul.f32 	%f3411, %f3409, %f3409;
	mul.f32 	%f3412, %f3410, %f3410;
	add.f32 	%f6559, %f3411, %f3412;
	setp.gt.f32 	%p856, %f6559, 0f40800000;
	mov.b32 	%r866, 852;
	mov.u32 	%r1016, %r866;
	@%p856 bra 	$L__BB2_1002;
	sub.f32 	%f6560, %f3411, %f3412;
	add.f32 	%f6561, %f3409, %f3409;
	add.f32 	%f3413, %f1, %f6560;
	fma.rn.f32 	%f3414, %f6561, %f3410, %f2;
	mul.f32 	%f3415, %f3413, %f3413;
	mul.f32 	%f3416, %f3414, %f3414;
	add.f32 	%f6562, %f3415, %f3416;
	setp.gt.f32 	%p857, %f6562, 0f40800000;
	mov.b32 	%r867, 853;
	mov.u32 	%r1016, %r867;
	@%p857 bra 	$L__BB2_1002;
	sub.f32 	%f6563, %f3415, %f3416;
	add.f32 	%f6564, %f3413, %f3413;
	add.f32 	%f3417, %f1, %f6563;
	fma.rn.f32 	%f3418, %f6564, %f3414, %f2;
	mul.f32 	%f3419, %f3417, %f3417;
	mul.f32 	%f3420, %f3418, %f3418;
	add.f32 	%f6565, %f3419, %f3420;
	setp.gt.f32 	%p858, %f6565, 0f40800000;
	mov.b32 	%r868, 854;
	mov.u32 	%r1016, %r868;
	@%p858 bra 	$L__BB2_1002;
	sub.f32 	%f6566, %f3419, %f3420;
	add.f32 	%f6567, %f3417, %f3417;
	add.f32 	%f3421, %f1, %f6566;
	fma.rn.f32 	%f3422, %f6567, %f3418, %f2;
	mul.f32 	%f3423, %f3421, %f3421;
	mul.f32 	%f3424, %f3422, %f3422;
	add.f32 	%f6568, %f3423, %f3424;
	setp.gt.f32 	%p859, %f6568, 0f40800000;
	mov.b32 	%r869, 855;
	mov.u32 	%r1016, %r869;
	@%p859 bra 	$L__BB2_1002;
	sub.f32 	%f6569, %f3423, %f3424;
	add.f32 	%f6570, %f3421, %f3421;
	add.f32 	%f3425, %f1, %f6569;
	fma.rn.f32 	%f3426, %f6570, %f3422, %f2;
	mul.f32 	%f3427, %f3425, %f3425;
	mul.f32 	%f3428, %f3426, %f3426;
	add.f32 	%f6571, %f3427, %f3428;
	setp.gt.f32 	%p860, %f6571, 0f40800000;
	mov.b32 	%r870, 856;
	mov.u32 	%r1016, %r870;
	@%p860 bra 	$L__BB2_1002;
	sub.f32 	%f6572, %f3427, %f3428;
	add.f32 	%f6573, %f3425, %f3425;
	add.f32 	%f3429, %f1, %f6572;
	fma.rn.f32 	%f3430, %f6573, %f3426, %f2;
	mul.f32 	%f3431, %f3429, %f3429;
	mul.f32 	%f3432, %f3430, %f3430;
	add.f32 	%f6574, %f3431, %f3432;
	setp.gt.f32 	%p861, %f6574, 0f40800000;
	mov.b32 	%r871, 857;
	mov.u32 	%r1016, %r871;
	@%p861 bra 	$L__BB2_1002;
	sub.f32 	%f6575, %f3431, %f3432;
	add.f32 	%f6576, %f3429, %f3429;
	add.f32 	%f3433, %f1, %f6575;
	fma.rn.f32 	%f3434, %f6576, %f3430, %f2;
	mul.f32 	%f3435, %f3433, %f3433;
	mul.f32 	%f3436, %f3434, %f3434;
	add.f32 	%f6577, %f3435, %f3436;
	setp.gt.f32 	%p862, %f6577, 0f40800000;
	mov.b32 	%r872, 858;
	mov.u32 	%r1016, %r872;
	@%p862 bra 	$L__BB2_1002;
	sub.f32 	%f6578, %f3435, %f3436;
	add.f32 	%f6579, %f3433, %f3433;
	add.f32 	%f3437, %f1, %f6578;
	fma.rn.f32 	%f3438, %f6579, %f3434, %f2;
	mul.f32 	%f3439, %f3437, %f3437;
	mul.f32 	%f3440, %f3438, %f3438;
	add.f32 	%f6580, %f3439, %f3440;
	setp.gt.f32 	%p863, %f6580, 0f40800000;
	mov.b32 	%r873, 859;
	mov.u32 	%r1016, %r873;
	@%p863 bra 	$L__BB2_1002;
	sub.f32 	%f6581, %f3439, %f3440;
	add.f32 	%f6582, %f3437, %f3437;
	add.f32 	%f3441, %f1, %f6581;
	fma.rn.f32 	%f3442, %f6582, %f3438, %f2;
	mul.f32 	%f3443, %f3441, %f3441;
	mul.f32 	%f3444, %f3442, %f3442;
	add.f32 	%f6583, %f3443, %f3444;
	setp.gt.f32 	%p864, %f6583, 0f40800000;
	mov.b32 	%r874, 860;
	mov.u32 	%r1016, %r874;
	@%p864 bra 	$L__BB2_1002;
	sub.f32 	%f6584, %f3443, %f3444;
	add.f32 	%f6585, %f3441, %f3441;
	add.f32 	%f3445, %f1, %f6584;
	fma.rn.f32 	%f3446, %f6585, %f3442, %f2;
	mul.f32 	%f3447, %f3445, %f3445;
	mul.f32 	%f3448, %f3446, %f3446;
	add.f32 	%f6586, %f3447, %f3448;
	setp.gt.f32 	%p865, %f6586, 0f40800000;
	mov.b32 	%r875, 861;
	mov.u32 	%r1016, %r875;
	@%p865 bra 	$L__BB2_1002;
	sub.f32 	%f6587, %f3447, %f3448;
	add.f32 	%f6588, %f3445, %f3445;
	add.f32 	%f3449, %f1, %f6587;
	fma.rn.f32 	%f3450, %f6588, %f3446, %f2;
	mul.f32 	%f3451, %f3449, %f3449;
	mul.f32 	%f3452, %f3450, %f3450;
	add.f32 	%f6589, %f3451, %f3452;
	setp.gt.f32 	%p866, %f6589, 0f40800000;
	mov.b32 	%r876, 862;
	mov.u32 	%r1016, %r876;
	@%p866 bra 	$L__BB2_1002;
	sub.f32 	%f6590, %f3451, %f3452;
	add.f32 	%f6591, %f3449, %f3449;
	add.f32 	%f3453, %f1, %f6590;
	fma.rn.f32 	%f3454, %f6591, %f3450, %f2;
	mul.f32 	%f3455, %f3453, %f3453;
	mul.f32 	%f3456, %f3454, %f3454;
	add.f32 	%f6592, %f3455, %f3456;
	setp.gt.f32 	%p867, %f6592, 0f40800000;
	mov.b32 	%r877, 863;
	mov.u32 	%r1016, %r877;
	@%p867 bra 	$L__BB2_1002;
	sub.f32 	%f6593, %f3455, %f3456;
	add.f32 	%f6594, %f3453, %f3453;
	add.f32 	%f3457, %f1, %f6593;
	fma.rn.f32 	%f3458, %f6594, %f3454, %f2;
	mul.f32 	%f3459, %f3457, %f3457;
	mul.f32 	%f3460, %f3458, %f3458;
	add.f32 	%f6595, %f3459, %f3460;
	setp.gt.f32 	%p868, %f6595, 0f40800000;
	mov.b32 	%r878, 864;
	mov.u32 	%r1016, %r878;
	@%p868 bra 	$L__BB2_1002;
	sub.f32 	%f6596, %f3459, %f3460;
	add.f32 	%f6597, %f3457, %f3457;
	add.f32 	%f3461, %f1, %f6596;
	fma.rn.f32 	%f3462, %f6597, %f3458, %f2;
	mul.f32 	%f3463, %f3461, %f3461;
	mul.f32 	%f3464, %f3462, %f3462;
	add.f32 	%f6598, %f3463, %f3464;
	setp.gt.f32 	%p869, %f6598, 0f40800000;
	mov.b32 	%r879, 865;
	mov.u32 	%r1016, %r879;
	@%p869 bra 	$L__BB2_1002;
	sub.f32 	%f6599, %f3463, %f3464;
	add.f32 	%f6600, %f3461, %f3461;
	add.f32 	%f3465, %f1, %f6599;
	fma.rn.f32 	%f3466, %f6600, %f3462, %f2;
	mul.f32 	%f3467, %f3465, %f3465;
	mul.f32 	%f3468, %f3466, %f3466;
	add.f32 	%f6601, %f3467, %f3468;
	setp.gt.f32 	%p870, %f6601, 0f40800000;
	mov.b32 	%r880, 866;
	mov.u32 	%r1016, %r880;
	@%p870 bra 	$L__BB2_1002;
	sub.f32 	%f6602, %f3467, %f3468;
	add.f32 	%f6603, %f3465, %f3465;
	add.f32 	%f3469, %f1, %f6602;
	fma.rn.f32 	%f3470, %f6603, %f3466, %f2;
	mul.f32 	%f3471, %f3469, %f3469;
	mul.f32 	%f3472, %f3470, %f3470;
	add.f32 	%f6604, %f3471, %f3472;
	setp.gt.f32 	%p871, %f6604, 0f40800000;
	mov.b32 	%r881, 867;
	mov.u32 	%r1016, %r881;
	@%p871 bra 	$L__BB2_1002;
	sub.f32 	%f6605, %f3471, %f3472;
	add.f32 	%f6606, %f3469, %f3469;
	add.f32 	%f3473, %f1, %f6605;
	fma.rn.f32 	%f3474, %f6606, %f3470, %f2;
	mul.f32 	%f3475, %f3473, %f3473;
	mul.f32 	%f3476, %f3474, %f3474;
	add.f32 	%f6607, %f3475, %f3476;
	setp.gt.f32 	%p872, %f6607, 0f40800000;
	mov.b32 	%r882, 868;
	mov.u32 	%r1016, %r882;
	@%p872 bra 	$L__BB2_1002;
	sub.f32 	%f6608, %f3475, %f3476;
	add.f32 	%f6609, %f3473, %f3473;
	add.f32 	%f3477, %f1, %f6608;
	fma.rn.f32 	%f3478, %f6609, %f3474, %f2;
	mul.f32 	%f3479, %f3477, %f3477;
	mul.f32 	%f3480, %f3478, %f3478;
	add.f32 	%f6610, %f3479, %f3480;
	setp.gt.f32 	%p873, %f6610, 0f40800000;
	mov.b32 	%r883, 869;
	mov.u32 	%r1016, %r883;
	@%p873 bra 	$L__BB2_1002;
	sub.f32 	%f6611, %f3479, %f3480;
	add.f32 	%f6612, %f3477, %f3477;
	add.f32 	%f3481, %f1, %f6611;
	fma.rn.f32 	%f3482, %f6612, %f3478, %f2;
	mul.f32 	%f3483, %f3481, %f3481;
	mul.f32 	%f3484, %f3482, %f3482;
	add.f32 	%f6613, %f3483, %f3484;
	setp.gt.f32 	%p874, %f6613, 0f40800000;
	mov.b32 	%r884, 870;
	mov.u32 	%r1016, %r884;
	@%p874 bra 	$L__BB2_1002;
	sub.f32 	%f6614, %f3483, %f3484;
	add.f32 	%f6615, %f3481, %f3481;
	add.f32 	%f3485, %f1, %f6614;
	fma.rn.f32 	%f3486, %f6615, %f3482, %f2;
	mul.f32 	%f3487, %f3485, %f3485;
	mul.f32 	%f3488, %f3486, %f3486;
	add.f32 	%f6616, %f3487, %f3488;
	setp.gt.f32 	%p875, %f6616, 0f40800000;
	mov.b32 	%r885, 871;
	mov.u32 	%r1016, %r885;
	@%p875 bra 	$L__BB2_1002;
	sub.f32 	%f6617, %f3487, %f3488;
	add.f32 	%f6618, %f3485, %f3485;
	add.f32 	%f3489, %f1, %f6617;
	fma.rn.f32 	%f3490, %f6618, %f3486, %f2;
	mul.f32 	%f3491, %f3489, %f3489;
	mul.f32 	%f3492, %f3490, %f3490;
	add.f32 	%f6619, %f3491, %f3492;
	setp.gt.f32 	%p876, %f6619, 0f40800000;
	mov.b32 	%r886, 872;
	mov.u32 	%r1016, %r886;
	@%p876 bra 	$L__BB2_1002;
	sub.f32 	%f6620, %f3491, %f3492;
	add.f32 	%f6621, %f3489, %f3489;
	add.f32 	%f3493, %f1, %f6620;
	fma.rn.f32 	%f3494, %f6621, %f3490, %f2;
	mul.f32 	%f3495, %f3493, %f3493;
	mul.f32 	%f3496, %f3494, %f3494;
	add.f32 	%f6622, %f3495, %f3496;
	setp.gt.f32 	%p877, %f6622, 0f40800000;
	mov.b32 	%r887, 873;
	mov.u32 	%r1016, %r887;
	@%p877 bra 	$L__BB2_1002;
	sub.f32 	%f6623, %f3495, %f3496;
	add.f32 	%f6624, %f3493, %f3493;
	add.f32 	%f3497, %f1, %f6623;
	fma.rn.f32 	%f3498, %f6624, %f3494, %f2;
	mul.f32 	%f3499, %f3497, %f3497;
	mul.f32 	%f3500, %f3498, %f3498;
	add.f32 	%f6625, %f3499, %f3500;
	setp.gt.f32 	%p878, %f6625, 0f40800000;
	mov.b32 	%r888, 874;
	mov.u32 	%r1016, %r888;
	@%p878 bra 	$L__BB2_1002;
	sub.f32 	%f6626, %f3499, %f3500;
	add.f32 	%f6627, %f3497, %f3497;
	add.f32 	%f3501, %f1, %f6626;
	fma.rn.f32 	%f3502, %f6627, %f3498, %f2;
	mul.f32 	%f3503, %f3501, %f3501;
	mul.f32 	%f3504, %f3502, %f3502;
	add.f32 	%f6628, %f3503, %f3504;
	setp.gt.f32 	%p879, %f6628, 0f40800000;
	mov.b32 	%r889, 875;
	mov.u32 	%r1016, %r889;
	@%p879 bra 	$L__BB2_1002;
	sub.f32 	%f6629, %f3503, %f3504;
	add.f32 	%f6630, %f3501, %f3501;
	add.f32 	%f3505, %f1, %f6629;
	fma.rn.f32 	%f3506, %f6630, %f3502, %f2;
	mul.f32 	%f3507, %f3505, %f3505;
	mul.f32 	%f3508, %f3506, %f3506;
	add.f32 	%f6631, %f3507, %f3508;
	setp.gt.f32 	%p880, %f6631, 0f40800000;
	mov.b32 	%r890, 876;
	mov.u32 	%r1016, %r890;
	@%p880 bra 	$L__BB2_1002;
	sub.f32 	%f6632, %f3507, %f3508;
	add.f32 	%f6633, %f3505, %f3505;
	add.f32 	%f3509, %f1, %f6632;
	fma.rn.f32 	%f3510, %f6633, %f3506, %f2;
	mul.f32 	%f3511, %f3509, %f3509;
	mul.f32 	%f3512, %f3510, %f3510;
	add.f32 	%f6634, %f3511, %f3512;
	setp.gt.f32 	%p881, %f6634, 0f40800000;
	mov.b32 	%r891, 877;
	mov.u32 	%r1016, %r891;
	@%p881 bra 	$L__BB2_1002;
	sub.f32 	%f6635, %f3511, %f3512;
	add.f32 	%f6636, %f3509, %f3509;
	add.f32 	%f3513, %f1, %f6635;
	fma.rn.f32 	%f3514, %f6636, %f3510, %f2;
	mul.f32 	%f3515, %f3513, %f3513;
	mul.f32 	%f3516, %f3514, %f3514;
	add.f32 	%f6637, %f3515, %f3516;
	setp.gt.f32 	%p882, %f6637, 0f40800000;
	mov.b32 	%r892, 878;
	mov.u32 	%r1016, %r892;
	@%p882 bra 	$L__BB2_1002;
	sub.f32 	%f6638, %f3515, %f3516;
	add.f32 	%f6639, %f3513, %f3513;
	add.f32 	%f3517, %f1, %f6638;
	fma.rn.f32 	%f3518, %f6639, %f3514, %f2;
	mul.f32 	%f3519, %f3517, %f3517;
	mul.f32 	%f3520, %f3518, %f3518;
	add.f32 	%f6640, %f3519, %f3520;
	setp.gt.f32 	%p883, %f6640, 0f40800000;
	mov.b32 	%r893, 879;
	mov.u32 	%r1016, %r893;
	@%p883 bra 	$L__BB2_1002;
	sub.f32 	%f6641, %f3519, %f3520;
	add.f32 	%f6642, %f3517, %f3517;
	add.f32 	%f3521, %f1, %f6641;
	fma.rn.f32 	%f3522, %f6642, %f3518, %f2;
	mul.f32 	%f3523, %f3521, %f3521;
	mul.f32 	%f3524, %f3522, %f3522;
	add.f32 	%f6643, %f3523, %f3524;
	setp.gt.f32 	%p884, %f6643, 0f40800000;
	mov.b32 	%r894, 880;
	mov.u32 	%r1016, %r894;
	@%p884 bra 	$L__BB2_1002;
	sub.f32 	%f6644, %f3523, %f3524;
	add.f32 	%f6645, %f3521, %f3521;
	add.f32 	%f3525, %f1, %f6644;
	fma.rn.f32 	%f3526, %f6645, %f3522, %f2;
	mul.f32 	%f3527, %f3525, %f3525;
	mul.f32 	%f3528, %f3526, %f3526;
	add.f32 	%f6646, %f3527, %f3528;
	setp.gt.f32 	%p885, %f6646, 0f40800000;
	mov.b32 	%r895, 881;
	mov.u32 	%r1016, %r895;
	@%p885 bra 	$L__BB2_1002;
	sub.f32 	%f6647, %f3527, %f3528;
	add.f32 	%f6648, %f3525, %f3525;
	add.f32 	%f3529, %f1, %f6647;
	fma.rn.f32 	%f3530, %f6648, %f3526, %f2;
	mul.f32 	%f3531, %f3529, %f3529;
	mul.f32 	%f3532, %f3530, %f3530;
	add.f32 	%f6649, %f3531, %f3532;
	setp.gt.f32 	%p886, %f6649, 0f40800000;
	mov.b32 	%r896, 882;
	mov.u32 	%r1016, %r896;
	@%p886 bra 	$L__BB2_1002;
	sub.f32 	%f6650, %f3531, %f3532;
	add.f32 	%f6651, %f3529, %f3529;
	add.f32 	%f3533, %f1, %f6650;
	fma.rn.f32 	%f3534, %f6651, %f3530, %f2;
	mul.f32 	%f3535, %f3533, %f3533;
	mul.f32 	%f3536, %f3534, %f3534;
	add.f32 	%f6652, %f3535, %f3536;
	setp.gt.f32 	%p887, %f6652, 0f40800000;
	mov.b32 	%r897, 883;
	mov.u32 	%r1016, %r897;
	@%p887 bra 	$L__BB2_1002;
	sub.f32 	%f6653, %f3535, %f3536;
	add.f32 	%f6654, %f3533, %f3533;
	add.f32 	%f3537, %f1, %f6653;
	fma.rn.f32 	%f3538, %f6654, %f3534, %f2;
	mul.f32 	%f3539, %f3537, %f3537;
	mul.f32 	%f3540, %f3538, %f3538;
	add.f32 	%f6655, %f3539, %f3540;
	setp.gt.f32 	%p888, %f6655, 0f40800000;
	mov.b32 	%r898, 884;
	mov.u32 	%r1016, %r898;
	@%p888 bra 	$L__BB2_1002;
	sub.f32 	%f6656, %f3539, %f3540;
	add.f32 	%f6657, %f3537, %f3537;
	add.f32 	%f3541, %f1, %f6656;
	fma.rn.f32 	%f3542, %f6657, %f3538, %f2;
	mul.f32 	%f3543, %f3541, %f3541;
	mul.f32 	%f3544, %f3542, %f3542;
	add.f32 	%f6658, %f3543, %f3544;
	setp.gt.f32 	%p889, %f6658, 0f40800000;
	mov.b32 	%r899, 885;
	mov.u32 	%r1016, %r899;
	@%p889 bra 	$L__BB2_1002;
	sub.f32 	%f6659, %f3543, %f3544;
	add.f32 	%f6660, %f3541, %f3541;
	add.f32 	%f3545, %f1, %f6659;
	fma.rn.f32 	%f3546, %f6660, %f3542, %f2;
	mul.f32 	%f3547, %f3545, %f3545;
	mul.f32 	%f3548, %f3546, %f3546;
	add.f32 	%f6661, %f3547, %f3548;
	setp.gt.f32 	%p890, %f6661, 0f40800000;
	mov.b32 	%r900, 886;
	mov.u32 	%r1016, %r900;
	@%p890 bra 	$L__BB2_1002;
	sub.f32 	%f6662, %f3547, %f3548;
	add.f32 	%f6663, %f3545, %f3545;
	add.f32 	%f3549, %f1, %f6662;
	fma.rn.f32 	%f3550, %f6663, %f3546, %f2;
	mul.f32 	%f3551, %f3549, %f3549;
	mul.f32 	%f3552, %f3550, %f3550;
	add.f32 	%f6664, %f3551, %f3552;
	setp.gt.f32 	%p891, %f6664, 0f40800000;
	mov.b32 	%r901, 887;
	mov.u32 	%r1016, %r901;
	@%p891 bra 	$L__BB2_1002;
	sub.f32 	%f6665, %f3551, %f3552;
	add.f32 	%f6666, %f3549, %f3549;
	add.f32 	%f3553, %f1, %f6665;
	fma.rn.f32 	%f3554, %f6666, %f3550, %f2;
	mul.f32 	%f3555, %f3553, %f3553;
	mul.f32 	%f3556, %f3554, %f3554;
	add.f32 	%f6667, %f3555, %f3556;
	setp.gt.f32 	%p892, %f6667, 0f40800000;
	mov.b32 	%r902, 888;
	mov.u32 	%r1016, %r902;
	@%p892 bra 	$L__BB2_1002;
	sub.f32 	%f6668, %f3555, %f3556;
	add.f32 	%f6669, %f3553, %f3553;
	add.f32 	%f3557, %f1, %f6668;
	fma.rn.f32 	%f3558, %f6669, %f3554, %f2;
	mul.f32 	%f3559, %f3557, %f3557;
	mul.f32 	%f3560, %f3558, %f3558;
	add.f32 	%f6670, %f3559, %f3560;
	setp.gt.f32 	%p893, %f6670, 0f40800000;
	mov.b32 	%r903, 889;
	mov.u32 	%r1016, %r903;
	@%p893 bra 	$L__BB2_1002;
	sub.f32 	%f6671, %f3559, %f3560;
	add.f32 	%f6672, %f3557, %f3557;
	add.f32 	%f3561, %f1, %f6671;
	fma.rn.f32 	%f3562, %f6672, %f3558, %f2;
	mul.f32 	%f3563, %f3561, %f3561;
	mul.f32 	%f3564, %f3562, %f3562;
	add.f32 	%f6673, %f3563, %f3564;
	setp.gt.f32 	%p894, %f6673, 0f40800000;
	mov.b32 	%r904, 890;
	mov.u32 	%r1016, %r904;
	@%p894 bra 	$L__BB2_1002;
	sub.f32 	%f6674, %f3563, %f3564;
	add.f32 	%f6675, %f3561, %f3561;
	add.f32 	%f3565, %f1, %f6674;
	fma.rn.f32 	%f3566, %f6675, %f3562, %f2;
	mul.f32 	%f3567, %f3565, %f3565;
	mul.f32 	%f3568, %f3566, %f3566;
	add.f32 	%f6676, %f3567, %f3568;
	setp.gt.f32 	%p895, %f6676, 0f40800000;
	mov.b32 	%r905, 891;
	mov.u32 	%r1016, %r905;
	@%p895 bra 	$L__BB2_1002;
	sub.f32 	%f6677, %f3567, %f3568;
	add.f32 	%f6678, %f3565, %f3565;
	add.f32 	%f3569, %f1, %f6677;
	fma.rn.f32 	%f3570, %f6678, %f3566, %f2;
	mul.f32 	%f3571, %f3569, %f3569;
	mul.f32 	%f3572, %f3570, %f3570;
	add.f32 	%f6679, %f3571, %f3572;
	setp.gt.f32 	%p896, %f6679, 0f40800000;
	mov.b32 	%r906, 892;
	mov.u32 	%r1016, %r906;
	@%p896 bra 	$L__BB2_1002;
	sub.f32 	%f6680, %f3571, %f3572;
	add.f32 	%f6681, %f3569, %f3569;
	add.f32 	%f3573, %f1, %f6680;
	fma.rn.f32 	%f3574, %f6681, %f3570, %f2;
	mul.f32 	%f3575, %f3573, %f3573;
	mul.f32 	%f3576, %f3574, %f3574;
	add.f32 	%f6682, %f3575, %f3576;
	setp.gt.f32 	%p897, %f6682, 0f40800000;
	mov.b32 	%r907, 893;
	mov.u32 	%r1016, %r907;
	@%p897 bra 	$L__BB2_1002;
	sub.f32 	%f6683, %f3575, %f3576;
	add.f32 	%f6684, %f3573, %f3573;
	add.f32 	%f3577, %f1, %f6683;
	fma.rn.f32 	%f3578, %f6684, %f3574, %f2;
	mul.f32 	%f3579, %f3577, %f3577;
	mul.f32 	%f3580, %f3578, %f3578;
	add.f32 	%f6685, %f3579, %f3580;
	setp.gt.f32 	%p898, %f6685, 0f40800000;
	mov.b32 	%r908, 894;
	mov.u32 	%r1016, %r908;
	@%p898 bra 	$L__BB2_1002;
	sub.f32 	%f6686, %f3579, %f3580;
	add.f32 	%f6687, %f3577, %f3577;
	add.f32 	%f3581, %f1, %f6686;
	fma.rn.f32 	%f3582, %f6687, %f3578, %f2;
	mul.f32 	%f3583, %f3581, %f3581;
	mul.f32 	%f3584, %f3582, %f3582;
	add.f32 	%f6688, %f3583, %f3584;
	setp.gt.f32 	%p899, %f6688, 0f40800000;
	mov.b32 	%r909, 895;
	mov.u32 	%r1016, %r909;
	@%p899 bra 	$L__BB2_1002;
	sub.f32 	%f6689, %f3583, %f3584;
	add.f32 	%f6690, %f3581, %f3581;
	add.f32 	%f3585, %f1, %f6689;
	fma.rn.f32 	%f3586, %f6690, %f3582, %f2;
	mul.f32 	%f3587, %f3585, %f3585;
	mul.f32 	%f3588, %f3586, %f3586;
	add.f32 	%f6691, %f3587, %f3588;
	setp.gt.f32 	%p900, %f6691, 0f40800000;
	mov.b32 	%r910, 896;
	mov.u32 	%r1016, %r910;
	@%p900 bra 	$L__BB2_1002;
	sub.f32 	%f6692, %f3587, %f3588;
	add.f32 	%f6693, %f3585, %f3585;
	add.f32 	%f3589, %f1, %f6692;
	fma.rn.f32 	%f3590, %f6693, %f3586, %f2;
	mul.f32 	%f3591, %f3589, %f3589;
	mul.f32 	%f3592, %f3590, %f3590;
	add.f32 	%f6694, %f3591, %f3592;
	setp.gt.f32 	%p901, %f6694, 0f40800000;
	mov.b32 	%r911, 897;
	mov.u32 	%r1016, %r911;
	@%p901 bra 	$L__BB2_1002;
	sub.f32 	%f6695, %f3591, %f3592;
	add.f32 	%f6696, %f3589, %f3589;
	add.f32 	%f3593, %f1, %f6695;
	fma.rn.f32 	%f3594, %f6696, %f3590, %f2;
	mul.f32 	%f3595, %f3593, %f3593;
	mul.f32 	%f3596, %f3594, %f3594;
	add.f32 	%f6697, %f3595, %f3596;
	setp.gt.f32 	%p902, %f6697, 0f40800000;
	mov.b32 	%r912, 898;
	mov.u32 	%r1016, %r912;
	@%p902 bra 	$L__BB2_1002;
	sub.f32 	%f6698, %f3595, %f3596;
	add.f32 	%f6699, %f3593, %f3593;
	add.f32 	%f3597, %f1, %f6698;
	fma.rn.f32 	%f3598, %f6699, %f3594, %f2;
	mul.f32 	%f3599, %f3597, %f3597;
	mul.f32 	%f3600, %f3598, %f3598;
	add.f32 	%f6700, %f3599, %f3600;
	setp.gt.f32 	%p903, %f6700, 0f40800000;
	mov.b32 	%r913, 899;
	mov.u32 	%r1016, %r913;
	@%p903 bra 	$L__BB2_1002;
	sub.f32 	%f6701, %f3599, %f3600;
	add.f32 	%f6702, %f3597, %f3597;
	add.f32 	%f3601, %f1, %f6701;
	fma.rn.f32 	%f3602, %f6702, %f3598, %f2;
	mul.f32 	%f3603, %f3601, %f3601;
	mul.f32 	%f3604, %f3602, %f3602;
	add.f32 	%f6703, %f3603, %f3604;
	setp.gt.f32 	%p904, %f6703, 0f40800000;
	mov.b32 	%r914, 900;
	mov.u32 	%r1016, %r914;
	@%p904 bra 	$L__BB2_1002;
	sub.f32 	%f6704, %f3603, %f3604;
	add.f32 	%f6705, %f3601, %f3601;
	add.f32 	%f3605, %f1, %f6704;
	fma.rn.f32 	%f3606, %f6705, %f3602, %f2;
	mul.f32 	%f3607, %f3605, %f3605;
	mul.f32 	%f3608, %f3606, %f3606;
	add.f32 	%f6706, %f3607, %f3608;
	setp.gt.f32 	%p905, %f6706, 0f40800000;
	mov.b32 	%r915, 901;
	mov.u32 	%r1016, %r915;
	@%p905 bra 	$L__BB2_1002;
	sub.f32 	%f6707, %f3607, %f3608;
	add.f32 	%f6708, %f3605, %f3605;
	add.f32 	%f3609, %f1, %f6707;
	fma.rn.f32 	%f3610, %f6708, %f3606, %f2;
	mul.f32 	%f3611, %f3609, %f3609;
	mul.f32 	%f3612, %f3610, %f3610;
	add.f32 	%f6709, %f3611, %f3612;
	setp.gt.f32 	%p906, %f6709, 0f40800000;
	mov.b32 	%r916, 902;
	mov.u32 	%r1016, %r916;
	@%p906 bra 	$L__BB2_1002;
	sub.f32 	%f6710, %f3611, %f3612;
	add.f32 	%f6711, %f3609, %f3609;
	add.f32 	%f3613, %f1, %f6710;
	fma.rn.f32 	%f3614, %f6711, %f3610, %f2;
	mul.f32 	%f3615, %f3613, %f3613;
	mul.f32 	%f3616, %f3614, %f3614;
	add.f32 	%f6712, %f3615, %f3616;
	setp.gt.f32 	%p907, %f6712, 0f40800000;
	mov.b32 	%r917, 903;
	mov.u32 	%r1016, %r917;
	@%p907 bra 	$L__BB2_1002;
	sub.f32 	%f6713, %f3615, %f3616;
	add.f32 	%f6714, %f3613, %f3613;
	add.f32 	%f3617, %f1, %f6713;
	fma.rn.f32 	%f3618, %f6714, %f3614, %f2;
	mul.f32 	%f3619, %f3617, %f3617;
	mul.f32 	%f3620, %f3618, %f3618;
	add.f32 	%f6715, %f3619, %f3620;
	setp.gt.f32 	%p908, %f6715, 0f40800000;
	mov.b32 	%r918, 904;
	mov.u32 	%r1016, %r918;
	@%p908 bra 	$L__BB2_1002;
	sub.f32 	%f6716, %f3619, %f3620;
	add.f32 	%f6717, %f3617, %f3617;
	add.f32 	%f3621, %f1, %f6716;
	fma.rn.f32 	%f3622, %f6717, %f3618, %f2;
	mul.f32 	%f3623, %f3621, %f3621;
	mul.f32 	%f3624, %f3622, %f3622;
	add.f32 	%f6718, %f3623, %f3624;
	setp.gt.f32 	%p909, %f6718, 0f40800000;
	mov.b32 	%r919, 905;
	mov.u32 	%r1016, %r919;
	@%p909 bra 	$L__BB2_1002;
	sub.f32 	%f6719, %f3623, %f3624;
	add.f32 	%f6720, %f3621, %f3621;
	add.f32 	%f3625, %f1, %f6719;
	fma.rn.f32 	%f3626, %f6720, %f3622, %f2;
	mul.f32 	%f3627, %f3625, %f3625;
	mul.f32 	%f3628, %f3626, %f3626;
	add.f32 	%f6721, %f3627, %f3628;
	setp.gt.f32 	%p910, %f6721, 0f40800000;
	mov.b32 	%r920, 906;
	mov.u32 	%r1016, %r920;
	@%p910 bra 	$L__BB2_1002;
	sub.f32 	%f6722, %f3627, %f3628;
	add.f32 	%f6723, %f3625, %f3625;
	add.f32 	%f3629, %f1, %f6722;
	fma.rn.f32 	%f3630, %f6723, %f3626, %f2;
	mul.f32 	%f3631, %f3629, %f3629;
	mul.f32 	%f3632, %f3630, %f3630;
	add.f32 	%f6724, %f3631, %f3632;
	setp.gt.f32 	%p911, %f6724, 0f40800000;
	mov.b32 	%r921, 907;
	mov.u32 	%r1016, %r921;
	@%p911 bra 	$L__BB2_1002;
	sub.f32 	%f6725, %f3631, %f3632;
	add.f32 	%f6726, %f3629, %f3629;
	add.f32 	%f3633, %f1, %f6725;
	fma.rn.f32 	%f3634, %f6726, %f3630, %f2;
	mul.f32 	%f3635, %f3633, %f3633;
	mul.f32 	%f3636, %f3634, %f3634;
	add.f32 	%f6727, %f3635, %f3636;
	setp.gt.f32 	%p912, %f6727, 0f40800000;
	mov.b32 	%r922, 908;
	mov.u32 	%r1016, %r922;
	@%p912 bra 	$L__BB2_1002;
	sub.f32 	%f6728, %f3635, %f3636;
	add.f32 	%f6729, %f3633, %f3633;
	add.f32 	%f3637, %f1, %f6728;
	fma.rn.f32 	%f3638, %f6729, %f3634, %f2;
	mul.f32 	%f3639, %f3637, %f3637;
	mul.f32 	%f3640, %f3638, %f3638;
	add.f32 	%f6730, %f3639, %f3640;
	setp.gt.f32 	%p913, %f6730, 0f40800000;
	mov.b32 	%r923, 909;
	mov.u32 	%r1016, %r923;
	@%p913 bra 	$L__BB2_1002;
	sub.f32 	%f6731, %f3639, %f3640;
	add.f32 	%f6732, %f3637, %f3637;
	add.f32 	%f3641, %f1, %f6731;
	fma.rn.f32 	%f3642, %f6732, %f3638, %f2;
	mul.f32 	%f3643, %f3641, %f3641;
	mul.f32 	%f3644, %f3642, %f3642;
	add.f32 	%f6733, %f3643, %f3644;
	setp.gt.f32 	%p914, %f6733, 0f40800000;
	mov.b32 	%r924, 910;
	mov.u32 	%r1016, %r924;
	@%p914 bra 	$L__BB2_1002;
	sub.f32 	%f6734, %f3643, %f3644;
	add.f32 	%f6735, %f3641, %f3641;
	add.f32 	%f3645, %f1, %f6734;
	fma.rn.f32 	%f3646, %f6735, %f3642, %f2;
	mul.f32 	%f3647, %f3645, %f3645;
	mul.f32 	%f3648, %f3646, %f3646;
	add.f32 	%f6736, %f3647, %f3648;
	setp.gt.f32 	%p915, %f6736, 0f40800000;
	mov.b32 	%r925, 911;
	mov.u32 	%r1016, %r925;
	@%p915 bra 	$L__BB2_1002;
	sub.f32 	%f6737, %f3647, %f3648;
	add.f32 	%f6738, %f3645, %f3645;
	add.f32 	%f3649, %f1, %f6737;
	fma.rn.f32 	%f3650, %f6738, %f3646, %f2;
	mul.f32 	%f3651, %f3649, %f3649;
	mul.f32 	%f3652, %f3650, %f3650;
	add.f32 	%f6739, %f3651, %f3652;
	setp.gt.f32 	%p916, %f6739, 0f40800000;
	mov.b32 	%r926, 912;
	mov.u32 	%r1016, %r926;
	@%p916 bra 	$L__BB2_1002;
	sub.f32 	%f6740, %f3651, %f3652;
	add.f32 	%f6741, %f3649, %f3649;
	add.f32 	%f3653, %f1, %f6740;
	fma.rn.f32 	%f3654, %f6741, %f3650, %f2;
	mul.f32 	%f3655, %f3653, %f3653;
	mul.f32 	%f3656, %f3654, %f3654;
	add.f32 	%f6742, %f3655, %f3656;
	setp.gt.f32 	%p917, %f6742, 0f40800000;
	mov.b32 	%r927, 913;
	mov.u32 	%r1016, %r927;
	@%p917 bra 	$L__BB2_1002;
	sub.f32 	%f6743, %f3655, %f3656;
	add.f32 	%f6744, %f3653, %f3653;
	add.f32 	%f3657, %f1, %f6743;
	fma.rn.f32 	%f3658, %f6744, %f3654, %f2;
	mul.f32 	%f3659, %f3657, %f3657;
	mul.f32 	%f3660, %f3658, %f3658;
	add.f32 	%f6745, %f3659, %f3660;
	setp.gt.f32 	%p918, %f6745, 0f40800000;
	mov.b32 	%r928, 914;
	mov.u32 	%r1016, %r928;
	@%p918 bra 	$L__BB2_1002;
	sub.f32 	%f6746, %f3659, %f3660;
	add.f32 	%f6747, %f3657, %f3657;
	add.f32 	%f3661, %f1, %f6746;
	fma.rn.f32 	%f3662, %f6747, %f3658, %f2;
	mul.f32 	%f3663, %f3661, %f3661;
	mul.f32 	%f3664, %f3662, %f3662;
	add.f32 	%f6748, %f3663, %f3664;
	setp.gt.f32 	%p919, %f6748, 0f40800000;
	mov.b32 	%r929, 915;
	mov.u32 	%r1016, %r929;
	@%p919 bra 	$L__BB2_1002;
	sub.f32 	%f6749, %f3663, %f3664;
	add.f32 	%f6750, %f3661, %f3661;
	add.f32 	%f3665, %f1, %f6749;
	fma.rn.f32 	%f3666, %f6750, %f3662, %f2;
	mul.f32 	%f3667, %f3665, %f3665;
	mul.f32 	%f3668, %f3666, %f3666;
	add.f32 	%f6751, %f3667, %f3668;
	setp.gt.f32 	%p920, %f6751, 0f40800000;
	mov.b32 	%r930, 916;
	mov.u32 	%r1016, %r930;
	@%p920 bra 	$L__BB2_1002;
	sub.f32 	%f6752, %f3667, %f3668;
	add.f32 	%f6753, %f3665, %f3665;
	add.f32 	%f3669, %f1, %f6752;
	fma.rn.f32 	%f3670, %f6753, %f3666, %f2;
	mul.f32 	%f3671, %f3669, %f3669;
	mul.f32 	%f3672, %f3670, %f3670;
	add.f32 	%f6754, %f3671, %f3672;
	setp.gt.f32 	%p921, %f6754, 0f40800000;
	mov.b32 	%r931, 917;
	mov.u32 	%r1016, %r931;
	@%p921 bra 	$L__BB2_1002;
	sub.f32 	%f6755, %f3671, %f3672;
	add.f32 	%f6756, %f3669, %f3669;
	add.f32 	%f3673, %f1, %f6755;
	fma.rn.f32 	%f3674, %f6756, %f3670, %f2;
	mul.f32 	%f3675, %f3673, %f3673;
	mul.f32 	%f3676, %f3674, %f3674;
	add.f32 	%f6757, %f3675, %f3676;
	setp.gt.f32 	%p922, %f6757, 0f40800000;
	mov.b32 	%r932, 918;
	mov.u32 	%r1016, %r932;
	@%p922 bra 	$L__BB2_1002;
	sub.f32 	%f6758, %f3675, %f3676;
	add.f32 	%f6759, %f3673, %f3673;
	add.f32 	%f3677, %f1, %f6758;
	fma.rn.f32 	%f3678, %f6759, %f3674, %f2;
	mul.f32 	%f3679, %f3677, %f3677;
	mul.f32 	%f3680, %f3678, %f3678;
	add.f32 	%f6760, %f3679, %f3680;
	setp.gt.f32 	%p923, %f6760, 0f40800000;
	mov.b32 	%r933, 919;
	mov.u32 	%r1016, %r933;
	@%p923 bra 	$L__BB2_1002;
	sub.f32 	%f6761, %f3679, %f3680;
	add.f32 	%f6762, %f3677, %f3677;
	add.f32 	%f3681, %f1, %f6761;
	fma.rn.f32 	%f3682, %f6762, %f3678, %f2;
	mul.f32 	%f3683, %f3681, %f3681;
	mul.f32 	%f3684, %f3682, %f3682;
	add.f32 	%f6763, %f3683, %f3684;
	setp.gt.f32 	%p924, %f6763, 0f40800000;
	mov.b32 	%r934, 920;
	mov.u32 	%r1016, %r934;
	@%p924 bra 	$L__BB2_1002;
	sub.f32 	%f6764, %f3683, %f3684;
	add.f32 	%f6765, %f3681, %f3681;
	add.f32 	%f3685, %f1, %f6764;
	fma.rn.f32 	%f3686, %f6765, %f3682, %f2;
	mul.f32 	%f3687, %f3685, %f3685;
	mul.f32 	%f3688, %f3686, %f3686;
	add.f32 	%f6766, %f3687, %f3688;
	setp.gt.f32 	%p925, %f6766, 0f40800000;
	mov.b32 	%r935, 921;
	mov.u32 	%r1016, %r935;
	@%p925 bra 	$L__BB2_1002;
	sub.f32 	%f6767, %f3687, %f3688;
	add.f32 	%f6768, %f3685, %f3685;
	add.f32 	%f3689, %f1, %f6767;
	fma.rn.f32 	%f3690, %f6768, %f3686, %f2;
	mul.f32 	%f3691, %f3689, %f3689;
	mul.f32 	%f3692, %f3690, %f3690;
	add.f32 	%f6769, %f3691, %f3692;
	setp.gt.f32 	%p926, %f6769, 0f40800000;
	mov.b32 	%r936, 922;
	mov.u32 	%r1016, %r936;
	@%p926 bra 	$L__BB2_1002;
	sub.f32 	%f6770, %f3691, %f3692;
	add.f32 	%f6771, %f3689, %f3689;
	add.f32 	%f3693, %f1, %f6770;
	fma.rn.f32 	%f3694, %f6771, %f3690, %f2;
	mul.f32 	%f3695, %f3693, %f3693;
	mul.f32 	%f3696, %f3694, %f3694;
	add.f32 	%f6772, %f3695, %f3696;
	setp.gt.f32 	%p927, %f6772, 0f40800000;
	mov.b32 	%r937, 923;
	mov.u32 	%r1016, %r937;
	@%p927 bra 	$L__BB2_1002;
	sub.f32 	%f6773, %f3695, %f3696;
	add.f32 	%f6774, %f3693, %f3693;
	add.f32 	%f3697, %f1, %f6773;
	fma.rn.f32 	%f3698, %f6774, %f3694, %f2;
	mul.f32 	%f3699, %f3697, %f3697;
	mul.f32 	%f3700, %f3698, %f3698;
	add.f32 	%f6775, %f3699, %f3700;
	setp.gt.f32 	%p928, %f6775, 0f40800000;
	mov.b32 	%r938, 924;
	mov.u32 	%r1016, %r938;
	@%p928 bra 	$L__BB2_1002;
	sub.f32 	%f6776, %f3699, %f3700;
	add.f32 	%f6777, %f3697, %f3697;
	add.f32 	%f3701, %f1, %f6776;
	fma.rn.f32 	%f3702, %f6777, %f3698, %f2;
	mul.f32 	%f3703, %f3701, %f3701;
	mul.f32 	%f3704, %f3702, %f3702;
	add.f32 	%f6778, %f3703, %f3704;
	setp.gt.f32 	%p929, %f6778, 0f40800000;
	mov.b32 	%r939, 925;
	mov.u32 	%r1016, %r939;
	@%p929 bra 	$L__BB2_1002;
	sub.f32 	%f6779, %f3703, %f3704;
	add.f32 	%f6780, %f3701, %f3701;
	add.f32 	%f3705, %f1, %f6779;
	fma.rn.f32 	%f3706, %f6780, %f3702, %f2;
	mul.f32 	%f3707, %f3705, %f3705;
	mul.f32 	%f3708, %f3706, %f3706;
	add.f32 	%f6781, %f3707, %f3708;
	setp.gt.f32 	%p930, %f6781, 0f40800000;
	mov.b32 	%r940, 926;
	mov.u32 	%r1016, %r940;
	@%p930 bra 	$L__BB2_1002;
	sub.f32 	%f6782, %f3707, %f3708;
	add.f32 	%f6783, %f3705, %f3705;
	add.f32 	%f3709, %f1, %f6782;
	fma.rn.f32 	%f3710, %f6783, %f3706, %f2;
	mul.f32 	%f3711, %f3709, %f3709;
	mul.f32 	%f3712, %f3710, %f3710;
	add.f32 	%f6784, %f3711, %f3712;
	setp.gt.f32 	%p931, %f6784, 0f40800000;
	mov.b32 	%r941, 927;
	mov.u32 	%r1016, %r941;
	@%p931 bra 	$L__BB2_1002;
	sub.f32 	%f6785, %f3711, %f3712;
	add.f32 	%f6786, %f3709, %f3709;
	add.f32 	%f3713, %f1, %f6785;
	fma.rn.f32 	%f3714, %f6786, %f3710, %f2;
	mul.f32 	%f3715, %f3713, %f3713;
	mul.f32 	%f3716, %f3714, %f3714;
	add.f32 	%f6787, %f3715, %f3716;
	setp.gt.f32 	%p932, %f6787, 0f40800000;
	mov.b32 	%r942, 928;
	mov.u32 	%r1016, %r942;
	@%p932 bra 	$L__BB2_1002;
	sub.f32 	%f6788, %f3715, %f3716;
	add.f32 	%f6789, %f3713, %f3713;
	add.f32 	%f3717, %f1, %f6788;
	fma.rn.f32 	%f3718, %f6789, %f3714, %f2;
	mul.f32 	%f3719, %f3717, %f3717;
	mul.f32 	%f3720, %f3718, %f3718;
	add.f32 	%f6790, %f3719, %f3720;
	setp.gt.f32 	%p933, %f6790, 0f40800000;
	mov.b32 	%r943, 929;
	mov.u32 	%r1016, %r943;
	@%p933 bra 	$L__BB2_1002;
	sub.f32 	%f6791, %f3719, %f3720;
	add.f32 	%f6792, %f3717, %f3717;
	add.f32 	%f3721, %f1, %f6791;
	fma.rn.f32 	%f3722, %f6792, %f3718, %f2;
	mul.f32 	%f3723, %f3721, %f3721;
	mul.f32 	%f3724, %f3722, %f3722;
	add.f32 	%f6793, %f3723, %f3724;
	setp.gt.f32 	%p934, %f6793, 0f40800000;
	mov.b32 	%r944, 930;
	mov.u32 	%r1016, %r944;
	@%p934 bra 	$L__BB2_1002;
	sub.f32 	%f6794, %f3723, %f3724;
	add.f32 	%f6795, %f3721, %f3721;
	add.f32 	%f3725, %f1, %f6794;
	fma.rn.f32 	%f3726, %f6795, %f3722, %f2;
	mul.f32 	%f3727, %f3725, %f3725;
	mul.f32 	%f3728, %f3726, %f3726;
	add.f32 	%f6796, %f3727, %f3728;
	setp.gt.f32 	%p935, %f6796, 0f40800000;
	mov.b32 	%r945, 931;
	mov.u32 	%r1016, %r945;
	@%p935 bra 	$L__BB2_1002;
	sub.f32 	%f6797, %f3727, %f3728;
	add.f32 	%f6798, %f3725, %f3725;
	add.f32 	%f3729, %f1, %f6797;
	fma.rn.f32 	%f3730, %f6798, %f3726, %f2;
	mul.f32 	%f3731, %f3729, %f3729;
	mul.f32 	%f3732, %f3730, %f3730;
	add.f32 	%f6799, %f3731, %f3732;
	setp.gt.f32 	%p936, %f6799, 0f40800000;
	mov.b32 	%r946, 932;
	mov.u32 	%r1016, %r946;
	@%p936 bra 	$L__BB2_1002;
	sub.f32 	%f6800, %f3731, %f3732;
	add.f32 	%f6801, %f3729, %f3729;
	add.f32 	%f3733, %f1, %f6800;
	fma.rn.f32 	%f3734, %f6801, %f3730, %f2;
	mul.f32 	%f3735, %f3733, %f3733;
	mul.f32 	%f3736, %f3734, %f3734;
	add.f32 	%f6802, %f3735, %f3736;
	setp.gt.f32 	%p937, %f6802, 0f40800000;
	mov.b32 	%r947, 933;
	mov.u32 	%r1016, %r947;
	@%p937 bra 	$L__BB2_1002;
	sub.f32 	%f6803, %f3735, %f3736;
	add.f32 	%f6804, %f3733, %f3733;
	add.f32 	%f3737, %f1, %f6803;
	fma.rn.f32 	%f3738, %f6804, %f3734, %f2;
	mul.f32 	%f3739, %f3737, %f3737;
	mul.f32 	%f3740, %f3738, %f3738;
	add.f32 	%f6805, %f3739, %f3740;
	setp.gt.f32 	%p938, %f6805, 0f40800000;
	mov.b32 	%r948, 934;
	mov.u32 	%r1016, %r948;
	@%p938 bra 	$L__BB2_1002;
	sub.f32 	%f6806, %f3739, %f3740;
	add.f32 	%f6807, %f3737, %f3737;
	add.f32 	%f3741, %f1, %f6806;
	fma.rn.f32 	%f3742, %f6807, %f3738, %f2;
	mul.f32 	%f3743, %f3741, %f3741;
	mul.f32 	%f3744, %f3742, %f3742;
	add.f32 	%f6808, %f3743, %f3744;
	setp.gt.f32 	%p939, %f6808, 0f40800000;
	mov.b32 	%r949, 935;
	mov.u32 	%r1016, %r949;
	@%p939 bra 	$L__BB2_1002;
	sub.f32 	%f6809, %f3743, %f3744;
	add.f32 	%f6810, %f3741, %f3741;
	add.f32 	%f3745, %f1, %f6809;
	fma.rn.f32 	%f3746, %f6810, %f3742, %f2;
	mul.f32 	%f3747, %f3745, %f3745;
	mul.f32 	%f3748, %f3746, %f3746;
	add.f32 	%f6811, %f3747, %f3748;
	setp.gt.f32 	%p940, %f6811, 0f40800000;
	mov.b32 	%r950, 936;
	mov.u32 	%r1016, %r950;
	@%p940 bra 	$L__BB2_1002;
	sub.f32 	%f6812, %f3747, %f3748;
	add.f32 	%f6813, %f3745, %f3745;
	add.f32 	%f3749, %f1, %f6812;
	fma.rn.f32 	%f3750, %f6813, %f3746, %f2;
	mul.f32 	%f3751, %f3749, %f3749;
	mul.f32 	%f3752, %f3750, %f3750;
	add.f32 	%f6814, %f3751, %f3752;
	setp.gt.f32 	%p941, %f6814, 0f40800000;
	mov.b32 	%r951, 937;
	mov.u32 	%r1016, %r951;
	@%p941 bra 	$L__BB2_1002;
	sub.f32 	%f6815, %f3751, %f3752;
	add.f32 	%f6816, %f3749, %f3749;
	add.f32 	%f3753, %f1, %f6815;
	fma.rn.f32 	%f3754, %f6816, %f3750, %f2;
	mul.f32 	%f3755, %f3753, %f3753;
	mul.f32 	%f3756, %f3754, %f3754;
	add.f32 	%f6817, %f3755, %f3756;
	setp.gt.f32 	%p942, %f6817, 0f40800000;
	mov.b32 	%r952, 938;
	mov.u32 	%r1016, %r952;
	@%p942 bra 	$L__BB2_1002;
	sub.f32 	%f6818, %f3755, %f3756;
	add.f32 	%f6819, %f3753, %f3753;
	add.f32 	%f3757, %f1, %f6818;
	fma.rn.f32 	%f3758, %f6819, %f3754, %f2;
	mul.f32 	%f3759, %f3757, %f3757;
	mul.f32 	%f3760, %f3758, %f3758;
	add.f32 	%f6820, %f3759, %f3760;
	setp.gt.f32 	%p943, %f6820, 0f40800000;
	mov.b32 	%r953, 939;
	mov.u32 	%r1016, %r953;
	@%p943 bra 	$L__BB2_1002;
	sub.f32 	%f6821, %f3759, %f3760;
	add.f32 	%f6822, %f3757, %f3757;
	add.f32 	%f3761, %f1, %f6821;
	fma.rn.f32 	%f3762, %f6822, %f3758, %f2;
	mul.f32 	%f3763, %f3761, %f3761;
	mul.f32 	%f3764, %f3762, %f3762;
	add.f32 	%f6823, %f3763, %f3764;
	setp.gt.f32 	%p944, %f6823, 0f40800000;
	mov.b32 	%r954, 940;
	mov.u32 	%r1016, %r954;
	@%p944 bra 	$L__BB2_1002;
	sub.f32 	%f6824, %f3763, %f3764;
	add.f32 	%f6825, %f3761, %f3761;
	add.f32 	%f3765, %f1, %f6824;
	fma.rn.f32 	%f3766, %f6825, %f3762, %f2;
	mul.f32 	%f3767, %f3765, %f3765;
	mul.f32 	%f3768, %f3766, %f3766;
	add.f32 	%f6826, %f3767, %f3768;
	setp.gt.f32 	%p945, %f6826, 0f40800000;
	mov.b32 	%r955, 941;
	mov.u32 	%r1016, %r955;
	@%p945 bra 	$L__BB2_1002;
	sub.f32 	%f6827, %f3767, %f3768;
	add.f32 	%f6828, %f3765, %f3765;
	add.f32 	%f3769, %f1, %f6827;
	fma.rn.f32 	%f3770, %f6828, %f3766, %f2;
	mul.f32 	%f3771, %f3769, %f3769;
	mul.f32 	%f3772, %f3770, %f3770;
	add.f32 	%f6829, %f3771, %f3772;
	setp.gt.f32 	%p946, %f6829, 0f40800000;
	mov.b32 	%r956, 942;
	mov.u32 	%r1016, %r956;
	@%p946 bra 	$L__BB2_1002;
	sub.f32 	%f6830, %f3771, %f3772;
	add.f32 	%f6831, %f3769, %f3769;
	add.f32 	%f3773, %f1, %f6830;
	fma.rn.f32 	%f3774, %f6831, %f3770, %f2;
	mul.f32 	%f3775, %f3773, %f3773;
	mul.f32 	%f3776, %f3774, %f3774;
	add.f32 	%f6832, %f3775, %f3776;
	setp.gt.f32 	%p947, %f6832, 0f40800000;
	mov.b32 	%r957, 943;
	mov.u32 	%r1016, %r957;
	@%p947 bra 	$L__BB2_1002;
	sub.f32 	%f6833, %f3775, %f3776;
	add.f32 	%f6834, %f3773, %f3773;
	add.f32 	%f3777, %f1, %f6833;
	fma.rn.f32 	%f3778, %f6834, %f3774, %f2;
	mul.f32 	%f3779, %f3777, %f3777;
	mul.f32 	%f3780, %f3778, %f3778;
	add.f32 	%f6835, %f3779, %f3780;
	setp.gt.f32 	%p948, %f6835, 0f40800000;
	mov.b32 	%r958, 944;
	mov.u32 	%r1016, %r958;
	@%p948 bra 	$L__BB2_1002;
	sub.f32 	%f6836, %f3779, %f3780;
	add.f32 	%f6837, %f3777, %f3777;
	add.f32 	%f3781, %f1, %f6836;
	fma.rn.f32 	%f3782, %f6837, %f3778, %f2;
	mul.f32 	%f3783, %f3781, %f3781;
	mul.f32 	%f3784, %f3782, %f3782;
	add.f32 	%f6838, %f3783, %f3784;
	setp.gt.f32 	%p949, %f6838, 0f40800000;
	mov.b32 	%r959, 945;
	mov.u32 	%r1016, %r959;
	@%p949 bra 	$L__BB2_1002;
	sub.f32 	%f6839, %f3783, %f3784;
	add.f32 	%f6840, %f3781, %f3781;
	add.f32 	%f3785, %f1, %f6839;
	fma.rn.f32 	%f3786, %f6840, %f3782, %f2;
	mul.f32 	%f3787, %f3785, %f3785;
	mul.f32 	%f3788, %f3786, %f3786;
	add.f32 	%f6841, %f3787, %f3788;
	setp.gt.f32 	%p950, %f6841, 0f40800000;
	mov.b32 	%r960, 946;
	mov.u32 	%r1016, %r960;
	@%p950 bra 	$L__BB2_1002;
	sub.f32 	%f6842, %f3787, %f3788;
	add.f32 	%f6843, %f3785, %f3785;
	add.f32 	%f3789, %f1, %f6842;
	fma.rn.f32 	%f3790, %f6843, %f3786, %f2;
	mul.f32 	%f3791, %f3789, %f3789;
	mul.f32 	%f3792, %f3790, %f3790;
	add.f32 	%f6844, %f3791, %f3792;
	setp.gt.f32 	%p951, %f6844, 0f40800000;
	mov.b32 	%r961, 947;
	mov.u32 	%r1016, %r961;
	@%p951 bra 	$L__BB2_1002;
	sub.f32 	%f6845, %f3791, %f3792;
	add.f32 	%f6846, %f3789, %f3789;
	add.f32 	%f3793, %f1, %f6845;
	fma.rn.f32 	%f3794, %f6846, %f3790, %f2;
	mul.f32 	%f3795, %f3793, %f3793;
	mul.f32 	%f3796, %f3794, %f3794;
	add.f32 	%f6847, %f3795, %f3796;
	setp.gt.f32 	%p952, %f6847, 0f40800000;
	mov.b32 	%r962, 948;
	mov.u32 	%r1016, %r962;
	@%p952 bra 	$L__BB2_1002;
	sub.f32 	%f6848, %f3795, %f3796;
	add.f32 	%f6849, %f3793, %f3793;
	add.f32 	%f3797, %f1, %f6848;
	fma.rn.f32 	%f3798, %f6849, %f3794, %f2;
	mul.f32 	%f3799, %f3797, %f3797;
	mul.f32 	%f3800, %f3798, %f3798;
	add.f32 	%f6850, %f3799, %f3800;
	setp.gt.f32 	%p953, %f6850, 0f40800000;
	mov.b32 	%r963, 949;
	mov.u32 	%r1016, %r963;
	@%p953 bra 	$L__BB2_1002;
	sub.f32 	%f6851, %f3799, %f3800;
	add.f32 	%f6852, %f3797, %f3797;
	add.f32 	%f3801, %f1, %f6851;
	fma.rn.f32 	%f3802, %f6852, %f3798, %f2;
	mul.f32 	%f3803, %f3801, %f3801;
	mul.f32 	%f3804, %f3802, %f3802;
	add.f32 	%f6853, %f3803, %f3804;
	setp.gt.f32 	%p954, %f6853, 0f40800000;
	mov.b32 	%r964, 950;
	mov.u32 	%r1016, %r964;
	@%p954 bra 	$L__BB2_1002;
	sub.f32 	%f6854, %f3803, %f3804;
	add.f32 	%f6855, %f3801, %f3801;
	add.f32 	%f3805, %f1, %f6854;
	fma.rn.f32 	%f3806, %f6855, %f3802, %f2;
	mul.f32 	%f3807, %f3805, %f3805;
	mul.f32 	%f3808, %f3806, %f3806;
	add.f32 	%f6856, %f3807, %f3808;
	setp.gt.f32 	%p955, %f6856, 0f40800000;
	mov.b32 	%r965, 951;
	mov.u32 	%r1016, %r965;
	@%p955 bra 	$L__BB2_1002;
	sub.f32 	%f6857, %f3807, %f3808;
	add.f32 	%f6858, %f3805, %f3805;
	add.f32 	%f3809, %f1, %f6857;
	fma.rn.f32 	%f3810, %f6858, %f3806, %f2;
	mul.f32 	%f3811, %f3809, %f3809;
	mul.f32 	%f3812, %f3810, %f3810;
	add.f32 	%f6859, %f3811, %f3812;
	setp.gt.f32 	%p956, %f6859, 0f40800000;
	mov.b32 	%r966, 952;
	mov.u32 	%r1016, %r966;
	@%p956 bra 	$L__BB2_1002;
	sub.f32 	%f6860, %f3811, %f3812;
	add.f32 	%f6861, %f3809, %f3809;
	add.f32 	%f3813, %f1, %f6860;
	fma.rn.f32 	%f3814, %f6861, %f3810, %f2;
	mul.f32 	%f3815, %f3813, %f3813;
	mul.f32 	%f3816, %f3814, %f3814;
	add.f32 	%f6862, %f3815, %f3816;
	setp.gt.f32 	%p957, %f6862, 0f40800000;
	mov.b32 	%r967, 953;
	mov.u32 	%r1016, %r967;
	@%p957 bra 	$L__BB2_1002;
	sub.f32 	%f6863, %f3815, %f3816;
	add.f32 	%f6864, %f3813, %f3813;
	add.f32 	%f3817, %f1, %f6863;
	fma.rn.f32 	%f3818, %f6864, %f3814, %f2;
	mul.f32 	%f3819, %f3817, %f3817;
	mul.f32 	%f3820, %f3818, %f3818;
	add.f32 	%f6865, %f3819, %f3820;
	setp.gt.f32 	%p958, %f6865, 0f40800000;
	mov.b32 	%r968, 954;
	mov.u32 	%r1016, %r968;
	@%p958 bra 	$L__BB2_1002;
	sub.f32 	%f6866, %f3819, %f3820;
	add.f32 	%f6867, %f3817, %f3817;
	add.f32 	%f3821, %f1, %f6866;
	fma.rn.f32 	%f3822, %f6867, %f3818, %f2;
	mul.f32 	%f3823, %f3821, %f3821;
	mul.f32 	%f3824, %f3822, %f3822;
	add.f32 	%f6868, %f3823, %f3824;
	setp.gt.f32 	%p959, %f6868, 0f40800000;
	mov.b32 	%r969, 955;
	mov.u32 	%r1016, %r969;
	@%p959 bra 	$L__BB2_1002;
	sub.f32 	%f6869, %f3823, %f3824;
	add.f32 	%f6870, %f3821, %f3821;
	add.f32 	%f3825, %f1, %f6869;
	fma.rn.f32 	%f3826, %f6870, %f3822, %f2;
	mul.f32 	%f3827, %f3825, %f3825;
	mul.f32 	%f3828, %f3826, %f3826;
	add.f32 	%f6871, %f3827, %f3828;
	setp.gt.f32 	%p960, %f6871, 0f40800000;
	mov.b32 	%r970, 956;
	mov.u32 	%r1016, %r970;
	@%p960 bra 	$L__BB2_1002;
	sub.f32 	%f6872, %f3827, %f3828;
	add.f32 	%f6873, %f3825, %f3825;
	add.f32 	%f3829, %f1, %f6872;
	fma.rn.f32 	%f3830, %f6873, %f3826, %f2;
	mul.f32 	%f3831, %f3829, %f3829;
	mul.f32 	%f3832, %f3830, %f3830;
	add.f32 	%f6874, %f3831, %f3832;
	setp.gt.f32 	%p961, %f6874, 0f40800000;
	mov.b32 	%r971, 957;
	mov.u32 	%r1016, %r971;
	@%p961 bra 	$L__BB2_1002;
	sub.f32 	%f6875, %f3831, %f3832;
	add.f32 	%f6876, %f3829, %f3829;
	add.f32 	%f3833, %f1, %f6875;
	fma.rn.f32 	%f3834, %f6876, %f3830, %f2;
	mul.f32 	%f3835, %f3833, %f3833;
	mul.f32 	%f3836, %f3834, %f3834;
	add.f32 	%f6877, %f3835, %f3836;
	setp.gt.f32 	%p962, %f6877, 0f40800000;
	mov.b32 	%r972, 958;
	mov.u32 	%r1016, %r972;
	@%p962 bra 	$L__BB2_1002;
	sub.f32 	%f6878, %f3835, %f3836;
	add.f32 	%f6879, %f3833, %f3833;
	add.f32 	%f3837, %f1, %f6878;
	fma.rn.f32 	%f3838, %f6879, %f3834, %f2;
	mul.f32 	%f3839, %f3837, %f3837;
	mul.f32 	%f3840, %f3838, %f3838;
	add.f32 	%f6880, %f3839, %f3840;
	setp.gt.f32 	%p963, %f6880, 0f40800000;
	mov.b32 	%r973, 959;
	mov.u32 	%r1016, %r973;
	@%p963 bra 	$L__BB2_1002;
	sub.f32 	%f6881, %f3839, %f3840;
	add.f32 	%f6882, %f3837, %f3837;
	add.f32 	%f3841, %f1, %f6881;
	fma.rn.f32 	%f3842, %f6882, %f3838, %f2;
	mul.f32 	%f3843, %f3841, %f3841;
	mul.f32 	%f3844, %f3842, %f3842;
	add.f32 	%f6883, %f3843, %f3844;
	setp.gt.f32 	%p964, %f6883, 0f40800000;
	mov.b32 	%r974, 960;
	mov.u32 	%r1016, %r974;
	@%p964 bra 	$L__BB2_1002;
	sub.f32 	%f6884, %f3843, %f3844;
	add.f32 	%f6885, %f3841, %f3841;
	add.f32 	%f3845, %f1, %f6884;
	fma.rn.f32 	%f3846, %f6885, %f3842, %f2;
	mul.f32 	%f3847, %f3845, %f3845;
	mul.f32 	%f3848, %f3846, %f3846;
	add.f32 	%f6886, %f3847, %f3848;
	setp.gt.f32 	%p965, %f6886, 0f40800000;
	mov.b32 	%r975, 961;
	mov.u32 	%r1016, %r975;
	@%p965 bra 	$L__BB2_1002;
	sub.f32 	%f6887, %f3847, %f3848;
	add.f32 	%f6888, %f3845, %f3845;
	add.f32 	%f3849, %f1, %f6887;
	fma.rn.f32 	%f3850, %f6888, %f3846, %f2;
	mul.f32 	%f3851, %f3849, %f3849;
	mul.f32 	%f3852, %f3850, %f3850;
	add.f32 	%f6889, %f3851, %f3852;
	setp.gt.f32 	%p966, %f6889, 0f40800000;
	mov.b32 	%r976, 962;
	mov.u32 	%r1016, %r976;
	@%p966 bra 	$L__BB2_1002;
	sub.f32 	%f6890, %f3851, %f3852;
	add.f32 	%f6891, %f3849, %f3849;
	add.f32 	%f3853, %f1, %f6890;
	fma.rn.f32 	%f3854, %f6891, %f3850, %f2;
	mul.f32 	%f3855, %f3853, %f3853;
	mul.f32 	%f3856, %f3854, %f3854;
	add.f32 	%f6892, %f3855, %f3856;
	setp.gt.f32 	%p967, %f6892, 0f40800000;
	mov.b32 	%r977, 963;
	mov.u32 	%r1016, %r977;
	@%p967 bra 	$L__BB2_1002;
	sub.f32 	%f6893, %f3855, %f3856;
	add.f32 	%f6894, %f3853, %f3853;
	add.f32 	%f3857, %f1, %f6893;
	fma.rn.f32 	%f3858, %f6894, %f3854, %f2;
	mul.f32 	%f3859, %f3857, %f3857;
	mul.f32 	%f3860, %f3858, %f3858;
	add.f32 	%f6895, %f3859, %f3860;
	setp.gt.f32 	%p968, %f6895, 0f40800000;
	mov.b32 	%r978, 964;
	mov.u32 	%r1016, %r978;
	@%p968 bra 	$L__BB2_1002;
	sub.f32 	%f6896, %f3859, %f3860;
	add.f32 	%f6897, %f3857, %f3857;
	add.f32 	%f3861, %f1, %f6896;
	fma.rn.f32 	%f3862, %f6897, %f3858, %f2;
	mul.f32 	%f3863, %f3861, %f3861;
	mul.f32 	%f3864, %f3862, %f3862;
	add.f32 	%f6898, %f3863, %f3864;
	setp.gt.f32 	%p969, %f6898, 0f40800000;
	mov.b32 	%r979, 965;
	mov.u32 	%r1016, %r979;
	@%p969 bra 	$L__BB2_1002;
	sub.f32 	%f6899, %f3863, %f3864;
	add.f32 	%f6900, %f3861, %f3861;
	add.f32 	%f3865, %f1, %f6899;
	fma.rn.f32 	%f3866, %f6900, %f3862, %f2;
	mul.f32 	%f3867, %f3865, %f3865;
	mul.f32 	%f3868, %f3866, %f3866;
	add.f32 	%f6901, %f3867, %f3868;
	setp.gt.f32 	%p970, %f6901, 0f40800000;
	mov.b32 	%r980, 966;
	mov.u32 	%r1016, %r980;
	@%p970 bra 	$L__BB2_1002;
	sub.f32 	%f6902, %f3867, %f3868;
	add.f32 	%f6903, %f3865, %f3865;
	add.f32 	%f3869, %f1, %f6902;
	fma.rn.f32 	%f3870, %f6903, %f3866, %f2;
	mul.f32 	%f3871, %f3869, %f3869;
	mul.f32 	%f3872, %f3870, %f3870;
	add.f32 	%f6904, %f3871, %f3872;
	setp.gt.f32 	%p971, %f6904, 0f40800000;
	mov.b32 	%r981, 967;
	mov.u32 	%r1016, %r981;
	@%p971 bra 	$L__BB2_1002;
	sub.f32 	%f6905, %f3871, %f3872;
	add.f32 	%f6906, %f3869, %f3869;
	add.f32 	%f3873, %f1, %f6905;
	fma.rn.f32 	%f3874, %f6906, %f3870, %f2;
	mul.f32 	%f3875, %f3873, %f3873;
	mul.f32 	%f3876, %f3874, %f3874;
	add.f32 	%f6907, %f3875, %f3876;
	setp.gt.f32 	%p972, %f6907, 0f40800000;
	mov.b32 	%r982, 968;
	mov.u32 	%r1016, %r982;
	@%p972 bra 	$L__BB2_1002;
	sub.f32 	%f6908, %f3875, %f3876;
	add.f32 	%f6909, %f3873, %f3873;
	add.f32 	%f3877, %f1, %f6908;
	fma.rn.f32 	%f3878, %f6909, %f3874, %f2;
	mul.f32 	%f3879, %f3877, %f3877;
	mul.f32 	%f3880, %f3878, %f3878;
	add.f32 	%f6910, %f3879, %f3880;
	setp.gt.f32 	%p973, %f6910, 0f40800000;
	mov.b32 	%r983, 969;
	mov.u32 	%r1016, %r983;
	@%p973 bra 	$L__BB2_1002;
	sub.f32 	%f6911, %f3879, %f3880;
	add.f32 	%f6912, %f3877, %f3877;
	add.f32 	%f3881, %f1, %f6911;
	fma.rn.f32 	%f3882, %f6912, %f3878, %f2;
	mul.f32 	%f3883, %f3881, %f3881;
	mul.f32 	%f3884, %f3882, %f3882;
	add.f32 	%f6913, %f3883, %f3884;
	setp.gt.f32 	%p974, %f6913, 0f40800000;
	mov.b32 	%r984, 970;
	mov.u32 	%r1016, %r984;
	@%p974 bra 	$L__BB2_1002;
	sub.f32 	%f6914, %f3883, %f3884;
	add.f32 	%f6915, %f3881, %f3881;
	add.f32 	%f3885, %f1, %f6914;
	fma.rn.f32 	%f3886, %f6915, %f3882, %f2;
	mul.f32 	%f3887, %f3885, %f3885;
	mul.f32 	%f3888, %f3886, %f3886;
	add.f32 	%f6916, %f3887, %f3888;
	setp.gt.f32 	%p975, %f6916, 0f40800000;
	mov.b32 	%r985, 971;
	mov.u32 	%r1016, %r985;
	@%p975 bra 	$L__BB2_1002;
	sub.f32 	%f6917, %f3887, %f3888;
	add.f32 	%f6918, %f3885, %f3885;
	add.f32 	%f3889, %f1, %f6917;
	fma.rn.f32 	%f3890, %f6918, %f3886, %f2;
	mul.f32 	%f3891, %f3889, %f3889;
	mul.f32 	%f3892, %f3890, %f3890;
	add.f32 	%f6919, %f3891, %f3892;
	setp.gt.f32 	%p976, %f6919, 0f40800000;
	mov.b32 	%r986, 972;
	mov.u32 	%r1016, %r986;
	@%p976 bra 	$L__BB2_1002;
	sub.f32 	%f6920, %f3891, %f3892;
	add.f32 	%f6921, %f3889, %f3889;
	add.f32 	%f3893, %f1, %f6920;
	fma.rn.f32 	%f3894, %f6921, %f3890, %f2;
	mul.f32 	%f3895, %f3893, %f3893;
	mul.f32 	%f3896, %f3894, %f3894;
	add.f32 	%f6922, %f3895, %f3896;
	setp.gt.f32 	%p977, %f6922, 0f40800000;
	mov.b32 	%r987, 973;
	mov.u32 	%r1016, %r987;
	@%p977 bra 	$L__BB2_1002;
	sub.f32 	%f6923, %f3895, %f3896;
	add.f32 	%f6924, %f3893, %f3893;
	add.f32 	%f3897, %f1, %f6923;
	fma.rn.f32 	%f3898, %f6924, %f3894, %f2;
	mul.f32 	%f3899, %f3897, %f3897;
	mul.f32 	%f3900, %f3898, %f3898;
	add.f32 	%f6925, %f3899, %f3900;
	setp.gt.f32 	%p978, %f6925, 0f40800000;
	mov.b32 	%r988, 974;
	mov.u32 	%r1016, %r988;
	@%p978 bra 	$L__BB2_1002;
	sub.f32 	%f6926, %f3899, %f3900;
	add.f32 	%f6927, %f3897, %f3897;
	add.f32 	%f3901, %f1, %f6926;
	fma.rn.f32 	%f3902, %f6927, %f3898, %f2;
	mul.f32 	%f3903, %f3901, %f3901;
	mul.f32 	%f3904, %f3902, %f3902;
	add.f32 	%f6928, %f3903, %f3904;
	setp.gt.f32 	%p979, %f6928, 0f40800000;
	mov.b32 	%r989, 975;
	mov.u32 	%r1016, %r989;
	@%p979 bra 	$L__BB2_1002;
	sub.f32 	%f6929, %f3903, %f3904;
	add.f32 	%f6930, %f3901, %f3901;
	add.f32 	%f3905, %f1, %f6929;
	fma.rn.f32 	%f3906, %f6930, %f3902, %f2;
	mul.f32 	%f3907, %f3905, %f3905;
	mul.f32 	%f3908, %f3906, %f3906;
	add.f32 	%f6931, %f3907, %f3908;
	setp.gt.f32 	%p980, %f6931, 0f40800000;
	mov.b32 	%r990, 976;
	mov.u32 	%r1016, %r990;
	@%p980 bra 	$L__BB2_1002;
	sub.f32 	%f6932, %f3907, %f3908;
	add.f32 	%f6933, %f3905, %f3905;
	add.f32 	%f3909, %f1, %f6932;
	fma.rn.f32 	%f3910, %f6933, %f3906, %f2;
	mul.f32 	%f3911, %f3909, %f3909;
	mul.f32 	%f3912, %f3910, %f3910;
	add.f32 	%f6934, %f3911, %f3912;
	setp.gt.f32 	%p981, %f6934, 0f40800000;
	mov.b32 	%r991, 977;
	mov.u32 	%r1016, %r991;
	@%p981 bra 	$L__BB2_1002;
	sub.f32 	%f6935, %f3911, %f3912;
	add.f32 	%f6936, %f3909, %f3909;
	add.f32 	%f3913, %f1, %f6935;
	fma.rn.f32 	%f3914, %f6936, %f3910, %f2;
	mul.f32 	%f3915, %f3913, %f3913;
	mul.f32 	%f3916, %f3914, %f3914;
	add.f32 	%f6937, %f3915, %f3916;
	setp.gt.f32 	%p982, %f6937, 0f40800000;
	mov.b32 	%r992, 978;
	mov.u32 	%r1016, %r992;
	@%p982 bra 	$L__BB2_1002;
	sub.f32 	%f6938, %f3915, %f3916;
	add.f32 	%f6939, %f3913, %f3913;
	add.f32 	%f3917, %f1, %f6938;
	fma.rn.f32 	%f3918, %f6939, %f3914, %f2;
	mul.f32 	%f3919, %f3917, %f3917;
	mul.f32 	%f3920, %f3918, %f3918;
	add.f32 	%f6940, %f3919, %f3920;
	setp.gt.f32 	%p983, %f6940, 0f40800000;
	mov.b32 	%r993, 979;
	mov.u32 	%r1016, %r993;
	@%p983 bra 	$L__BB2_1002;
	sub.f32 	%f6941, %f3919, %f3920;
	add.f32 	%f6942, %f3917, %f3917;
	add.f32 	%f3921, %f1, %f6941;
	fma.rn.f32 	%f3922, %f6942, %f3918, %f2;
	mul.f32 	%f3923, %f3921, %f3921;
	mul.f32 	%f3924, %f3922, %f3922;
	add.f32 	%f6943, %f3923, %f3924;
	setp.gt.f32 	%p984, %f6943, 0f40800000;
	mov.b32 	%r994, 980;
	mov.u32 	%r1016, %r994;
	@%p984 bra 	$L__BB2_1002;
	sub.f32 	%f6944, %f3923, %f3924;
	add.f32 	%f6945, %f3921, %f3921;
	add.f32 	%f3925, %f1, %f6944;
	fma.rn.f32 	%f3926, %f6945, %f3922, %f2;
	mul.f32 	%f3927, %f3925, %f3925;
	mul.f32 	%f3928, %f3926, %f3926;
	add.f32 	%f6946, %f3927, %f3928;
	setp.gt.f32 	%p985, %f6946, 0f40800000;
	mov.b32 	%r995, 981;
	mov.u32 	%r1016, %r995;
	@%p985 bra 	$L__BB2_1002;
	sub.f32 	%f6947, %f3927, %f3928;
	add.f32 	%f6948, %f3925, %f3925;
	add.f32 	%f3929, %f1, %f6947;
	fma.rn.f32 	%f3930, %f6948, %f3926, %f2;
	mul.f32 	%f3931, %f3929, %f3929;
	mul.f32 	%f3932, %f3930, %f3930;
	add.f32 	%f6949, %f3931, %f3932;
	setp.gt.f32 	%p986, %f6949, 0f40800000;
	mov.b32 	%r996, 982;
	mov.u32 	%r1016, %r996;
	@%p986 bra 	$L__BB2_1002;
	sub.f32 	%f6950, %f3931, %f3932;
	add.f32 	%f6951, %f3929, %f3929;
	add.f32 	%f3933, %f1, %f6950;
	fma.rn.f32 	%f3934, %f6951, %f3930, %f2;
	mul.f32 	%f3935, %f3933, %f3933;
	mul.f32 	%f3936, %f3934, %f3934;
	add.f32 	%f6952, %f3935, %f3936;
	setp.gt.f32 	%p987, %f6952, 0f40800000;
	mov.b32 	%r997, 983;
	mov.u32 	%r1016, %r997;
	@%p987 bra 	$L__BB2_1002;
	sub.f32 	%f6953, %f3935, %f3936;
	add.f32 	%f6954, %f3933, %f3933;
	add.f32 	%f3937, %f1, %f6953;
	fma.rn.f32 	%f3938, %f6954, %f3934, %f2;
	mul.f32 	%f3939, %f3937, %f3937;
	mul.f32 	%f3940, %f3938, %f3938;
	add.f32 	%f6955, %f3939, %f3940;
	setp.gt.f32 	%p988, %f6955, 0f40800000;
	mov.b32 	%r998, 984;
	mov.u32 	%r1016, %r998;
	@%p988 bra 	$L__BB2_1002;
	sub.f32 	%f6956, %f3939, %f3940;
	add.f32 	%f6957, %f3937, %f3937;
	add.f32 	%f3941, %f1, %f6956;
	fma.rn.f32 	%f3942, %f6957, %f3938, %f2;
	mul.f32 	%f3943, %f3941, %f3941;
	mul.f32 	%f3944, %f3942, %f3942;
	add.f32 	%f6958, %f3943, %f3944;
	setp.gt.f32 	%p989, %f6958, 0f40800000;
	mov.b32 	%r999, 985;
	mov.u32 	%r1016, %r999;
	@%p989 bra 	$L__BB2_1002;
	sub.f32 	%f6959, %f3943, %f3944;
	add.f32 	%f6960, %f3941, %f3941;
	add.f32 	%f3945, %f1, %f6959;
	fma.rn.f32 	%f3946, %f6960, %f3942, %f2;
	mul.f32 	%f3947, %f3945, %f3945;
	mul.f32 	%f3948, %f3946, %f3946;
	add.f32 	%f6961, %f3947, %f3948;
	setp.gt.f32 	%p990, %f6961, 0f40800000;
	mov.b32 	%r1000, 986;
	mov.u32 	%r1016, %r1000;
	@%p990 bra 	$L__BB2_1002;
	sub.f32 	%f6962, %f3947, %f3948;
	add.f32 	%f6963, %f3945, %f3945;
	add.f32 	%f3949, %f1, %f6962;
	fma.rn.f32 	%f3950, %f6963, %f3946, %f2;
	mul.f32 	%f3951, %f3949, %f3949;
	mul.f32 	%f3952, %f3950, %f3950;
	add.f32 	%f6964, %f3951, %f3952;
	setp.gt.f32 	%p991, %f6964, 0f40800000;
	mov.b32 	%r1001, 987;
	mov.u32 	%r1016, %r1001;
	@%p991 bra 	$L__BB2_1002;
	sub.f32 	%f6965, %f3951, %f3952;
	add.f32 	%f6966, %f3949, %f3949;
	add.f32 	%f3953, %f1, %f6965;
	fma.rn.f32 	%f3954, %f6966, %f3950, %f2;
	mul.f32 	%f3955, %f3953, %f3953;
	mul.f32 	%f3956, %f3954, %f3954;
	add.f32 	%f6967, %f3955, %f3956;
	setp.gt.f32 	%p992, %f6967, 0f40800000;
	mov.b32 	%r1002, 988;
	mov.u32 	%r1016, %r1002;
	@%p992 bra 	$L__BB2_1002;
	sub.f32 	%f6968, %f3955, %f3956;
	add.f32 	%f6969, %f3953, %f3953;
	add.f32 	%f3957, %f1, %f6968;
	fma.rn.f32 	%f3958, %f6969, %f3954, %f2;
	mul.f32 	%f3959, %f3957, %f3957;
	mul.f32 	%f3960, %f3958, %f3958;
	add.f32 	%f6970, %f3959, %f3960;
	setp.gt.f32 	%p993, %f6970, 0f40800000;
	mov.b32 	%r1003, 989;
	mov.u32 	%r1016, %r1003;
	@%p993 bra 	$L__BB2_1002;
	sub.f32 	%f6971, %f3959, %f3960;
	add.f32 	%f6972, %f3957, %f3957;
	add.f32 	%f3961, %f1, %f6971;
	fma.rn.f32 	%f3962, %f6972, %f3958, %f2;
	mul.f32 	%f3963, %f3961, %f3961;
	mul.f32 	%f3964, %f3962, %f3962;
	add.f32 	%f6973, %f3963, %f3964;
	setp.gt.f32 	%p994, %f6973, 0f40800000;
	mov.b32 	%r1004, 990;
	mov.u32 	%r1016, %r1004;
	@%p994 bra 	$L__BB2_1002;
	sub.f32 	%f6974, %f3963, %f3964;
	add.f32 	%f6975, %f3961, %f3961;
	add.f32 	%f3965, %f1, %f6974;
	fma.rn.f32 	%f3966, %f6975, %f3962, %f2;
	mul.f32 	%f3967, %f3965, %f3965;
	mul.f32 	%f3968, %f3966, %f3966;
	add.f32 	%f6976, %f3967, %f3968;
	setp.gt.f32 	%p995, %f6976, 0f40800000;
	mov.b32 	%r1005, 991;
	mov.u32 	%r1016, %r1005;
	@%p995 bra 	$L__BB2_1002;
	sub.f32 	%f6977, %f3967, %f3968;
	add.f32 	%f6978, %f3965, %f3965;
	add.f32 	%f3969, %f1, %f6977;
	fma.rn.f32 	%f3970, %f6978, %f3966, %f2;
	mul.f32 	%f3971, %f3969, %f3969;
	mul.f32 	%f3972, %f3970, %f3970;
	add.f32 	%f6979, %f3971, %f3972;
	setp.gt.f32 	%p996, %f6979, 0f40800000;
	mov.b32 	%r1006, 992;
	mov.u32 	%r1016, %r1006;
	@%p996 bra 	$L__BB2_1002;
	sub.f32 	%f6980, %f3971, %f3972;
	add.f32 	%f6981, %f3969, %f3969;
	add.f32 	%f3973, %f1, %f6980;
	fma.rn.f32 	%f3974, %f6981, %f3970, %f2;
	mul.f32 	%f3975, %f3973, %f3973;
	mul.f32 	%f3976, %f3974, %f3974;
	add.f32 	%f6982, %f3975, %f3976;
	setp.gt.f32 	%p997, %f6982, 0f40800000;
	mov.b32 	%r1007, 993;
	mov.u32 	%r1016, %r1007;
	@%p997 bra 	$L__BB2_1002;
	sub.f32 	%f6983, %f3975, %f3976;
	add.f32 	%f6984, %f3973, %f3973;
	add.f32 	%f3977, %f1, %f6983;
	fma.rn.f32 	%f3978, %f6984, %f3974, %f2;
	mul.f32 	%f3979, %f3977, %f3977;
	mul.f32 	%f3980, %f3978, %f3978;
	add.f32 	%f6985, %f3979, %f3980;
	setp.gt.f32 	%p998, %f6985, 0f40800000;
	mov.b32 	%r1008, 994;
	mov.u32 	%r1016, %r1008;
	@%p998 bra 	$L__BB2_1002;
	sub.f32 	%f6986, %f3979, %f3980;
	add.f32 	%f6987, %f3977, %f3977;
	add.f32 	%f3981, %f1, %f6986;
	fma.rn.f32 	%f3982, %f6987, %f3978, %f2;
	mul.f32 	%f3983, %f3981, %f3981;
	mul.f32 	%f3984, %f3982, %f3982;
	add.f32 	%f6988, %f3983, %f3984;
	setp.gt.f32 	%p999, %f6988, 0f40800000;
	mov.b32 	%r1009, 995;
	mov.u32 	%r1016, %r1009;
	@%p999 bra 	$L__BB2_1002;
	sub.f32 	%f6989, %f3983, %f3984;
	add.f32 	%f6990, %f3981, %f3981;
	add.f32 	%f3985, %f1, %f6989;
	fma.rn.f32 	%f3986, %f6990, %f3982, %f2;
	mul.f32 	%f3987, %f3985, %f3985;
	mul.f32 	%f3988, %f3986, %f3986;
	add.f32 	%f6991, %f3987, %f3988;
	setp.gt.f32 	%p1000, %f6991, 0f40800000;
	mov.b32 	%r1010, 996;
	mov.u32 	%r1016, %r1010;
	@%p1000 bra 	$L__BB2_1002;
	sub.f32 	%f6992, %f3987, %f3988;
	add.f32 	%f6993, %f3985, %f3985;
	add.f32 	%f3989, %f1, %f6992;
	fma.rn.f32 	%f3990, %f6993, %f3986, %f2;
	mul.f32 	%f3991, %f3989, %f3989;
	mul.f32 	%f3992, %f3990, %f3990;
	add.f32 	%f6994, %f3991, %f3992;
	setp.gt.f32 	%p1001, %f6994, 0f40800000;
	mov.b32 	%r1011, 997;
	mov.u32 	%r1016, %r1011;
	@%p1001 bra 	$L__BB2_1002;
	sub.f32 	%f6995, %f3991, %f3992;
	add.f32 	%f6996, %f3989, %f3989;
	add.f32 	%f3993, %f1, %f6995;
	fma.rn.f32 	%f3994, %f6996, %f3990, %f2;
	mul.f32 	%f3995, %f3993, %f3993;
	mul.f32 	%f3996, %f3994, %f3994;
	add.f32 	%f6997, %f3995, %f3996;
	setp.gt.f32 	%p1002, %f6997, 0f40800000;
	mov.b32 	%r1012, 998;
	mov.u32 	%r1016, %r1012;
	@%p1002 bra 	$L__BB2_1002;
	sub.f32 	%f6998, %f3995, %f3996;
	add.f32 	%f6999, %f3993, %f3993;
	add.f32 	%f7000, %f1, %f6998;
	fma.rn.f32 	%f7001, %f6999, %f3994, %f2;
	mul.f32 	%f7002, %f7001, %f7001;
	fma.rn.f32 	%f7003, %f7000, %f7000, %f7002;
	setp.gt.f32 	%p1003, %f7003, 0f40800000;
	mov.b32 	%r1013, 999;
	mov.u32 	%r1016, %r1013;
	@%p1003 bra 	$L__BB2_1002;
	mov.b32 	%r1014, 1000;
	mov.u32 	%r1016, %r1014;
$L__BB2_1002:
	mad.lo.s32 	%r1015, %r4, %r13, %r1;
	cvta.to.global.u64 	%rd2, %rd1;
	mul.wide.s32 	%rd3, %r1015, 4;
	add.s64 	%rd4, %rd2, %rd3;
	st.global.u32 	[%rd4], %r1016;
$L__BB2_1003:
	ret;

}
	// .globl	_Z12mandelKernelILi10000EEvPiiiffff
.visible .entry _Z12mandelKernelILi10000EEvPiiiffff(
	.param .u64 .ptr .align 1 _Z12mandelKernelILi10000EEvPiiiffff_param_0,
	.param .u32 _Z12mandelKernelILi10000EEvPiiiffff_param_1,
	.param .u32 _Z12mandelKernelILi10000EEvPiiiffff_param_2,
	.param .f32 _Z12mandelKernelILi10000EEvPiiiffff_param_3,
	.param .f32 _Z12mandelKernelILi10000EEvPiiiffff_param_4,
	.param .f32 _Z12mandelKernelILi10000EEvPiiiffff_param_5,
	.param .f32 _Z12mandelKernelILi10000EEvPiiiffff_param_6
)
{
	.reg .pred 	%p<21>;
	.reg .b32 	%r<36>;
	.reg .b32 	%f<125>;
	.reg .b64 	%rd<5>;

	ld.param.u64 	%rd1, [_Z12mandelKernelILi10000EEvPiiiffff_param_0];
	ld.param.u32 	%r21, [_Z12mandelKernelILi10000EEvPiiiffff_param_1];
	ld.param.u32 	%r22, [_Z12mandelKernelILi10000EEvPiiiffff_param_2];
	ld.param.f32 	%f69, [_Z12mandelKernelILi10000EEvPiiiffff_param_3];
	ld.param.f32 	%f70, [_Z12mandelKernelILi10000EEvPiiiffff_param_4];
	ld.param.f32 	%f71, [_Z12mandelKernelILi10000EEvPiiiffff_param_5];
	ld.param.f32 	%f72, [_Z12mandelKernelILi10000EEvPiiiffff_param_6];
	mov.u32 	%r24, %ctaid.x;
	mov.u32 	%r25, %ntid.x;
	mov.u32 	%r26, %tid.x;
	mad.lo.s32 	%r1, %r24, %r25, %r26;
	mov.u32 	%r27, %ctaid.y;
	mov.u32 	%r28, %ntid.y;
	mov.u32 	%r29, %tid.y;
	mad.lo.s32 	%r30, %r27, %r28, %r29;
	setp.ge.s32 	%p1, %r1, %r21;
	setp.ge.s32 	%p2, %r30, %r22;
	or.pred  	%p3, %p1, %p2;
	@%p3 bra 	$L__BB3_35;
	cvt.rn.f32.s32 	%f73, %r1;
	fma.rn.f32 	%f1, %f71, %f73, %f69;
	cvt.rn.f32.u32 	%f74, %r30;
	fma.rn.f32 	%f2, %f72, %f74, %f70;
	mov.b32 	%r3, 0;
	mov.f32 	%f123, %f2;
	mov.f32 	%f124, %f1;
$L__BB3_2:
	.pragma "nounroll";
	mul.f32 	%f5, %f124, %f124;
	mul.f32 	%f6, %f123, %f123;
	add.f32 	%f75, %f5, %f6;
	setp.gt.f32 	%p4, %f75, 0f40800000;
	mov.u32 	%r35, %r3;
	@%p4 bra 	$L__BB3_34;
	sub.f32 	%f76, %f5, %f6;
	add.f32 	%f77, %f124, %f124;
	add.f32 	%f7, %f1, %f76;
	fma.rn.f32 	%f8, %f77, %f123, %f2;
	mul.f32 	%f9, %f7, %f7;
	mul.f32 	%f10, %f8, %f8;
	add.f32 	%f78, %f9, %f10;
	setp.gt.f32 	%p5, %f78, 0f40800000;
	@%p5 bra 	$L__BB3_33;
	sub.f32 	%f79, %f9, %f10;
	add.f32 	%f80, %f7, %f7;
	add.f32 	%f11, %f1, %f79;
	fma.rn.f32 	%f12, %f80, %f8, %f2;
	mul.f32 	%f13, %f11, %f11;
	mul.f32 	%f14, %f12, %f12;
	add.f32 	%f81, %f13, %f14;
	setp.gt.f32 	%p6, %f81, 0f40800000;
	@%p6 bra 	$L__BB3_32;
	sub.f32 	%f82, %f13, %f14;
	add.f32 	%f83, %f11, %f11;
	add.f32 	%f15, %f1, %f82;
	fma.rn.f32 	%f16, %f83, %f12, %f2;
	mul.f32 	%f17, %f15, %f15;
	mul.f32 	%f18, %f16, %f16;
	add.f32 	%f84, %f17, %f18;
	setp.gt.f32 	%p7, %f84, 0f40800000;
	@%p7 bra 	$L__BB3_31;
	sub.f32 	%f85, %f17, %f18;
	add.f32 	%f86, %f15, %f15;
	add.f32 	%f19, %f1, %f85;
	fma.rn.f32 	%f20, %f86, %f16, %f2;
	mul.f32 	%f21, %f19, %f19;
	mul.f32 	%f22, %f20, %f20;
	add.f32 	%f87, %f21, %f22;
	setp.gt.f32 	%p8, %f87, 0f40800000;
	@%p8 bra 	$L__BB3_30;
	sub.f32 	%f88, %f21, %f22;
	add.f32 	%f89, %f19, %f19;
	add.f32 	%f23, %f1, %f88;
	fma.rn.f32 	%f24, %f89, %f20, %f2;
	mul.f32 	%f25, %f23, %f23;
	mul.f32 	%f26, %f24, %f24;
	add.f32 	%f90, %f25, %f26;
	setp.gt.f32 	%p9, %f90, 0f40800000;
	@%p9 bra 	$L__BB3_29;
	sub.f32 	%f91, %f25, %f26;
	add.f32 	%f92, %f23, %f23;
	add.f32 	%f27, %f1, %f91;
	fma.rn.f32 	%f28, %f92, %f24, %f2;
	mul.f32 	%f29, %f27, %f27;
	mul.f32 	%f30, %f28, %f28;
	add.f32 	%f93, %f29, %f30;
	setp.gt.f32 	%p10, %f93, 0f40800000;
	@%p10 bra 	$L__BB3_28;
	sub.f32 	%f94, %f29, %f30;
	add.f32 	%f95, %f27, %f27;
	add.f32 	%f31, %f1, %f94;
	fma.rn.f32 	%f32, %f95, %f28, %f2;
	mul.f32 	%f33, %f31, %f31;
	mul.f32 	%f34, %f32, %f32;
	add.f32 	%f96, %f33, %f34;
	setp.gt.f32 	%p11, %f96, 0f40800000;
	@%p11 bra 	$L__BB3_27;
	sub.f32 	%f97, %f33, %f34;
	add.f32 	%f98, %f31, %f31;
	add.f32 	%f35, %f1, %f97;
	fma.rn.f32 	%f36, %f98, %f32, %f2;
	mul.f32 	%f37, %f35, %f35;
	mul.f32 	%f38, %f36, %f36;
	add.f32 	%f99, %f37, %f38;
	setp.gt.f32 	%p12, %f99, 0f40800000;
	@%p12 bra 	$L__BB3_26;
	sub.f32 	%f100, %f37, %f38;
	add.f32 	%f101, %f35, %f35;
	add.f32 	%f39, %f1, %f100;
	fma.rn.f32 	%f40, %f101, %f36, %f2;
	mul.f32 	%f41, %f39, %f39;
	mul.f32 	%f42, %f40, %f40;
	add.f32 	%f102, %f41, %f42;
	setp.gt.f32 	%p13, %f102, 0f40800000;
	@%p13 bra 	$L__BB3_25;
	sub.f32 	%f103, %f41, %f42;
	add.f32 	%f104, %f39, %f39;
	add.f32 	%f43, %f1, %f103;
	fma.rn.f32 	%f44, %f104, %f40, %f2;
	mul.f32 	%f45, %f43, %f43;
	mul.f32 	%f46, %f44, %f44;
	add.f32 	%f105, %f45, %f46;
	setp.gt.f32 	%p14, %f105, 0f40800000;
	@%p14 bra 	$L__BB3_24;
	sub.f32 	%f106, %f45, %f46;
	add.f32 	%f107, %f43, %f43;
	add.f32 	%f47, %f1, %f106;
	fma.rn.f32 	%f48, %f107, %f44, %f2;
	mul.f32 	%f49, %f47, %f47;
	mul.f32 	%f50, %f48, %f48;
	add.f32 	%f108, %f49, %f50;
	setp.gt.f32 	%p15, %f108, 0f40800000;
	@%p15 bra 	$L__BB3_23;
	sub.f32 	%f109, %f49, %f50;
	add.f32 	%f110, %f47, %f47;
	add.f32 	%f51, %f1, %f109;
	fma.rn.f32 	%f52, %f110, %f48, %f2;
	mul.f32 	%f53, %f51, %f51;
	mul.f32 	%f54, %f52, %f52;
	add.f32 	%f111, %f53, %f54;
	setp.gt.f32 	%p16, %f111, 0f40800000;
	@%p16 bra 	$L__BB3_22;
	sub.f32 	%f112, %f53, %f54;
	add.f32 	%f113, %f51, %f51;
	add.f32 	%f55, %f1, %f112;
	fma.rn.f32 	%f56, %f113, %f52, %f2;
	mul.f32 	%f57, %f55, %f55;
	mul.f32 	%f58, %f56, %f56;
	add.f32 	%f114, %f57, %f58;
	setp.gt.f32 	%p17, %f114, 0f40800000;
	@%p17 bra 	$L__BB3_21;
	sub.f32 	%f115, %f57, %f58;
	add.f32 	%f116, %f55, %f55;
	add.f32 	%f59, %f1, %f115;
	fma.rn.f32 	%f60, %f116, %f56, %f2;
	mul.f32 	%f61, %f59, %f59;
	mul.f32 	%f62, %f60, %f60;
	add.f32 	%f117, %f61, %f62;
	setp.gt.f32 	%p18, %f117, 0f40800000;
	@%p18 bra 	$L__BB3_20;
	sub.f32 	%f118, %f61, %f62;
	add.f32 	%f119, %f59, %f59;
	add.f32 	%f63, %f1, %f118;
	fma.rn.f32 	%f64, %f119, %f60, %f2;
	mul.f32 	%f65, %f63, %f63;
	mul.f32 	%f66, %f64, %f64;
	add.f32 	%f120, %f65, %f66;
	setp.gt.f32 	%p19, %f120, 0f40800000;
	@%p19 bra 	$L__BB3_19;
	sub.f32 	%f121, %f65, %f66;
	add.f32 	%f122, %f63, %f63;
	add.f32 	%f124, %f1, %f121;
	fma.rn.f32 	%f123, %f122, %f64, %f2;
	add.s32 	%r3, %r3, 16;
	setp.eq.s32 	%p20, %r3, 10000;
	mov.b32 	%r35, 10000;
	@%p20 bra 	$L__BB3_34;
	bra.uni 	$L__BB3_2;
$L__BB3_19:
	add.s32 	%r35, %r3, 15;
	bra.uni 	$L__BB3_34;
$L__BB3_20:
	add.s32 	%r35, %r3, 14;
	bra.uni 	$L__BB3_34;
$L__BB3_21:
	add.s32 	%r35, %r3, 13;
	bra.uni 	$L__BB3_34;
$L__BB3_22:
	add.s32 	%r35, %r3, 12;
	bra.uni 	$L__BB3_34;
$L__BB3_23:
	add.s32 	%r35, %r3, 11;
	bra.uni 	$L__BB3_34;
$L__BB3_24:
	add.s32 	%r35, %r3, 10;
	bra.uni 	$L__BB3_34;
$L__BB3_25:
	add.s32 	%r35, %r3, 9;
	bra.uni 	$L__BB3_34;
$L__BB3_26:
	add.s32 	%r35, %r3, 8;
	bra.uni 	$L__BB3_34;
$L__BB3_27:
	add.s32 	%r35, %r3, 7;
	bra.uni 	$L__BB3_34;
$L__BB3_28:
	add.s32 	%r35, %r3, 6;
	bra.uni 	$L__BB3_34;
$L__BB3_29:
	add.s32 	%r35, %r3, 5;
	bra.uni 	$L__BB3_34;
$L__BB3_30:
	add.s32 	%r35, %r3, 4;
	bra.uni 	$L__BB3_34;
$L__BB3_31:
	add.s32 	%r35, %r3, 3;
	bra.uni 	$L__BB3_34;
$L__BB3_32:
	add.s32 	%r35, %r3, 2;
	bra.uni 	$L__BB3_34;
$L__BB3_33:
	add.s32 	%r35, %r3, 1;
$L__BB3_34:
	mad.lo.s32 	%r33, %r21, %r30, %r1;
	cvta.to.global.u64 	%rd2, %rd1;
	mul.wide.s32 	%rd3, %r33, 4;
	add.s64 	%rd4, %rd2, %rd3;
	st.global.u32 	[%rd4], %r35;
$L__BB3_35:
	ret;

}
	// .globl	_Z12mandelKernelILi100000EEvPiiiffff
.visible .entry _Z12mandelKernelILi100000EEvPiiiffff(
	.param .u64 .ptr .align 1 _Z12mandelKernelILi100000EEvPiiiffff_param_0,
	.param .u32 _Z12mandelKernelILi100000EEvPiiiffff_param_1,
	.param .u32 _Z12mandelKernelILi100000EEvPiiiffff_param_2,
	.param .f32 _Z12mandelKernelILi100000EEvPiiiffff_param_3,
	.param .f32 _Z12mandelKernelILi100000EEvPiiiffff_param_4,
	.param .f32 _Z12mandelKernelILi100000EEvPiiiffff_param_5,
	.param .f32 _Z12mandelKernelILi100000EEvPiiiffff_param_6
)
{
	.reg .pred 	%p<37>;
	.reg .b32 	%r<52>;
	.reg .b32 	%f<237>;
	.reg .b64 	%rd<5>;

	ld.param.u64 	%rd1, [_Z12mandelKernelILi100000EEvPiiiffff_param_0];
	ld.param.u32 	%r37, [_Z12mandelKernelILi100000EEvPiiiffff_param_1];
	ld.param.u32 	%r38, [_Z12mandelKernelILi100000EEvPiiiffff_param_2];
	ld.param.f32 	%f133, [_Z12mandelKernelILi100000EEvPiiiffff_param_3];
	ld.param.f32 	%f134, [_Z12mandelKernelILi100000EEvPiiiffff_param_4];
	ld.param.f32 	%f135, [_Z12mandelKernelILi100000EEvPiiiffff_param_5];
	ld.param.f32 	%f136, [_Z12mandelKernelILi100000EEvPiiiffff_param_6];
	mov.u32 	%r40, %ctaid.x;
	mov.u32 	%r41, %ntid.x;
	mov.u32 	%r42, %tid.x;
	mad.lo.s32 	%r1, %r40, %r41, %r42;
	mov.u32 	%r43, %ctaid.y;
	mov.u32 	%r44, %ntid.y;
	mov.u32 	%r45, %tid.y;
	mad.lo.s32 	%r46, %r43, %r44, %r45;
	setp.ge.s32 	%p1, %r1, %r37;
	setp.ge.s32 	%p2, %r46, %r38;
	or.pred  	%p3, %p1, %p2;
	@%p3 bra 	$L__BB4_67;
	cvt.rn.f32.s32 	%f137, %r1;
	fma.rn.f32 	%f1, %f135, %f137, %f133;
	cvt.rn.f32.u32 	%f138, %r46;
	fma.rn.f32 	%f2, %f136, %f138, %f134;
	mov.b32 	%r3, 0;
	mov.f32 	%f235, %f2;
	mov.f32 	%f236, %f1;
$L__BB4_2:
	.pragma "nounroll";
	mul.f32 	%f5, %f236, %f236;
	mul.f32 	%f6, %f235, %f235;
	add.f32 	%f139, %f5, %f6;
	setp.gt.f32 	%p4, %f139, 0f40800000;
	mov.u32 	%r51, %r3;
	@%p4 bra 	$L__BB4_66;
	sub.f32 	%f140, %f5, %f6;
	add.f32 	%f141, %f236, %f236;
	add.f32 	%f7, %f1, %f140;
	fma.rn.f32 	%f8, %f141, %f235, %f2;
	mul.f32 	%f9, %f7, %f7;
	mul.f32 	%f10, %f8, %f8;
	add.f32 	%f142, %f9, %f10;
	setp.gt.f32 	%p5, %f142, 0f40800000;
	@%p5 bra 	$L__BB4_65;
	sub.f32 	%f143, %f9, %f10;
	add.f32 	%f144, %f7, %f7;
	add.f32 	%f11, %f1, %f143;
	fma.rn.f32 	%f12, %f144, %f8, %f2;
	mul.f32 	%f13, %f11, %f11;
	mul.f32 	%f14, %f12, %f12;
	add.f32 	%f145, %f13, %f14;
	setp.gt.f32 	%p6, %f145, 0f40800000;
	@%p6 bra 	$L__BB4_64;
	sub.f32 	%f146, %f13, %f14;
	add.f32 	%f147, %f11, %f11;
	add.f32 	%f15, %f1, %f146;
	fma.rn.f32 	%f16, %f147, %f12, %f2;
	mul.f32 	%f17, %f15, %f15;
	mul.f32 	%f18, %f16, %f16;
	add.f32 	%f148, %f17, %f18;
	setp.gt.f32 	%p7, %f148, 0f40800000;
	@%p7 bra 	$L__BB4_63;
	sub.f32 	%f149, %f17, %f18;
	add.f32 	%f150, %f15, %f15;
	add.f32 	%f19, %f1, %f149;
	fma.rn.f32 	%f20, %f150, %f16, %f2;
	mul.f32 	%f21, %f19, %f19;
	mul.f32 	%f22, %f20, %f20;
	add.f32 	%f151, %f21, %f22;
	setp.gt.f32 	%p8, %f151, 0f40800000;
	@%p8 bra 	$L__BB4_62;
	sub.f32 	%f152, %f21, %f22;
	add.f32 	%f153, %f19, %f19;
	add.f32 	%f23, %f1, %f152;
	fma.rn.f32 	%f24, %f153, %f20, %f2;
	mul.f32 	%f25, %f23, %f23;
	mul.f32 	%f26, %f24, %f24;
	add.f32 	%f154, %f25, %f26;
	setp.gt.f32 	%p9, %f154, 0f40800000;
	@%p9 bra 	$L__BB4_61;
	sub.f32 	%f155, %f25, %f26;
	add.f32 	%f156, %f23, %f23;
	add.f32 	%f27, %f1, %f155;
	fma.rn.f32 	%f28, %f156, %f24, %f2;
	mul.f32 	%f29, %f27, %f27;
	mul.f32 	%f30, %f28, %f28;
	add.f32 	%f157, %f29, %f30;
	setp.gt.f32 	%p10, %f157, 0f40800000;
	@%p10 bra 	$L__BB4_60;
	sub.f32 	%f158, %f29, %f30;
	add.f32 	%f159, %f27, %f27;
	add.f32 	%f31, %f1, %f158;
	fma.rn.f32 	%f32, %f159, %f28, %f2;
	mul.f32 	%f33, %f31, %f31;
	mul.f32 	%f34, %f32, %f32;
	add.f32 	%f160, %f33, %f34;
	setp.gt.f32 	%p11, %f160, 0f40800000;
	@%p11 bra 	$L__BB4_59;
	sub.f32 	%f161, %f33, %f34;
	add.f32 	%f162, %f31, %f31;
	add.f32 	%f35, %f1, %f161;
	fma.rn.f32 	%f36, %f162, %f32, %f2;
	mul.f32 	%f37, %f35, %f35;
	mul.f32 	%f38, %f36, %f36;
	add.f32 	%f163, %f37, %f38;
	setp.gt.f32 	%p12, %f163, 0f40800000;
	@%p12 bra 	$L__BB4_58;
	sub.f32 	%f164, %f37, %f38;
	add.f32 	%f165, %f35, %f35;
	add.f32 	%f39, %f1, %f164;
	fma.rn.f32 	%f40, %f165, %f36, %f2;
	mul.f32 	%f41, %f39, %f39;
	mul.f32 	%f42, %f40, %f40;
	add.f32 	%f166, %f41, %f42;
	setp.gt.f32 	%p13, %f166, 0f40800000;
	@%p13 bra 	$L__BB4_57;
	sub.f32 	%f167, %f41, %f42;
	add.f32 	%f168, %f39, %f39;
	add.f32 	%f43, %f1, %f167;
	fma.rn.f32 	%f44, %f168, %f40, %f2;
	mul.f32 	%f45, %f43, %f43;
	mul.f32 	%f46, %f44, %f44;
	add.f32 	%f169, %f45, %f46;
	setp.gt.f32 	%p14, %f169, 0f40800000;
	@%p14 bra 	$L__BB4_56;
	sub.f32 	%f170, %f45, %f46;
	add.f32 	%f171, %f43, %f43;
	add.f32 	%f47, %f1, %f170;
	fma.rn.f32 	%f48, %f171, %f44, %f2;
	mul.f32 	%f49, %f47, %f47;
	mul.f32 	%f50, %f48, %f48;
	add.f32 	%f172, %f49, %f50;
	setp.gt.f32 	%p15, %f172, 0f40800000;
	@%p15 bra 	$L__BB4_55;
	sub.f32 	%f173, %f49, %f50;
	add.f32 	%f174, %f47, %f47;
	add.f32 	%f51, %f1, %f173;
	fma.rn.f32 	%f52, %f174, %f48, %f2;
	mul.f32 	%f53, %f51, %f51;
	mul.f32 	%f54, %f52, %f52;
	add.f32 	%f175, %f53, %f54;
	setp.gt.f32 	%p16, %f175, 0f40800000;
	@%p16 bra 	$L__BB4_54;
	sub.f32 	%f176, %f53, %f54;
	add.f32 	%f177, %f51, %f51;
	add.f32 	%f55, %f1, %f176;
	fma.rn.f32 	%f56, %f177, %f52, %f2;
	mul.f32 	%f57, %f55, %f55;
	mul.f32 	%f58, %f56, %f56;
	add.f32 	%f178, %f57, %f58;
	setp.gt.f32 	%p17, %f178, 0f40800000;
	@%p17 bra 	$L__BB4_53;
	sub.f32 	%f179, %f57, %f58;
	add.f32 	%f180, %f55, %f55;
	add.f32 	%f59, %f1, %f179;
	fma.rn.f32 	%f60, %f180, %f56, %f2;
	mul.f32 	%f61, %f59, %f59;
	mul.f32 	%f62, %f60, %f60;
	add.f32 	%f181, %f61, %f62;
	setp.gt.f32 	%p18, %f181, 0f40800000;
	@%p18 bra 	$L__BB4_52;
	sub.f32 	%f182, %f61, %f62;
	add.f32 	%f183, %f59, %f59;
	add.f32 	%f63, %f1, %f182;
	fma.rn.f32 	%f64, %f183, %f60, %f2;
	mul.f32 	%f65, %f63, %f63;
	mul.f32 	%f66, %f64, %f64;
	add.f32 	%f184, %f65, %f66;
	setp.gt.f32 	%p19, %f184, 0f40800000;
	@%p19 bra 	$L__BB4_51;
	sub.f32 	%f185, %f65, %f66;
	add.f32 	%f186, %f63, %f63;
	add.f32 	%f67, %f1, %f185;
	fma.rn.f32 	%f68, %f186, %f64, %f2;
	mul.f32 	%f69, %f67, %f67;
	mul.f32 	%f70, %f68, %f68;
	add.f32 	%f187, %f69, %f70;
	setp.gt.f32 	%p20, %f187, 0f40800000;
	@%p20 bra 	$L__BB4_50;
	sub.f32 	%f188, %f69, %f70;
	add.f32 	%f189, %f67, %f67;
	add.f32 	%f71, %f1, %f188;
	fma.rn.f32 	%f72, %f189, %f68, %f2;
	mul.f32 	%f73, %f71, %f71;
	mul.f32 	%f74, %f72, %f72;
	add.f32 	%f190, %f73, %f74;
	setp.gt.f32 	%p21, %f190, 0f40800000;
	@%p21 bra 	$L__BB4_49;
	sub.f32 	%f191, %f73, %f74;
	add.f32 	%f192, %f71, %f71;
	add.f32 	%f75, %f1, %f191;
	fma.rn.f32 	%f76, %f192, %f72, %f2;
	mul.f32 	%f77, %f75, %f75;
	mul.f32 	%f78, %f76, %f76;
	add.f32 	%f193, %f77, %f78;
	setp.gt.f32 	%p22, %f193, 0f40800000;
	@%p22 bra 	$L__BB4_48;
	sub.f32 	%f194, %f77, %f78;
	add.f32 	%f195, %f75, %f75;
	add.f32 	%f79, %f1, %f194;
	fma.rn.f32 	%f80, %f195, %f76, %f2;
	mul.f32 	%f81, %f79, %f79;
	mul.f32 	%f82, %f80, %f80;
	add.f32 	%f196, %f81, %f82;
	setp.gt.f32 	%p23, %f196, 0f40800000;
	@%p23 bra 	$L__BB4_47;
	sub.f32 	%f197, %f81, %f82;
	add.f32 	%f198, %f79, %f79;
	add.f32 	%f83, %f1, %f197;
	fma.rn.f32 	%f84, %f198, %f80, %f2;
	mul.f32 	%f85, %f83, %f83;
	mul.f32 	%f86, %f84, %f84;
	add.f32 	%f199, %f85, %f86;
	setp.gt.f32 	%p24, %f199, 0f40800000;
	@%p24 bra 	$L__BB4_46;
	sub.f32 	%f200, %f85, %f86;
	add.f32 	%f201, %f83, %f83;
	add.f32 	%f87, %f1, %f200;
	fma.rn.f32 	%f88, %f201, %f84, %f2;
	mul.f32 	%f89, %f87, %f87;
	mul.f32 	%f90, %f88, %f88;
	add.f32 	%f202, %f89, %f90;
	setp.gt.f32 	%p25, %f202, 0f40800000;
	@%p25 bra 	$L__BB4_45;
	sub.f32 	%f203, %f89, %f90;
	add.f32 	%f204, %f87, %f87;
	add.f32 	%f91, %f1, %f203;
	fma.rn.f32 	%f92, %f204, %f88, %f2;
	mul.f32 	%f93, %f91, %f91;
	mul.f32 	%f94, %f92, %f92;
	add.f32 	%f205, %f93, %f94;
	setp.gt.f32 	%p26, %f205, 0f40800000;
	@%p26 bra 	$L__BB4_44;
	sub.f32 	%f206, %f93, %f94;
	add.f32 	%f207, %f91, %f91;
	add.f32 	%f95, %f1, %f206;
	fma.rn.f32 	%f96, %f207, %f92, %f2;
	mul.f32 	%f97, %f95, %f95;
	mul.f32 	%f98, %f96, %f96;
	add.f32 	%f208, %f97, %f98;
	setp.gt.f32 	%p27, %f208, 0f40800000;
	@%p27 bra 	$L__BB4_43;
	sub.f32 	%f209, %f97, %f98;
	add.f32 	%f210, %f95, %f95;
	add.f32 	%f99, %f1, %f209;
	fma.rn.f32 	%f100, %f210, %f96, %f2;
	mul.f32 	%f101, %f99, %f99;
	mul.f32 	%f102, %f100, %f100;
	add.f32 	%f211, %f101, %f102;
	setp.gt.f32 	%p28, %f211, 0f40800000;
	@%p28 bra 	$L__BB4_42;
	sub.f32 	%f212, %f101, %f102;
	add.f32 	%f213, %f99, %f99;
	add.f32 	%f103, %f1, %f212;
	fma.rn.f32 	%f104, %f213, %f100, %f2;
	mul.f32 	%f105, %f103, %f103;
	mul.f32 	%f106, %f104, %f104;
	add.f32 	%f214, %f105, %f106;
	setp.gt.f32 	%p29, %f214, 0f40800000;
	@%p29 bra 	$L__BB4_41;
	sub.f32 	%f215, %f105, %f106;
	add.f32 	%f216, %f103, %f103;
	add.f32 	%f107, %f1, %f215;
	fma.rn.f32 	%f108, %f216, %f104, %f2;
	mul.f32 	%f109, %f107, %f107;
	mul.f32 	%f110, %f108, %f108;
	add.f32 	%f217, %f109, %f110;
	setp.gt.f32 	%p30, %f217, 0f40800000;
	@%p30 bra 	$L__BB4_40;
	sub.f32 	%f218, %f109, %f110;
	add.f32 	%f219, %f107, %f107;
	add.f32 	%f111, %f1, %f218;
	fma.rn.f32 	%f112, %f219, %f108, %f2;
	mul.f32 	%f113, %f111, %f111;
	mul.f32 	%f114, %f112, %f112;
	add.f32 	%f220, %f113, %f114;
	setp.gt.f32 	%p31, %f220, 0f40800000;
	@%p31 bra 	$L__BB4_39;
	sub.f32 	%f221, %f113, %f114;
	add.f32 	%f222, %f111, %f111;
	add.f32 	%f115, %f1, %f221;
	fma.rn.f32 	%f116, %f222, %f112, %f2;
	mul.f32 	%f117, %f115, %f115;
	mul.f32 	%f118, %f116, %f116;
	add.f32 	%f223, %f117, %f118;
	setp.gt.f32 	%p32, %f223, 0f40800000;
	@%p32 bra 	$L__BB4_38;
	sub.f32 	%f224, %f117, %f118;
	add.f32 	%f225, %f115, %f115;
	add.f32 	%f119, %f1, %f224;
	fma.rn.f32 	%f120, %f225, %f116, %f2;
	mul.f32 	%f121, %f119, %f119;
	mul.f32 	%f122, %f120, %f120;
	add.f32 	%f226, %f121, %f122;
	setp.gt.f32 	%p33, %f226, 0f40800000;
	@%p33 bra 	$L__BB4_37;
	sub.f32 	%f227, %f121, %f122;
	add.f32 	%f228, %f119, %f119;
	add.f32 	%f123, %f1, %f227;
	fma.rn.f32 	%f124, %f228, %f120, %f2;
	mul.f32 	%f125, %f123, %f123;
	mul.f32 	%f126, %f124, %f124;
	add.f32 	%f229, %f125, %f126;
	setp.gt.f32 	%p34, %f229, 0f40800000;
	@%p34 bra 	$L__BB4_36;
	sub.f32 	%f230, %f125, %f126;
	add.f32 	%f231, %f123, %f123;
	add.f32 	%f127, %f1, %f230;
	fma.rn.f32 	%f128, %f231, %f124, %f2;
	mul.f32 	%f129, %f127, %f127;
	mul.f32 	%f130, %f128, %f128;
	add.f32 	%f232, %f129, %f130;
	setp.gt.f32 	%p35, %f232, 0f40800000;
	@%p35 bra 	$L__BB4_35;
	sub.f32 	%f233, %f129, %f130;
	add.f32 	%f234, %f127, %f127;
	add.f32 	%f236, %f1, %f233;
	fma.rn.f32 	%f235, %f234, %f128, %f2;
	add.s32 	%r3, %r3, 32;
	setp.eq.s32 	%p36, %r3, 100000;
	mov.b32 	%r51, 100000;
	@%p36 bra 	$L__BB4_66;
	bra.uni 	$L__BB4_2;
$L__BB4_35:
	add.s32 	%r51, %r3, 31;
	bra.uni 	$L__BB4_66;
$L__BB4_36:
	add.s32 	%r51, %r3, 30;
	bra.uni 	$L__BB4_66;
$L__BB4_37:
	add.s32 	%r51, %r3, 29;
	bra.uni 	$L__BB4_66;
$L__BB4_38:
	add.s32 	%r51, %r3, 28;
	bra.uni 	$L__BB4_66;
$L__BB4_39:
	add.s32 	%r51, %r3, 27;
	bra.uni 	$L__BB4_66;
$L__BB4_40:
	add.s32 	%r51, %r3, 26;
	bra.uni 	$L__BB4_66;
$L__BB4_41:
	add.s32 	%r51, %r3, 25;
	bra.uni 	$L__BB4_66;
$L__BB4_42:
	add.s32 	%r51, %r3, 24;
	bra.uni 	$L__BB4_66;
$L__BB4_43:
	add.s32 	%r51, %r3, 23;
	bra.uni 	$L__BB4_66;
$L__BB4_44:
	add.s32 	%r51, %r3, 22;
	bra.uni 	$L__BB4_66;
$L__BB4_45:
	add.s32 	%r51, %r3, 21;
	bra.uni 	$L__BB4_66;
$L__BB4_46:
	add.s32 	%r51, %r3, 20;
	bra.uni 	$L__BB4_66;
$L__BB4_47:
	add.s32 	%r51, %r3, 19;
	bra.uni 	$L__BB4_66;
$L__BB4_48:
	add.s32 	%r51, %r3, 18;
	bra.uni 	$L__BB4_66;
$L__BB4_49:
	add.s32 	%r51, %r3, 17;
	bra.uni 	$L__BB4_66;
$L__BB4_50:
	add.s32 	%r51, %r3, 16;
	bra.uni 	$L__BB4_66;
$L__BB4_51:
	add.s32 	%r51, %r3, 15;
	bra.uni 	$L__BB4_66;
$L__BB4_52:
	add.s32 	%r51, %r3, 14;
	bra.uni 	$L__BB4_66;
$L__BB4_53:
	add.s32 	%r51, %r3, 13;
	bra.uni 	$L__BB4_66;
$L__BB4_54:
	add.s32 	%r51, %r3, 12;
	bra.uni 	$L__BB4_66;
$L__BB4_55:
	add.s32 	%r51, %r3, 11;
	bra.uni 	$L__BB4_66;
$L__BB4_56:
	add.s32 	%r51, %r3, 10;
	bra.uni 	$L__BB4_66;
$L__BB4_57:
	add.s32 	%r51, %r3, 9;
	bra.uni 	$L__BB4_66;
$L__BB4_58:
	add.s32 	%r51, %r3, 8;
	bra.uni 	$L__BB4_66;
$L__BB4_59:
	add.s32 	%r51, %r3, 7;
	bra.uni 	$L__BB4_66;
$L__BB4_60:
	add.s32 	%r51, %r3, 6;
	bra.uni 	$L__BB4_66;
$L__BB4_61:
	add.s32 	%r51, %r3, 5;
	bra.uni 	$L__BB4_66;
$L__BB4_62:
	add.s32 	%r51, %r3, 4;
	bra.uni 	$L__BB4_66;
$L__BB4_63:
	add.s32 	%r51, %r3, 3;
	bra.uni 	$L__BB4_66;
$L__BB4_64:
	add.s32 	%r51, %r3, 2;
	bra.uni 	$L__BB4_66;
$L__BB4_65:
	add.s32 	%r51, %r3, 1;
$L__BB4_66:
	mad.lo.s32 	%r49, %r37, %r46, %r1;
	cvta.to.global.u64 	%rd2, %rd1;
	mul.wide.s32 	%rd3, %r49, 4;
	add.s64 	%rd4, %rd2, %rd3;
	st.global.u32 	[%rd4], %r51;
$L__BB4_67:
	ret;

}


// ===== COMPILED SASS (sm_100) =====

	.target	sm_100

	.elftype	@"ET_EXEC"


//--------------------- .note.nv.tkinfo           --------------------------
	.section	.note.nv.tkinfo,"",@"SHT_NOTE"
	.sectionflags	@"SHF_NOTE_NV_TKINFO"
	.tkinfo
        /*0018*/ 	.word	0x00000002
        /*0030*/ 	.string	""
        /*0030*/ 	.string	"ptxas"
        /*0030*/ 	.string	"Cuda compilation tools, release 13.0, V13.0.88"
        /*0030*/ 	.string	"Build cuda_13.0.r13.0/compiler.36424714_0"
        /*0030*/ 	.string	"-arch sm_100 -m 64 "



//--------------------- .note.nv.cuinfo           --------------------------
	.section	.note.nv.cuinfo,"",@"SHT_NOTE"
	.sectionflags	@"SHF_NOTE_NV_CUINFO"
        /*0018*/ 	.short	0x0002
        /*001a*/ 	.short	0x0064
        /*001c*/ 	.short	0x0082
	.zero		2


//--------------------- .nv.info                  --------------------------
	.section	.nv.info,"",@"SHT_CUDA_INFO"
	.align	4


	//----- nvinfo : EIATTR_REGCOUNT
	.align		4
        /*0000*/ 	.byte	0x04, 0x2f
        /*0002*/ 	.short	(.L_1 - .L_0)
	.align		4
.L_0:
        /*0004*/ 	.word	index@(_Z19mandelKernelDefaultPiiiffffi)
        /*0008*/ 	.word	0x00000010


	//----- nvinfo : EIATTR_FRAME_SIZE
	.align		4
.L_1:
        /*000c*/ 	.byte	0x04, 0x11
        /*000e*/ 	.short	(.L_3 - .L_2)
	.align		4
.L_2:
        /*0010*/ 	.word	index@(_Z19mandelKernelDefaultPiiiffffi)
        /*0014*/ 	.word	0x00000000


	//----- nvinfo : EIATTR_REGCOUNT
	.align		4
.L_3:
        /*0018*/ 	.byte	0x04, 0x2f
        /*001a*/ 	.short	(.L_5 - .L_4)
	.align		4
.L_4:
        /*001c*/ 	.word	index@(_Z12mandelKernelILi256EEvPiiiffff)
        /*0020*/ 	.word	0x0000000e


	//----- nvinfo : EIATTR_FRAME_SIZE
	.align		4
.L_5:
        /*0024*/ 	.byte	0x04, 0x11
        /*0026*/ 	.short	(.L_7 - .L_6)
	.align		4
.L_6:
        /*0028*/ 	.word	index@(_Z12mandelKernelILi256EEvPiiiffff)
        /*002c*/ 	.word	0x00000000


	//----- nvinfo : EIATTR_REGCOUNT
	.align		4
.L_7:
        /*0030*/ 	.byte	0x04, 0x2f
        /*0032*/ 	.short	(.L_9 - .L_8)
	.align		4
.L_8:
        /*0034*/ 	.word	index@(_Z12mandelKernelILi1000EEvPiiiffff)
        /*0038*/ 	.word	0x0000000e


	//----- nvinfo : EIATTR_FRAME_SIZE
	.align		4
.L_9:
        /*003c*/ 	.byte	0x04, 0x11
        /*003e*/ 	.short	(.L_11 - .L_10)
	.align		4
.L_10:
        /*0040*/ 	.word	index@(_Z12mandelKernelILi1000EEvPiiiffff)
        /*0044*/ 	.word	0x00000000


	//----- nvinfo : EIATTR_REGCOUNT
	.align		4
.L_11:
        /*0048*/ 	.byte	0x04, 0x2f
        /*004a*/ 	.short	(.L_13 - .L_12)
	.align		4
.L_12:
        /*004c*/ 	.word	index@(_Z12mandelKernelILi10000EEvPiiiffff)
        /*0050*/ 	.word	0x0000000e


	//----- nvinfo : EIATTR_FRAME_SIZE
	.align		4
.L_13:
        /*0054*/ 	.byte	0x04, 0x11
        /*0056*/ 	.short	(.L_15 - .L_14)
	.align		4
.L_14:
        /*0058*/ 	.word	index@(_Z12mandelKernelILi10000EEvPiiiffff)
        /*005c*/ 	.word	0x00000000


	//----- nvinfo : EIATTR_REGCOUNT
	.align		4
.L_15:
        /*0060*/ 	.byte	0x04, 0x2f
        /*0062*/ 	.short	(.L_17 - .L_16)
	.align		4
.L_16:
        /*0064*/ 	.word	index@(_Z12mandelKernelILi100000EEvPiiiffff)
        /*0068*/ 	.word	0x0000000e


	//----- nvinfo : EIATTR_FRAME_SIZE
	.align		4
.L_17:
        /*006c*/ 	.byte	0x04, 0x11
        /*006e*/ 	.short	(.L_19 - .L_18)
	.align		4
.L_18:
        /*0070*/ 	.word	index@(_Z12mandelKernelILi100000EEvPiiiffff)
        /*0074*/ 	.word	0x00000000


	//----- nvinfo : EIATTR_MIN_STACK_SIZE
	.align		4
.L_19:
        /*0078*/ 	.byte	0x04, 0x12
        /*007a*/ 	.short	(.L_21 - .L_20)
	.align		4
.L_20:
        /*007c*/ 	.word	index@(_Z12mandelKernelILi100000EEvPiiiffff)
        /*0080*/ 	.word	0x00000000


	//----- nvinfo : EIATTR_MIN_STACK_SIZE
	.align		4
.L_21:
        /*0084*/ 	.byte	0x04, 0x12
        /*0086*/ 	.short	(.L_23 - .L_22)
	.align		4
.L_22:
        /*0088*/ 	.word	index@(_Z12mandelKernelILi10000EEvPiiiffff)
        /*008c*/ 	.word	0x00000000


	//----- nvinfo : EIATTR_MIN_STACK_SIZE
	.align		4
.L_23:
        /*0090*/ 	.byte	0x04, 0x12
        /*0092*/ 	.short	(.L_25 - .L_24)
	.align		4
.L_24:
        /*0094*/ 	.word	index@(_Z12mandelKernelILi1000EEvPiiiffff)
        /*0098*/ 	.word	0x00000000


	//----- nvinfo : EIATTR_MIN_STACK_SIZE
	.align		4
.L_25:
        /*009c*/ 	.byte	0x04, 0x12
        /*009e*/ 	.short	(.L_27 - .L_26)
	.align		4
.L_26:
        /*00a0*/ 	.word	index@(_Z12mandelKernelILi256EEvPiiiffff)
        /*00a4*/ 	.word	0x00000000


	//----- nvinfo : EIATTR_MIN_STACK_SIZE
	.align		4
.L_27:
        /*00a8*/ 	.byte	0x04, 0x12
        /*00aa*/ 	.short	(.L_29 - .L_28)
	.align		4
.L_28:
        /*00ac*/ 	.word	index@(_Z19mandelKernelDefaultPiiiffffi)
        /*00b0*/ 	.word	0x00000000
.L_29:


//--------------------- .nv.compat                --------------------------
	.section	.nv.compat,"",@"SHT_CUDA_COMPAT_INFO"
	.align	4
        /*0000*/ 	.byte	0x02, 0x09, 0x00, 0x00, 0x02, 0x02, 0x01, 0x00, 0x02, 0x05, 0x05, 0x00, 0x03, 0x07, 0x01, 0x01
        /*0010*/ 	.byte	0x02, 0x03, 0x00, 0x00, 0x02, 0x06, 0x01, 0x00, 0x04, 0x0b, 0x08, 0x00, 0x01, 0x00, 0x00, 0x00
        /*0020*/ 	.byte	0x00, 0x00, 0x00, 0x00


//--------------------- .nv.info._Z12mandelKernelILi100000EEvPiiiffff --------------------------
	.section	.nv.info._Z12mandelKernelILi100000EEvPiiiffff,"",@"SHT_CUDA_INFO"
	.sectionflags	@""
	.align	4


	//----- nvinfo : EIATTR_CUDA_API_VERSION
	.align		4
        /*0000*/ 	.byte	0x04, 0x37
        /*0002*/ 	.short	(.L_31 - .L_30)
.L_30:
        /*0004*/ 	.word	0x00000082


	//----- nvinfo : EIATTR_KPARAM_INFO
	.align		4
.L_31:
        /*0008*/ 	.byte	0x04, 0x17
        /*000a*/ 	.short	(.L_33 - .L_32)
.L_32:
        /*000c*/ 	.word	0x00000000
        /*0010*/ 	.short	0x0006
        /*0012*/ 	.short	0x001c
        /*0014*/ 	.byte	0x00, 0xf0, 0x11, 0x00


	//----- nvinfo : EIATTR_KPARAM_INFO
	.align		4
.L_33:
        /*0018*/ 	.byte	0x04, 0x17
        /*001a*/ 	.short	(.L_35 - .L_34)
.L_34:
        /*001c*/ 	.word	0x00000000
        /*0020*/ 	.short	0x0005
        /*0022*/ 	.short	0x0018
        /*0024*/ 	.byte	0x00, 0xf0, 0x11, 0x00


	//----- nvinfo : EIATTR_KPARAM_INFO
	.align		4
.L_35:
        /*0028*/ 	.byte	0x04, 0x17
        /*002a*/ 	.short	(.L_37 - .L_36)
.L_36:
        /*002c*/ 	.word	0x00000000
        /*0030*/ 	.short	0x0004
        /*0032*/ 	.short	0x0014
        /*0034*/ 	.byte	0x00, 0xf0, 0x11, 0x00


	//----- nvinfo : EIATTR_KPARAM_INFO
	.align		4
.L_37:
        /*0038*/ 	.byte	0x04, 0x17
        /*003a*/ 	.short	(.L_39 - .L_38)
.L_38:
        /*003c*/ 	.word	0x00000000
        /*0040*/ 	.short	0x0003
        /*0042*/ 	.short	0x0010
        /*0044*/ 	.byte	0x00, 0xf0, 0x11, 0x00


	//----- nvinfo : EIATTR_KPARAM_INFO
	.align		4
.L_39:
        /*0048*/ 	.byte	0x04, 0x17
        /*004a*/ 	.short	(.L_41 - .L_40)
.L_40:
        /*004c*/ 	.word	0x00000000
        /*0050*/ 	.short	0x0002
        /*0052*/ 	.short	0x000c
        /*0054*/ 	.byte	0x00, 0xf0, 0x11, 0x00


	//----- nvinfo : EIATTR_KPARAM_INFO
	.align		4
.L_41:
        /*0058*/ 	.byte	0x04, 0x17
        /*005a*/ 	.short	(.L_43 - .L_42)
.L_42:
        /*005c*/ 	.word	0x00000000
        /*0060*/ 	.short	0x0001
        /*0062*/ 	.short	0x0008
        /*0064*/ 	.byte	0x00, 0xf0, 0x11, 0x00


	//----- nvinfo : EIATTR_KPARAM_INFO
	.align		4
.L_43:
        /*0068*/ 	.byte	0x04, 0x17
        /*006a*/ 	.short	(.L_45 - .L_44)
.L_44:
        /*006c*/ 	.word	0x00000000
        /*0070*/ 	.short	0x0000
        /*0072*/ 	.short	0x0000
        /*0074*/ 	.byte	0x00, 0xf5, 0x21, 0x00


	//----- nvinfo : EIATTR_SPARSE_MMA_MASK
	.align		4
.L_45:
        /*0078*/ 	.byte	0x03, 0x50
        /*007a*/ 	.short	0x0000


	//----- nvinfo : EIATTR_MAXREG_COUNT
	.align		4
        /*007c*/ 	.byte	0x03, 0x1b
        /*007e*/ 	.short	0x00ff


	//----- nvinfo : EIATTR_MERCURY_ISA_VERSION
	.align		4
        /*0080*/ 	.byte	0x03, 0x5f
        /*0082*/ 	.short	0x0101


	//----- nvinfo : EIATTR_VRC_CTA_INIT_COUNT
	.align		4
        /*0084*/ 	.byte	0x02, 0x4a
	.zero		1
	.zero		1


	//----- nvinfo : EIATTR_EXIT_INSTR_OFFSETS
	.align		4
        /*0088*/ 	.byte	0x04, 0x1c
        /*008a*/ 	.short	(.L_47 - .L_46)


	//   ....[0]....
.L_46:
        /*008c*/ 	.word	0x000000c0


	//   ....[1]....
        /*0090*/ 	.word	0x000018b0


	//----- nvinfo : EIATTR_CRS_STACK_SIZE
	.align		4
.L_47:
        /*0094*/ 	.byte	0x04, 0x1e
        /*0096*/ 	.short	(.L_49 - .L_48)
.L_48:
        /*0098*/ 	.word	0x00000000


	//----- nvinfo : EIATTR_CBANK_PARAM_SIZE
	.align		4
.L_49:
        /*009c*/ 	.byte	0x03, 0x19
        /*009e*/ 	.short	0x0020


	//----- nvinfo : EIATTR_PARAM_CBANK
	.align		4
        /*00a0*/ 	.byte	0x04, 0x0a
        /*00a2*/ 	.short	(.L_51 - .L_50)
	.align		4
.L_50:
        /*00a4*/ 	.word	index@(.nv.constant0._Z12mandelKernelILi100000EEvPiiiffff)
        /*00a8*/ 	.short	0x0380
        /*00aa*/ 	.short	0x0020


	//----- nvinfo : EIATTR_SW_WAR
	.align		4
.L_51:
        /*00ac*/ 	.byte	0x04, 0x36
        /*00ae*/ 	.short	(.L_53 - .L_52)
.L_52:
        /*00b0*/ 	.word	0x00000008
.L_53:


//--------------------- .nv.info._Z12mandelKernelILi10000EEvPiiiffff --------------------------
	.section	.nv.info._Z12mandelKernelILi10000EEvPiiiffff,"",@"SHT_CUDA_INFO"
	.sectionflags	@""
	.align	4


	//----- nvinfo : EIATTR_CUDA_API_VERSION
	.align		4
        /*0000*/ 	.byte	0x04, 0x37
        /*0002*/ 	.short	(.L_55 - .L_54)
.L_54:
        /*0004*/ 	.word	0x00000082


	//----- nvinfo : EIATTR_KPARAM_INFO
	.align		4
.L_55:
        /*0008*/ 	.byte	0x04, 0x17
        /*000a*/ 	.short	(.L_57 - .L_56)
.L_56:
        /*000c*/ 	.word	0x00000000
        /*0010*/ 	.short	0x0006
        /*0012*/ 	.short	0x001c
        /*0014*/ 	.byte	0x00, 0xf0, 0x11, 0x00


	//----- nvinfo : EIATTR_KPARAM_INFO
	.align		4
.L_57:
        /*0018*/ 	.byte	0x04, 0x17
        /*001a*/ 	.short	(.L_59 - .L_58)
.L_58:
        /*001c*/ 	.word	0x00000000
        /*0020*/ 	.short	0x0005
        /*0022*/ 	.short	0x0018
        /*0024*/ 	.byte	0x00, 0xf0, 0x11, 0x00


	//----- nvinfo : EIATTR_KPARAM_INFO
	.align		4
.L_59:
        /*0028*/ 	.byte	0x04, 0x17
        /*002a*/ 	.short	(.L_61 - .L_60)
.L_60:
        /*002c*/ 	.word	0x00000000
        /*0030*/ 	.short	0x0004
        /*0032*/ 	.short	0x0014
        /*0034*/ 	.byte	0x00, 0xf0, 0x11, 0x00


	//----- nvinfo : EIATTR_KPARAM_INFO
	.align		4
.L_61:
        /*0038*/ 	.byte	0x04, 0x17
        /*003a*/ 	.short	(.L_63 - .L_62)
.L_62:
        /*003c*/ 	.word	0x00000000
        /*0040*/ 	.short	0x0003
        /*0042*/ 	.short	0x0010
        /*0044*/ 	.byte	0x00, 0xf0, 0x11, 0x00


	//----- nvinfo : EIATTR_KPARAM_INFO
	.align		4
.L_63:
        /*0048*/ 	.byte	0x04, 0x17
        /*004a*/ 	.short	(.L_65 - .L_64)
.L_64:
        /*004c*/ 	.word	0x00000000
        /*0050*/ 	.short	0x0002
        /*0052*/ 	.short	0x000c
        /*0054*/ 	.byte	0x00, 0xf0, 0x11, 0x00


	//----- nvinfo : EIATTR_KPARAM_INFO
	.align		4
.L_65:
        /*0058*/ 	.byte	0x04, 0x17
        /*005a*/ 	.short	(.L_67 - .L_66)
.L_66:
        /*005c*/ 	.word	0x00000000
        /*0060*/ 	.short	0x0001
        /*0062*/ 	.short	0x0008
        /*0064*/ 	.byte	0x00, 0xf0, 0x11, 0x00


	//----- nvinfo : EIATTR_KPARAM_INFO
	.align		4
.L_67:
        /*0068*/ 	.byte	0x04, 0x17
        /*006a*/ 	.short	(.L_69 - .L_68)
.L_68:
        /*006c*/ 	.word	0x00000000
        /*0070*/ 	.short	0x0000
        /*0072*/ 	.short	0x0000
        /*0074*/ 	.byte	0x00, 0xf5, 0x21, 0x00


	//----- nvinfo : EIATTR_SPARSE_MMA_MASK
	.align		4
.L_69:
        /*0078*/ 	.byte	0x03, 0x50
        /*007a*/ 	.short	0x0000


	//----- nvinfo : EIATTR_MAXREG_COUNT
	.align		4
        /*007c*/ 	.byte	0x03, 0x1b
        /*007e*/ 	.short	0x00ff


	//----- nvinfo : EIATTR_MERCURY_ISA_VERSION
	.align		4
        /*0080*/ 	.byte	0x03, 0x5f
        /*0082*/ 	.short	0x0101


	//----- nvinfo : EIATTR_VRC_CTA_INIT_COUNT
	.align		4
        /*0084*/ 	.byte	0x02, 0x4a
	.zero		1
	.zero		1


	//----- nvinfo : EIATTR_EXIT_INSTR_OFFSETS
	.align		4
        /*0088*/ 	.byte	0x04, 0x1c
        /*008a*/ 	.short	(.L_71 - .L_70)


	//   ....[0]....
.L_70:
        /*008c*/ 	.word	0x000000c0


	//   ....[1]....
        /*0090*/ 	.word	0x00000db0


	//----- nvinfo : EIATTR_CRS_STACK_SIZE
	.align		4
.L_71:
        /*0094*/ 	.byte	0x04, 0x1e
        /*0096*/ 	.short	(.L_73 - .L_72)
.L_72:
        /*0098*/ 	.word	0x00000000


	//----- nvinfo : EIATTR_CBANK_PARAM_SIZE
	.align		4
.L_73:
        /*009c*/ 	.byte	0x03, 0x19
        /*009e*/ 	.short	0x0020


	//----- nvinfo : EIATTR_PARAM_CBANK
	.align		4
        /*00a0*/ 	.byte	0x04, 0x0a
        /*00a2*/ 	.short	(.L_75 - .L_74)
	.align		4
.L_74:
        /*00a4*/ 	.word	index@(.nv.constant0._Z12mandelKernelILi10000EEvPiiiffff)
        /*00a8*/ 	.short	0x0380
        /*00aa*/ 	.short	0x0020


	//----- nvinfo : EIATTR_SW_WAR
	.align		4
.L_75:
        /*00ac*/ 	.byte	0x04, 0x36
        /*00ae*/ 	.short	(.L_77 - .L_76)
.L_76:
        /*00b0*/ 	.word	0x00000008
.L_77:


//--------------------- .nv.info._Z12mandelKernelILi1000EEvPiiiffff --------------------------
	.section	.nv.info._Z12mandelKernelILi1000EEvPiiiffff,"",@"SHT_CUDA_INFO"
	.sectionflags	@""
	.align	4


	//----- nvinfo : EIATTR_CUDA_API_VERSION
	.align		4
        /*0000*/ 	.byte	0x04, 0x37
        /*0002*/ 	.short	(.L_79 - .L_78)
.L_78:
        /*0004*/ 	.word	0x00000082


	//----- nvinfo : EIATTR_KPARAM_INFO
	.align		4
.L_79:
        /*0008*/ 	.byte	0x04, 0x17
        /*000a*/ 	.short	(.L_81 - .L_80)
.L_80:
        /*000c*/ 	.word	0x00000000
        /*0010*/ 	.short	0x0006
        /*0012*/ 	.short	0x001c
        /*0014*/ 	.byte	0x00, 0xf0, 0x11, 0x00


	//----- nvinfo : EIATTR_KPARAM_INFO
	.align		4
.L_81:
        /*0018*/ 	.byte	0x04, 0x17
        /*001a*/ 	.short	(.L_83 - .L_82)
.L_82:
        /*001c*/ 	.word	0x00000000
        /*0020*/ 	.short	0x0005
        /*0022*/ 	.short	0x0018
        /*0024*/ 	.byte	0x00, 0xf0, 0x11, 0x00


	//----- nvinfo : EIATTR_KPARAM_INFO
	.align		4
.L_83:
        /*0028*/ 	.byte	0x04, 0x17
        /*002a*/ 	.short	(.L_85 - .L_84)
.L_84:
        /*002c*/ 	.word	0x00000000
        /*0030*/ 	.short	0x0004
        /*0032*/ 	.short	0x0014
        /*0034*/ 	.byte	0x00, 0xf0, 0x11, 0x00


	//----- nvinfo : EIATTR_KPARAM_INFO
	.align		4
.L_85:
        /*0038*/ 	.byte	0x04, 0x17
        /*003a*/ 	.short	(.L_87 - .L_86)
.L_86:
        /*003c*/ 	.word	0x00000000
        /*0040*/ 	.short	0x0003
        /*0042*/ 	.short	0x0010
        /*0044*/ 	.byte	0x00, 0xf0, 0x11, 0x00


	//----- nvinfo : EIATTR_KPARAM_INFO
	.align		4
.L_87:
        /*0048*/ 	.byte	0x04, 0x17
        /*004a*/ 	.short	(.L_89 - .L_88)
.L_88:
        /*004c*/ 	.word	0x00000000
        /*0050*/ 	.short	0x0002
        /*0052*/ 	.short	0x000c
        /*0054*/ 	.byte	0x00, 0xf0, 0x11, 0x00


	//----- nvinfo : EIATTR_KPARAM_INFO
	.align		4
.L_89:
        /*0058*/ 	.byte	0x04, 0x17
        /*005a*/ 	.short	(.L_91 - .L_90)
.L_90:
        /*005c*/ 	.word	0x00000000
        /*0060*/ 	.short	0x0001
        /*0062*/ 	.short	0x0008
        /*0064*/ 	.byte	0x00, 0xf0, 0x11, 0x00


	//----- nvinfo : EIATTR_KPARAM_INFO
	.align		4
.L_91:
        /*0068*/ 	.byte	0x04, 0x17
        /*006a*/ 	.short	(.L_93 - .L_92)
.L_92:
        /*006c*/ 	.word	0x00000000
        /*0070*/ 	.short	0x0000
        /*0072*/ 	.short	0x0000
        /*0074*/ 	.byte	0x00, 0xf5, 0x21, 0x00


	//----- nvinfo : EIATTR_SPARSE_MMA_MASK
	.align		4
.L_93:
        /*0078*/ 	.byte	0x03, 0x50
        /*007a*/ 	.short	0x0000


	//----- nvinfo : EIATTR_MAXREG_COUNT
	.align		4
        /*007c*/ 	.byte	0x03, 0x1b
        /*007e*/ 	.short	0x00ff


	//----- nvinfo : EIATTR_MERCURY_ISA_VERSION
	.align		4
        /*0080*/ 	.byte	0x03, 0x5f
        /*0082*/ 	.short	0x0101


	//----- nvinfo : EIATTR_VRC_CTA_INIT_COUNT
	.align		4
        /*0084*/ 	.byte	0x02, 0x4a
	.zero		1
	.zero		1


	//----- nvinfo : EIATTR_EXIT_INSTR_OFFSETS
	.align		4
        /*0088*/ 	.byte	0x04, 0x1c
        /*008a*/ 	.short	(.L_95 - .L_94)


	//   ....[0]....
.L_94:
        /*008c*/ 	.word	0x000000c0


	//   ....[1]....
        /*0090*/ 	.word	0x00027250


	//----- nvinfo : EIATTR_CRS_STACK_SIZE
	.align		4
.L_95:
        /*0094*/ 	.byte	0x04, 0x1e
        /*0096*/ 	.short	(.L_97 - .L_96)
.L_96:
        /*0098*/ 	.word	0x00000000


	//----- nvinfo : EIATTR_CBANK_PARAM_SIZE
	.align		4
.L_97:
        /*009c*/ 	.byte	0x03, 0x19
        /*009e*/ 	.short	0x0020


	//----- nvinfo : EIATTR_PARAM_CBANK
	.align		4
        /*00a0*/ 	.byte	0x04, 0x0a
        /*00a2*/ 	.short	(.L_99 - .L_98)
	.align		4
.L_98:
        /*00a4*/ 	.word	index@(.nv.constant0._Z12mandelKernelILi1000EEvPiiiffff)
        /*00a8*/ 	.short	0x0380
        /*00aa*/ 	.short	0x0020


	//----- nvinfo : EIATTR_SW_WAR
	.align		4
.L_99:
        /*00ac*/ 	.byte	0x04, 0x36
        /*00ae*/ 	.short	(.L_101 - .L_100)
.L_100:
        /*00b0*/ 	.word	0x00000008
.L_101:


//--------------------- .nv.info._Z12mandelKernelILi256EEvPiiiffff --------------------------
	.section	.nv.info._Z12mandelKernelILi256EEvPiiiffff,"",@"SHT_CUDA_INFO"
	.sectionflags	@""
	.align	4


	//----- nvinfo : EIATTR_CUDA_API_VERSION
	.align		4
        /*0000*/ 	.byte	0x04, 0x37
        /*0002*/ 	.short	(.L_103 - .L_102)
.L_102:
        /*0004*/ 	.word	0x00000082


	//----- nvinfo : EIATTR_KPARAM_INFO
	.align		4
.L_103:
        /*0008*/ 	.byte	0x04, 0x17
        /*000a*/ 	.short	(.L_105 - .L_104)
.L_104:
        /*000c*/ 	.word	0x00000000
        /*0010*/ 	.short	0x0006
        /*0012*/ 	.short	0x001c
        /*0014*/ 	.byte	0x00, 0xf0, 0x11, 0x00


	//----- nvinfo : EIATTR_KPARAM_INFO
	.align		4
.L_105:
        /*0018*/ 	.byte	0x04, 0x17
        /*001a*/ 	.short	(.L_107 - .L_106)
.L_106:
        /*001c*/ 	.word	0x00000000
        /*0020*/ 	.short	0x0005
        /*0022*/ 	.short	0x0018
        /*0024*/ 	.byte	0x00, 0xf0, 0x11, 0x00


	//----- nvinfo : EIATTR_KPARAM_INFO
	.align		4
.L_107:
        /*0028*/ 	.byte	0x04, 0x17
        /*002a*/ 	.short	(.L_109 - .L_108)
.L_108:
        /*002c*/ 	.word	0x00000000
        /*0030*/ 	.short	0x0004
        /*0032*/ 	.short	0x0014
        /*0034*/ 	.byte	0x00, 0xf0, 0x11, 0x00


	//----- nvinfo : EIATTR_KPARAM_INFO
	.align		4
.L_109:
        /*0038*/ 	.byte	0x04, 0x17
        /*003a*/ 	.short	(.L_111 - .L_110)
.L_110:
        /*003c*/ 	.word	0x00000000
        /*0040*/ 	.short	0x0003
        /*0042*/ 	.short	0x0010
        /*0044*/ 	.byte	0x00, 0xf0, 0x11, 0x00


	//----- nvinfo : EIATTR_KPARAM_INFO
	.align		4
.L_111:
        /*0048*/ 	.byte	0x04, 0x17
        /*004a*/ 	.short	(.L_113 - .L_112)
.L_112:
        /*004c*/ 	.word	0x00000000
        /*0050*/ 	.short	0x0002
        /*0052*/ 	.short	0x000c
        /*0054*/ 	.byte	0x00, 0xf0, 0x11, 0x00


	//----- nvinfo : EIATTR_KPARAM_INFO
	.align		4
.L_113:
        /*0058*/ 	.byte	0x04, 0x17
        /*005a*/ 	.short	(.L_115 - .L_114)
.L_114:
        /*005c*/ 	.word	0x00000000
        /*0060*/ 	.short	0x0001
        /*0062*/ 	.short	0x0008
        /*0064*/ 	.byte	0x00, 0xf0, 0x11, 0x00


	//----- nvinfo : EIATTR_KPARAM_INFO
	.align		4
.L_115:
        /*0068*/ 	.byte	0x04, 0x17
        /*006a*/ 	.short	(.L_117 - .L_116)
.L_116:
        /*006c*/ 	.word	0x00000000
        /*0070*/ 	.short	0x0000
        /*0072*/ 	.short	0x0000
        /*0074*/ 	.byte	0x00, 0xf5, 0x21, 0x00


	//----- nvinfo : EIATTR_SPARSE_MMA_MASK
	.align		4
.L_117:
        /*0078*/ 	.byte	0x03, 0x50
        /*007a*/ 	.short	0x0000


	//----- nvinfo : EIATTR_MAXREG_COUNT
	.align		4
        /*007c*/ 	.byte	0x03, 0x1b
        /*007e*/ 	.short	0x00ff


	//----- nvinfo : EIATTR_MERCURY_ISA_VERSION
	.align		4
        /*0080*/ 	.byte	0x03, 0x5f
        /*0082*/ 	.short	0x0101


	//----- nvinfo : EIATTR_VRC_CTA_INIT_COUNT
	.align		4
        /*0084*/ 	.byte	0x02, 0x4a
	.zero		1
	.zero		1


	//----- nvinfo : EIATTR_EXIT_INSTR_OFFSETS
	.align		4
        /*0088*/ 	.byte	0x04, 0x1c
        /*008a*/ 	.short	(.L_119 - .L_118)


	//   ....[0]....
.L_118:
        /*008c*/ 	.word	0x000000c0


	//   ....[1]....
        /*0090*/ 	.word	0x0000a150


	//----- nvinfo : EIATTR_CRS_STACK_SIZE
	.align		4
.L_119:
        /*0094*/ 	.byte	0x04, 0x1e
        /*0096*/ 	.short	(.L_121 - .L_120)
.L_120:
        /*0098*/ 	.word	0x00000000


	//----- nvinfo : EIATTR_CBANK_PARAM_SIZE
	.align		4
.L_121:
        /*009c*/ 	.byte	0x03, 0x19
        /*009e*/ 	.short	0x0020


	//----- nvinfo : EIATTR_PARAM_CBANK
	.align		4
        /*00a0*/ 	.byte	0x04, 0x0a
        /*00a2*/ 	.short	(.L_123 - .L_122)
	.align		4
.L_122:
        /*00a4*/ 	.word	index@(.nv.constant0._Z12mandelKernelILi256EEvPiiiffff)
        /*00a8*/ 	.short	0x0380
        /*00aa*/ 	.short	0x0020


	//----- nvinfo : EIATTR_SW_WAR
	.align		4
.L_123:
        /*00ac*/ 	.byte	0x04, 0x36
        /*00ae*/ 	.short	(.L_125 - .L_124)
.L_124:
        /*00b0*/ 	.word	0x00000008
.L_125:


//--------------------- .nv.info._Z19mandelKernelDefaultPiiiffffi --------------------------
	.section	.nv.info._Z19mandelKernelDefaultPiiiffffi,"",@"SHT_CUDA_INFO"
	.sectionflags	@""
	.align	4


	//----- nvinfo : EIATTR_CUDA_API_VERSION
	.align		4
        /*0000*/ 	.byte	0x04, 0x37
        /*0002*/ 	.short	(.L_127 - .L_126)
.L_126:
        /*0004*/ 	.word	0x00000082


	//----- nvinfo : EIATTR_KPARAM_INFO
	.align		4
.L_127:
        /*0008*/ 	.byte	0x04, 0x17
        /*000a*/ 	.short	(.L_129 - .L_128)
.L_128:
        /*000c*/ 	.word	0x00000000
        /*0010*/ 	.short	0x0007
        /*0012*/ 	.short	0x0020
        /*0014*/ 	.byte	0x00, 0xf0, 0x11, 0x00


	//----- nvinfo : EIATTR_KPARAM_INFO
	.align		4
.L_129:
        /*0018*/ 	.byte	0x04, 0x17
        /*001a*/ 	.short	(.L_131 - .L_130)
.L_130:
        /*001c*/ 	.word	0x00000000
        /*0020*/ 	.short	0x0006
        /*0022*/ 	.short	0x001c
        /*0024*/ 	.byte	0x00, 0xf0, 0x11, 0x00


	//----- nvinfo : EIATTR_KPARAM_INFO
	.align		4
.L_131:
        /*0028*/ 	.byte	0x04, 0x17
        /*002a*/ 	.short	(.L_133 - .L_132)
.L_132:
        /*002c*/ 	.word	0x00000000
        /*0030*/ 	.short	0x0005
        /*0032*/ 	.short	0x0018
        /*0034*/ 	.byte	0x00, 0xf0, 0x11, 0x00


	//----- nvinfo : EIATTR_KPARAM_INFO
	.align		4
.L_133:
        /*0038*/ 	.byte	0x04, 0x17
        /*003a*/ 	.short	(.L_135 - .L_134)
.L_134:
        /*003c*/ 	.word	0x00000000
        /*0040*/ 	.short	0x0004
        /*0042*/ 	.short	0x0014
        /*0044*/ 	.byte	0x00, 0xf0, 0x11, 0x00


	//----- nvinfo : EIATTR_KPARAM_INFO
	.align		4
.L_135:
        /*0048*/ 	.byte	0x04, 0x17
        /*004a*/ 	.short	(.L_137 - .L_136)
.L_136:
        /*004c*/ 	.word	0x00000000
        /*0050*/ 	.short	0x0003
        /*0052*/ 	.short	0x0010
        /*0054*/ 	.byte	0x00, 0xf0, 0x11, 0x00


	//----- nvinfo : EIATTR_KPARAM_INFO
	.align		4
.L_137:
        /*0058*/ 	.byte	0x04, 0x17
        /*005a*/ 	.short	(.L_139 - .L_138)
.L_138:
        /*005c*/ 	.word	0x00000000
        /*0060*/ 	.short	0x0002
        /*0062*/ 	.short	0x000c
        /*0064*/ 	.byte	0x00, 0xf0, 0x11, 0x00


	//----- nvinfo : EIATTR_KPARAM_INFO
	.align		4
.L_139:
        /*0068*/ 	.byte	0x04, 0x17
        /*006a*/ 	.short	(.L_141 - .L_140)
.L_140:
        /*006c*/ 	.word	0x00000000
        /*0070*/ 	.short	0x0001
        /*0072*/ 	.short	0x0008
        /*0074*/ 	.byte	0x00, 0xf0, 0x11, 0x00


	//----- nvinfo : EIATTR_KPARAM_INFO
	.align		4
.L_141:
        /*0078*/ 	.byte	0x04, 0x17
        /*007a*/ 	.short	(.L_143 - .L_142)
.L_142:
        /*007c*/ 	.word	0x00000000
        /*0080*/ 	.short	0x0000
        /*0082*/ 	.short	0x0000
        /*0084*/ 	.byte	0x00, 0xf5, 0x21, 0x00


	//----- nvinfo : EIATTR_SPARSE_MMA_MASK
	.align		4
.L_143:
        /*0088*/ 	.byte	0x03, 0x50
        /*008a*/ 	.short	0x0000


	//----- nvinfo : EIATTR_MAXREG_COUNT
	.align		4
        /*008c*/ 	.byte	0x03, 0x1b
        /*008e*/ 	.short	0x00ff


	//----- nvinfo : EIATTR_MERCURY_ISA_VERSION
	.align		4
        /*0090*/ 	.byte	0x03, 0x5f
        /*0092*/ 	.short	0x0101


	//----- nvinfo : EIATTR_VRC_CTA_INIT_COUNT
	.align		4
        /*0094*/ 	.byte	0x02, 0x4a
	.zero		1
	.zero		1


	//----- nvinfo : EIATTR_EXIT_INSTR_OFFSETS
	.align		4
        /*0098*/ 	.byte	0x04, 0x1c
        /*009a*/ 	.short	(.L_145 - .L_144)


	//   ....[0]....
.L_144:
        /*009c*/ 	.word	0x000000c0


	//   ....[1]....
        /*00a0*/ 	.word	0x00000310


	//----- nvinfo : EIATTR_CRS_STACK_SIZE
	.align		4
.L_145:
        /*00a4*/ 	.byte	0x04, 0x1e
        /*00a6*/ 	.short	(.L_147 - .L_146)
.L_146:
        /*00a8*/ 	.word	0x00000000


	//----- nvinfo : EIATTR_CBANK_PARAM_SIZE
	.align		4
.L_147:
        /*00ac*/ 	.byte	0x03, 0x19
        /*00ae*/ 	.short	0x0024


	//----- nvinfo : EIATTR_PARAM_CBANK
	.align		4
        /*00b0*/ 	.byte	0x04, 0x0a
        /*00b2*/ 	.short	(.L_149 - .L_148)
	.align		4
.L_148:
        /*00b4*/ 	.word	index@(.nv.constant0._Z19mandelKernelDefaultPiiiffffi)
        /*00b8*/ 	.short	0x0380
        /*00ba*/ 	.short	0x0024


	//----- nvinfo : EIATTR_SW_WAR
	.align		4
.L_149:
        /*00bc*/ 	.byte	0x04, 0x36
        /*00be*/ 	.short	(.L_151 - .L_150)
.L_150:
        /*00c0*/ 	.word	0x00000008
.L_151:


//--------------------- .nv.callgraph             --------------------------
	.section	.nv.callgraph,"",@"SHT_CUDA_CALLGRAPH"
	.align	4
	.sectionentsize	8
	.align		4
        /*0000*/ 	.word	0x00000000
	.align		4
        /*0004*/ 	.word	0xffffffff
	.align		4
        /*0008*/ 	.word	0x00000000
	.align		4
        /*000c*/ 	.word	0xfffffffe
	.align		4
        /*0010*/ 	.word	0x00000000
	.align		4
        /*0014*/ 	.word	0xfffffffd
	.align		4
        /*0018*/ 	.word	0x00000000
	.align		4
        /*001c*/ 	.word	0xfffffffc


//--------------------- .text._Z12mandelKernelILi100000EEvPiiiffff --------------------------
	.section	.text._Z12mandelKernelILi100000EEvPiiiffff,"ax",@progbits
	.align	128
        .global         _Z12mandelKernelILi100000EEvPiiiffff
        .type           _Z12mandelKernelILi100000EEvPiiiffff,@function
        .size           _Z12mandelKernelILi100000EEvPiiiffff,(.L_x_64 - _Z12mandelKernelILi100000EEvPiiiffff)
        .other          _Z12mandelKernelILi100000EEvPiiiffff,@"STO_CUDA_ENTRY STV_DEFAULT"
_Z12mandelKernelILi100000EEvPiiiffff:
.text._Z12mandelKernelILi100000EEvPiiiffff:
[----:B------:R-:W-:Y:S01]  /*0000*/  LDC R1, c[0x0][0x37c] ;  /* 0x0000df00ff017b82 */ /* 0x000fe20000000800 */
[----:B------:R-:W0:Y:S07]  /*0010*/  S2R R5, SR_TID.Y ;  /* 0x0000000000057919 */ /* 0x000e2e0000002200 */
[----:B------:R-:W1:Y:S01]  /*0020*/  LDC R3, c[0x0][0x360] ;  /* 0x0000d800ff037b82 */ /* 0x000e620000000800 */
[----:B------:R-:W2:Y:S01]  /*0030*/  LDCU.64 UR6, c[0x0][0x388] ;  /* 0x00007100ff0677ac */ /* 0x000ea20008000a00 */
[----:B------:R-:W1:Y:S06]  /*0040*/  S2R R2, SR_TID.X ;  /* 0x0000000000027919 */ /* 0x000e6c0000002100 */
[----:B------:R-:W0:Y:S08]  /*0050*/  S2UR UR5, SR_CTAID.Y ;  /* 0x00000000000579c3 */ /* 0x000e300000002600 */
[----:B------:R-:W0:Y:S08]  /*0060*/  LDC R0, c[0x0][0x364] ;  /* 0x0000d900ff007b82 */ /* 0x000e300000000800 */
[----:B------:R-:W1:Y:S01]  /*0070*/  S2UR UR4, SR_CTAID.X ;  /* 0x00000000000479c3 */ /* 0x000e620000002500 */
[----:B0-----:R-:W-:-:S05]  /*0080*/  IMAD R0, R0, UR5, R5 ;  /* 0x0000000500007c24 */ /* 0x001fca000f8e0205 */
[----:B--2---:R-:W-:Y:S01]  /*0090*/  ISETP.GE.AND P0, PT, R0, UR7, PT ;  /* 0x0000000700007c0c */ /* 0x004fe2000bf06270 */
[----:B-1----:R-:W-:-:S05]  /*00a0*/  IMAD R3, R3, UR4, R2 ;  /* 0x0000000403037c24 */ /* 0x002fca000f8e0202 */
[----:B------:R-:W-:-:S13]  /*00b0*/  ISETP.GE.OR P0, PT, R3, UR6, P0 ;  /* 0x0000000603007c0c */ /* 0x000fda0008706670 */
[----:B------:R-:W-:Y:S05]  /*00c0*/  @P0 EXIT ;  /* 0x000000000000094d */ /* 0x000fea0003800000 */
[----:B------:R-:W0:Y:S01]  /*00d0*/  LDC.64 R8, c[0x0][0x390] ;  /* 0x0000e400ff087b82 */ /* 0x000e220000000a00 */
[----:B------:R-:W-:Y:S01]  /*00e0*/  I2FP.F32.S32 R5, R3 ;  /* 0x0000000300057245 */ /* 0x000fe20000201400 */
[----:B------:R-:W1:Y:S01]  /*00f0*/  LDCU.64 UR4, c[0x0][0x358] ;  /* 0x00006b00ff0477ac */ /* 0x000e620008000a00 */
[----:B------:R-:W-:Y:S01]  /*0100*/  I2FP.F32.U32 R4, R0 ;  /* 0x0000000000047245 */ /* 0x000fe20000201000 */
[----:B------:R-:W-:Y:S04]  /*0110*/  BSSY.RECONVERGENT B0, `(.L_x_0) ;  /* 0x0000174000007945 */ /* 0x000fe80003800200 */
[----:B------:R-:W0:Y:S02]  /*0120*/  LDC.64 R6, c[0x0][0x398] ;  /* 0x0000e600ff067b82 */ /* 0x000e240000000a00 */
[----:B0-----:R-:W-:Y:S01]  /*0130*/  FFMA R2, R5, R6, R8 ;  /* 0x0000000605027223 */ /* 0x001fe20000000008 */
[----:B------:R-:W-:-:S03]  /*0140*/  FFMA R4, R4, R7, R9 ;  /* 0x0000000704047223 */ /* 0x000fc60000000009 */
[----:B------:R-:W-:Y:S01]  /*0150*/  FMUL R5, R2, R2 ;  /* 0x0000000202057220 */ /* 0x000fe20000400000 */
[----:B------:R-:W-:-:S04]  /*0160*/  FMUL R6, R4, R4 ;  /* 0x0000000404067220 */ /* 0x000fc80000400000 */
[----:B------:R-:W-:-:S05]  /*0170*/  FADD R7, R5, R6 ;  /* 0x0000000605077221 */ /* 0x000fca0000000000 */
[----:B------:R-:W-:Y:S01]  /*0180*/  FSETP.GT.AND P0, PT, R7, 4, PT ;  /* 0x408000000700780b */ /* 0x000fe20003f04000 */
[----:B------:R-:W-:-:S12]  /*0190*/  HFMA2 R7, -RZ, RZ, 0, 0 ;  /* 0x00000000ff077431 */ /* 0x000fd800000001ff */
[----:B-1----:R-:W-:Y:S05]  /*01a0*/  @P0 BRA `(.L_x_1) ;  /* 0x0000001400a80947 */ /* 0x002fea0003800000 */
[----:B------:R-:W-:Y:S02]  /*01b0*/  MOV R8, R5 ;  /* 0x0000000500087202 */ /* 0x000fe40000000f00 */
[----:B------:R-:W-:Y:S02]  /*01c0*/  MOV R9, R6 ;  /* 0x0000000600097202 */ /* 0x000fe40000000f00 */
[----:B------:R-:W-:Y:S02]  /*01d0*/  MOV R5, RZ ;  /* 0x000000ff00057202 */ /* 0x000fe40000000f00 */
[----:B------:R-:W-:Y:S02]  /*01e0*/  MOV R7, R4 ;  /* 0x0000000400077202 */ /* 0x000fe40000000f00 */
[----:B------:R-:W-:-:S07]  /*01f0*/  MOV R6, R2 ;  /* 0x0000000200067202 */ /* 0x000fce0000000f00 */
.L_x_33:
[----:B------:R-:W-:Y:S01]  /*0200*/  FADD R9, -R9, R8 ;  /* 0x0000000809097221 */ /* 0x000fe20000000100 */
[----:B------:R-:W-:-:S03]  /*0210*/  FADD R11, R6, R6 ;  /* 0x00000006060b7221 */ /* 0x000fc60000000000 */
[----:B------:R-:W-:Y:S01]  /*0220*/  FADD R9, R2, R9 ;  /* 0x0000000902097221 */ /* 0x000fe20000000000 */
[----:B------:R-:W-:-:S03]  /*0230*/  FFMA R11, R11, R7, R4 ;  /* 0x000000070b0b7223 */ /* 0x000fc60000000004 */
[----:B------:R-:W-:Y:S01]  /*0240*/  FMUL R7, R9, R9 ;  /* 0x0000000909077220 */ /* 0x000fe20000400000 */
[----:B------:R-:W-:-:S04]  /*0250*/  FMUL R6, R11, R11 ;  /* 0x0000000b0b067220 */ /* 0x000fc80000400000 */
[----:B------:R-:W-:-:S05]  /*0260*/  FADD R8, R7, R6 ;  /* 0x0000000607087221 */ /* 0x000fca0000000000 */
[----:B------:R-:W-:-:S13]  /*0270*/  FSETP.GT.AND P0, PT, R8, 4, PT ;  /* 0x408000000800780b */ /* 0x000fda0003f04000 */
[----:B------:R-:W-:Y:S05]  /*0280*/  @P0 BRA `(.L_x_2) ;  /* 0x00000014006c0947 */ /* 0x000fea0003800000 */
[----:B------:R-:W-:Y:S01]  /*0290*/  FADD R7, R7, -R6 ;  /* 0x8000000607077221 */ /* 0x000fe20000000000 */
        /* <DEDUP_REMOVED lines=269> */
[----:B------:R-:W-:Y:S01]  /*1370*/  IADD3 R10, PT, PT, R5, 0x20, RZ ;  /* 0x00000020050a7810 */ /* 0x000fe20007ffe0ff */
[----:B------:R-:W-:Y:S01]  /*1380*/  FADD R7, R7, R7 ;  /* 0x0000000707077221 */ /* 0x000fe20000000000 */
[----:B------:R-:W-:Y:S02]  /*1390*/  FADD R5, R6, -R11 ;  /* 0x8000000b06057221 */ /* 0x000fe40000000000 */
[----:B------:R-:W-:Y:S01]  /*13a0*/  ISETP.NE.AND P0, PT, R10, 0x186a0, PT ;  /* 0x000186a00a00780c */ /* 0x000fe20003f05270 */
[----:B------:R-:W-:Y:S01]  /*13b0*/  FFMA R8, R9, R7, R4 ;  /* 0x0000000709087223 */ /* 0x000fe20000000004 */
[----:B------:R-:W-:-:S11]  /*13c0*/  MOV R7, 0x186a0 ;  /* 0x000186a000077802 */ /* 0x000fd60000000f00 */
[----:B------:R-:W-:Y:S05]  /*13d0*/  @!P0 BRA `(.L_x_1) ;  /* 0x00000004001c8947 */ /* 0x000fea0003800000 */
[----:B------:R-:W-:Y:S01]  /*13e0*/  MOV R7, R8 ;  /* 0x0000000800077202 */ /* 0x000fe20000000f00 */
[----:B------:R-:W-:-:S04]  /*13f0*/  FADD R6, R2, R5 ;  /* 0x0000000502067221 */ /* 0x000fc80000000000 */
[----:B------:R-:W-:Y:S01]  /*1400*/  FMUL R8, R6, R6 ;  /* 0x0000000606087220 */ /* 0x000fe20000400000 */
[----:B------:R-:W-:-:S04]  /*1410*/  FMUL R9, R7, R7 ;  /* 0x0000000707097220 */ /* 0x000fc80000400000 */
[----:B------:R-:W-:-:S05]  /*1420*/  FADD R5, R8, R9 ;  /* 0x0000000908057221 */ /* 0x000fca0000000000 */
[----:B------:R-:W-:Y:S02]  /*1430*/  FSETP.GT.AND P0, PT, R5, 4, PT ;  /* 0x408000000500780b */ /* 0x000fe40003f04000 */
[----:B------:R-:W-:-:S11]  /*1440*/  MOV R5, R10 ;  /* 0x0000000a00057202 */ /* 0x000fd60000000f00 */
[----:B------:R-:W-:Y:S05]  /*1450*/  @!P0 BRA `(.L_x_33) ;  /* 0xffffffec00688947 */ /* 0x000fea000383ffff */
[----:B------:R-:W-:Y:S01]  /*1460*/  MOV R7, R5 ;  /* 0x0000000500077202 */ /* 0x000fe20000000f00 */
[----:B------:R-:W-:Y:S06]  /*1470*/  BRA `(.L_x_1) ;  /* 0x0000000000f47947 */ /* 0x000fec0003800000 */
.L_x_32:
[----:B------:R-:W-:Y:S01]  /*1480*/  IADD3 R7, PT, PT, R5, 0x1f, RZ ;  /* 0x0000001f05077810 */ /* 0x000fe20007ffe0ff */
[----:B------:R-:W-:Y:S06]  /*1490*/  BRA `(.L_x_1) ;  /* 0x0000000000ec7947 */ /* 0x000fec0003800000 */
.L_x_31:
[----:B------:R-:W-:Y:S01]  /*14a0*/  IADD3 R7, PT, PT, R5, 0x1e, RZ ;  /* 0x0000001e05077810 */ /* 0x000fe20007ffe0ff */
[----:B------:R-:W-:Y:S06]  /*14b0*/  BRA `(.L_x_1) ;  /* 0x0000000000e47947 */ /* 0x000fec0003800000 */
.L_x_30:
[----:B------:R-:W-:Y:S01]  /*14c0*/  IADD3 R7, PT, PT, R5, 0x1d, RZ ;  /* 0x0000001d05077810 */ /* 0x000fe20007ffe0ff */
[----:B------:R-:W-:Y:S06]  /*14d0*/  BRA `(.L_x_1) ;  /* 0x0000000000dc7947 */ /* 0x000fec0003800000 */
.L_x_29:
[----:B------:R-:W-:Y:S01]  /*14e0*/  IADD3 R7, PT, PT, R5, 0x1c, RZ ;  /* 0x0000001c05077810 */ /* 0x000fe20007ffe0ff */
[----:B------:R-:W-:Y:S06]  /*14f0*/  BRA `(.L_x_1) ;  /* 0x0000000000d47947 */ /* 0x000fec0003800000 */
.L_x_28:
[----:B------:R-:W-:Y:S01]  /*1500*/  IADD3 R7, PT, PT, R5, 0x1b, RZ ;  /* 0x0000001b05077810 */ /* 0x000fe20007ffe0ff */
[----:B------:R-:W-:Y:S06]  /*1510*/  BRA `(.L_x_1) ;  /* 0x0000000000cc7947 */ /* 0x000fec0003800000 */
.L_x_27:
[----:B------:R-:W-:Y:S01]  /*1520*/  IADD3 R7, PT, PT, R5, 0x1a, RZ ;  /* 0x0000001a05077810 */ /* 0x000fe20007ffe0ff */
[----:B------:R-:W-:Y:S06]  /*1530*/  BRA `(.L_x_1) ;  /* 0x0000000000c47947 */ /* 0x000fec0003800000 */
.L_x_26:
[----:B------:R-:W-:Y:S01]  /*1540*/  IADD3 R7, PT, PT, R5, 0x19, RZ ;  /* 0x0000001905077810 */ /* 0x000fe20007ffe0ff */
[----:B------:R-:W-:Y:S06]  /*1550*/  BRA `(.L_x_1) ;  /* 0x0000000000bc7947 */ /* 0x000fec0003800000 */
.L_x_25:
[----:B------:R-:W-:Y:S01]  /*1560*/  IADD3 R7, PT, PT, R5, 0x18, RZ ;  /* 0x0000001805077810 */ /* 0x000fe20007ffe0ff */
[----:B------:R-:W-:Y:S06]  /*1570*/  BRA `(.L_x_1) ;  /* 0x0000000000b47947 */ /* 0x000fec0003800000 */
.L_x_24:
[----:B------:R-:W-:Y:S01]  /*1580*/  IADD3 R7, PT, PT, R5, 0x17, RZ ;  /* 0x0000001705077810 */ /* 0x000fe20007ffe0ff */
[----:B------:R-:W-:Y:S06]  /*1590*/  BRA `(.L_x_1) ;  /* 0x0000000000ac7947 */ /* 0x000fec0003800000 */
.L_x_23:
[----:B------:R-:W-:Y:S01]  /*15a0*/  IADD3 R7, PT, PT, R5, 0x16, RZ ;  /* 0x0000001605077810 */ /* 0x000fe20007ffe0ff */
[----:B------:R-:W-:Y:S06]  /*15b0*/  BRA `(.L_x_1) ;  /* 0x0000000000a47947 */ /* 0x000fec0003800000 */
.L_x_22:
[----:B------:R-:W-:Y:S01]  /*15c0*/  IADD3 R7, PT, PT, R5, 0x15, RZ ;  /* 0x0000001505077810 */ /* 0x000fe20007ffe0ff */
[----:B------:R-:W-:Y:S06]  /*15d0*/  BRA `(.L_x_1) ;  /* 0x00000000009c7947 */ /* 0x000fec0003800000 */
.L_x_21:
[----:B------:R-:W-:Y:S01]  /*15e0*/  IADD3 R7, PT, PT, R5, 0x14, RZ ;  /* 0x0000001405077810 */ /* 0x000fe20007ffe0ff */
[----:B------:R-:W-:Y:S06]  /*15f0*/  BRA `(.L_x_1) ;  /* 0x0000000000947947 */ /* 0x000fec0003800000 */
.L_x_20:
[----:B------:R-:W-:Y:S01]  /*1600*/  IADD3 R7, PT, PT, R5, 0x13, RZ ;  /* 0x0000001305077810 */ /* 0x000fe20007ffe0ff */
[----:B------:R-:W-:Y:S06]  /*1610*/  BRA `(.L_x_1) ;  /* 0x00000000008c7947 */ /* 0x000fec0003800000 */
.L_x_19:
[----:B------:R-:W-:Y:S01]  /*1620*/  IADD3 R7, PT, PT, R5, 0x12, RZ ;  /* 0x0000001205077810 */ /* 0x000fe20007ffe0ff */
[----:B------:R-:W-:Y:S06]  /*1630*/  BRA `(.L_x_1) ;  /* 0x0000000000847947 */ /* 0x000fec0003800000 */
.L_x_18:
[----:B------:R-:W-:Y:S01]  /*1640*/  IADD3 R7, PT, PT, R5, 0x11, RZ ;  /* 0x0000001105077810 */ /* 0x000fe20007ffe0ff */
[----:B------:R-:W-:Y:S06]  /*1650*/  BRA `(.L_x_1) ;  /* 0x00000000007c7947 */ /* 0x000fec0003800000 */
.L_x_17:
[----:B------:R-:W-:Y:S01]  /*1660*/  IADD3 R7, PT, PT, R5, 0x10, RZ ;  /* 0x0000001005077810 */ /* 0x000fe20007ffe0ff */
[----:B------:R-:W-:Y:S06]  /*1670*/  BRA `(.L_x_1) ;  /* 0x0000000000747947 */ /* 0x000fec0003800000 */
.L_x_16:
[----:B------:R-:W-:Y:S01]  /*1680*/  IADD3 R7, PT, PT, R5, 0xf, RZ ;  /* 0x0000000f05077810 */ /* 0x000fe20007ffe0ff */
[----:B------:R-:W-:Y:S06]  /*1690*/  BRA `(.L_x_1) ;  /* 0x00000000006c7947 */ /* 0x000fec0003800000 */
.L_x_15:
[----:B------:R-:W-:Y:S01]  /*16a0*/  IADD3 R7, PT, PT, R5, 0xe, RZ ;  /* 0x0000000e05077810 */ /* 0x000fe20007ffe0ff */
[----:B------:R-:W-:Y:S06]  /*16b0*/  BRA `(.L_x_1) ;  /* 0x0000000000647947 */ /* 0x000fec0003800000 */
.L_x_14:
[----:B------:R-:W-:Y:S01]  /*16c0*/  IADD3 R7, PT, PT, R5, 0xd, RZ ;  /* 0x0000000d05077810 */ /* 0x000fe20007ffe0ff */
[----:B------:R-:W-:Y:S06]  /*16d0*/  BRA `(.L_x_1) ;  /* 0x00000000005c7947 */ /* 0x000fec0003800000 */
.L_x_13:
[----:B------:R-:W-:Y:S01]  /*16e0*/  IADD3 R7, PT, PT, R5, 0xc, RZ ;  /* 0x0000000c05077810 */ /* 0x000fe20007ffe0ff */
[----:B------:R-:W-:Y:S06]  /*16f0*/  BRA `(.L_x_1) ;  /* 0x0000000000547947 */ /* 0x000fec0003800000 */
.L_x_12:
[----:B------:R-:W-:Y:S01]  /*1700*/  IADD3 R7, PT, PT, R5, 0xb, RZ ;  /* 0x0000000b05077810 */ /* 0x000fe20007ffe0ff */
[----:B------:R-:W-:Y:S06]  /*1710*/  BRA `(.L_x_1) ;  /* 0x00000000004c7947 */ /* 0x000fec0003800000 */
.L_x_11:
[----:B------:R-:W-:Y:S01]  /*1720*/  IADD3 R7, PT, PT, R5, 0xa, RZ ;  /* 0x0000000a05077810 */ /* 0x000fe20007ffe0ff */
[----:B------:R-:W-:Y:S06]  /*1730*/  BRA `(.L_x_1) ;  /* 0x0000000000447947 */ /* 0x000fec0003800000 */
.L_x_10:
[----:B------:R-:W-:Y:S01]  /*1740*/  IADD3 R7, PT, PT, R5, 0x9, RZ ;  /* 0x0000000905077810 */ /* 0x000fe20007ffe0ff */
[----:B------:R-:W-:Y:S06]  /*1750*/  BRA `(.L_x_1) ;  /* 0x00000000003c7947 */ /* 0x000fec0003800000 */
.L_x_9:
[----:B------:R-:W-:Y:S01]  /*1760*/  IADD3 R7, PT, PT, R5, 0x8, RZ ;  /* 0x0000000805077810 */ /* 0x000fe20007ffe0ff */
[----:B------:R-:W-:Y:S06]  /*1770*/  BRA `(.L_x_1) ;  /* 0x0000000000347947 */ /* 0x000fec0003800000 */
.L_x_8:
[----:B------:R-:W-:Y:S01]  /*1780*/  IADD3 R7, PT, PT, R5, 0x7, RZ ;  /* 0x0000000705077810 */ /* 0x000fe20007ffe0ff */
[----:B------:R-:W-:Y:S06]  /*1790*/  BRA `(.L_x_1) ;  /* 0x00000000002c7947 */ /* 0x000fec0003800000 */
.L_x_7:
[----:B------:R-:W-:Y:S01]  /*17a0*/  IADD3 R7, PT, PT, R5, 0x6, RZ ;  /* 0x0000000605077810 */ /* 0x000fe20007ffe0ff */
[----:B------:R-:W-:Y:S06]  /*17b0*/  BRA `(.L_x_1) ;  /* 0x0000000000247947 */ /* 0x000fec0003800000 */
.L_x_6:
[----:B------:R-:W-:Y:S01]  /*17c0*/  IADD3 R7, PT, PT, R5, 0x5, RZ ;  /* 0x0000000505077810 */ /* 0x000fe20007ffe0ff */
[----:B------:R-:W-:Y:S06]  /*17d0*/  BRA `(.L_x_1) ;  /* 0x00000000001c7947 */ /* 0x000fec0003800000 */
.L_x_5:
[----:B------:R-:W-:Y:S01]  /*17e0*/  IADD3 R7, PT, PT, R5, 0x4, RZ ;  /* 0x0000000405077810 */ /* 0x000fe20007ffe0ff */
[----:B------:R-:W-:Y:S06]  /*17f0*/  BRA `(.L_x_1) ;  /* 0x0000000000147947 */ /* 0x000fec0003800000 */
.L_x_4:
[----:B------:R-:W-:Y:S01]  /*1800*/  IADD3 R7, PT, PT, R5, 0x3, RZ ;  /* 0x0000000305077810 */ /* 0x000fe20007ffe0ff */
[----:B------:R-:W-:Y:S06]  /*1810*/  BRA `(.L_x_1) ;  /* 0x00000000000c7947 */ /* 0x000fec0003800000 */
.L_x_3:
[----:B------:R-:W-:Y:S01]  /*1820*/  IADD3 R7, PT, PT, R5, 0x2, RZ ;  /* 0x0000000205077810 */ /* 0x000fe20007ffe0ff */
[----:B------:R-:W-:Y:S06]  /*1830*/  BRA `(.L_x_1) ;  /* 0x0000000000047947 */ /* 0x000fec0003800000 */
.L_x_2:
[----:B------:R-:W-:-:S07]  /*1840*/  IADD3 R7, PT, PT, R5, 0x1, RZ ;  /* 0x0000000105077810 */ /* 0x000fce0007ffe0ff */
.L_x_1:
[----:B------:R-:W-:Y:S05]  /*1850*/  BSYNC.RECONVERGENT B0 ;  /* 0x0000000000007941 */ /* 0x000fea0003800200 */
.L_x_0:
[----:B------:R-:W0:Y:S01]  /*1860*/  LDC.64 R4, c[0x0][0x380] ;  /* 0x0000e000ff047b82 */ /* 0x000e220000000a00 */
[----:B------:R-:W1:Y:S02]  /*1870*/  LDCU UR6, c[0x0][0x388] ;  /* 0x00007100ff0677ac */ /* 0x000e640008000800 */
[----:B-1----:R-:W-:-:S04]  /*1880*/  IMAD R3, R0, UR6, R3 ;  /* 0x0000000600037c24 */ /* 0x002fc8000f8e0203 */
[----:B0-----:R-:W-:-:S05]  /*1890*/  IMAD.WIDE R2, R3, 0x4, R4 ;  /* 0x0000000403027825 */ /* 0x001fca00078e0204 */
[----:B------:R-:W-:Y:S01]  /*18a0*/  STG.E desc[UR4][R2.64], R7 ;  /* 0x0000000702007986 */ /* 0x000fe2000c101904 */
[----:B------:R-:W-:Y:S05]  /*18b0*/  EXIT ;  /* 0x000000000000794d */ /* 0x000fea0003800000 */
.L_x_34:
[----:B------:R-:W-:-:S00]  /*18c0*/  BRA `(.L_x_34) ;  /* 0xfffffffc00fc7947 */ /* 0x000fc0000383ffff */
[----:B------:R-:W-:-:S00]  /*18d0*/  NOP ;  /* 0x0000000000007918 */ /* 0x000fc00000000000 */
        /* <DEDUP_REMOVED lines=10> */
.L_x_64:


//--------------------- .text._Z12mandelKernelILi10000EEvPiiiffff --------------------------
	.section	.text._Z12mandelKernelILi10000EEvPiiiffff,"ax",@progbits
	.align	128
        .global         _Z12mandelKernelILi10000EEvPiiiffff
        .type           _Z12mandelKernelILi10000EEvPiiiffff,@function
        .size           _Z12mandelKernelILi10000EEvPiiiffff,(.L_x_65 - _Z12mandelKernelILi10000EEvPiiiffff)
        .other          _Z12mandelKernelILi10000EEvPiiiffff,@"STO_CUDA_ENTRY STV_DEFAULT"
_Z12mandelKernelILi10000EEvPiiiffff:
.text._Z12mandelKernelILi10000EEvPiiiffff:
        /* <DEDUP_REMOVED lines=32> */
.L_x_52:
        /* <DEDUP_REMOVED lines=152> */
.L_x_51:
[----:B------:R-:W-:Y:S01]  /*0b80*/  IADD3 R7, PT, PT, R5, 0xf, RZ ;  /* 0x0000000f05077810 */ /* 0x000fe20007ffe0ff */
[----:B------:R-:W-:Y:S06]  /*0b90*/  BRA `(.L_x_36) ;  /* 0x00000000006c7947 */ /* 0x000fec0003800000 */
.L_x_50:
[----:B------:R-:W-:Y:S01]  /*0ba0*/  IADD3 R7, PT, PT, R5, 0xe, RZ ;  /* 0x0000000e05077810 */ /* 0x000fe20007ffe0ff */
[----:B------:R-:W-:Y:S06]  /*0bb0*/  BRA `(.L_x_36) ;  /* 0x0000000000647947 */ /* 0x000fec0003800000 */
.L_x_49:
[----:B------:R-:W-:Y:S01]  /*0bc0*/  IADD3 R7, PT, PT, R5, 0xd, RZ ;  /* 0x0000000d05077810 */ /* 0x000fe20007ffe0ff */
[----:B------:R-:W-:Y:S06]  /*0bd0*/  BRA `(.L_x_36) ;  /* 0x00000000005c7947 */ /* 0x000fec0003800000 */
.L_x_48:
[----:B------:R-:W-:Y:S01]  /*0be0*/  IADD3 R7, PT, PT, R5, 0xc, RZ ;  /* 0x0000000c05077810 */ /* 0x000fe20007ffe0ff */
[----:B------:R-:W-:Y:S06]  /*0bf0*/  BRA `(.L_x_36) ;  /* 0x0000000000547947 */ /* 0x000fec0003800000 */
.L_x_47:
[----:B------:R-:W-:Y:S01]  /*0c00*/  IADD3 R7, PT, PT, R5, 0xb, RZ ;  /* 0x0000000b05077810 */ /* 0x000fe20007ffe0ff */
[----:B------:R-:W-:Y:S06]  /*0c10*/  BRA `(.L_x_36) ;  /* 0x00000000004c7947 */ /* 0x000fec0003800000 */
.L_x_46:
[----:B------:R-:W-:Y:S01]  /*0c20*/  IADD3 R7, PT, PT, R5, 0xa, RZ ;  /* 0x0000000a05077810 */ /* 0x000fe20007ffe0ff */
[----:B------:R-:W-:Y:S06]  /*0c30*/  BRA `(.L_x_36) ;  /* 0x0000000000447947 */ /* 0x000fec0003800000 */
.L_x_45:
[----:B------:R-:W-:Y:S01]  /*0c40*/  IADD3 R7, PT, PT, R5, 0x9, RZ ;  /* 0x0000000905077810 */ /* 0x000fe20007ffe0ff */
[----:B------:R-:W-:Y:S06]  /*0c50*/  BRA `(.L_x_36) ;  /* 0x00000000003c7947 */ /* 0x000fec0003800000 */
.L_x_44:
[----:B------:R-:W-:Y:S01]  /*0c60*/  IADD3 R7, PT, PT, R5, 0x8, RZ ;  /* 0x0000000805077810 */ /* 0x000fe20007ffe0ff */
[----:B------:R-:W-:Y:S06]  /*0c70*/  BRA `(.L_x_36) ;  /* 0x0000000000347947 */ /* 0x000fec0003800000 */
.L_x_43:
[----:B------:R-:W-:Y:S01]  /*0c80*/  IADD3 R7, PT, PT, R5, 0x7, RZ ;  /* 0x0000000705077810 */ /* 0x000fe20007ffe0ff */
[----:B------:R-:W-:Y:S06]  /*0c90*/  BRA `(.L_x_36) ;  /* 0x00000000002c7947 */ /* 0x000fec0003800000 */
.L_x_42:
[----:B------:R-:W-:Y:S01]  /*0ca0*/  IADD3 R7, PT, PT, R5, 0x6, RZ ;  /* 0x0000000605077810 */ /* 0x000fe20007ffe0ff */
[----:B------:R-:W-:Y:S06]  /*0cb0*/  BRA `(.L_x_36) ;  /* 0x0000000000247947 */ /* 0x000fec0003800000 */
.L_x_41:
[----:B------:R-:W-:Y:S01]  /*0cc0*/  IADD3 R7, PT, PT, R5, 0x5, RZ ;  /* 0x0000000505077810 */ /* 0x000fe20007ffe0ff */
[----:B------:R-:W-:Y:S06]  /*0cd0*/  BRA `(.L_x_36) ;  /* 0x00000000001c7947 */ /* 0x000fec0003800000 */
.L_x_40:
[----:B------:R-:W-:Y:S01]  /*0ce0*/  IADD3 R7, PT, PT, R5, 0x4, RZ ;  /* 0x0000000405077810 */ /* 0x000fe20007ffe0ff */
[----:B------:R-:W-:Y:S06]  /*0cf0*/  BRA `(.L_x_36) ;  /* 0x0000000000147947 */ /* 0x000fec0003800000 */
.L_x_39:
[----:B------:R-:W-:Y:S01]  /*0d00*/  IADD3 R7, PT, PT, R5, 0x3, RZ ;  /* 0x0000000305077810 */ /* 0x000fe20007ffe0ff */
[----:B------:R-:W-:Y:S06]  /*0d10*/  BRA `(.L_x_36) ;  /* 0x00000000000c7947 */ /* 0x000fec0003800000 */
.L_x_38:
[----:B------:R-:W-:Y:S01]  /*0d20*/  IADD3 R7, PT, PT, R5, 0x2, RZ ;  /* 0x0000000205077810 */ /* 0x000fe20007ffe0ff */
[----:B------:R-:W-:Y:S06]  /*0d30*/  BRA `(.L_x_36) ;  /* 0x0000000000047947 */ /* 0x000fec0003800000 */
.L_x_37:
[----:B------:R-:W-:-:S07]  /*0d40*/  IADD3 R7, PT, PT, R5, 0x1, RZ ;  /* 0x0000000105077810 */ /* 0x000fce0007ffe0ff */
.L_x_36:
[----:B------:R-:W-:Y:S05]  /*0d50*/  BSYNC.RECONVERGENT B0 ;  /* 0x0000000000007941 */ /* 0x000fea0003800200 */
.L_x_35:
[----:B------:R-:W0:Y:S01]  /*0d60*/  LDC.64 R4, c[0x0][0x380] ;  /* 0x0000e000ff047b82 */ /* 0x000e220000000a00 */
[----:B------:R-:W1:Y:S02]  /*0d70*/  LDCU UR6, c[0x0][0x388] ;  /* 0x00007100ff0677ac */ /* 0x000e640008000800 */
[----:B-1----:R-:W-:-:S04]  /*0d80*/  IMAD R3, R0, UR6, R3 ;  /* 0x0000000600037c24 */ /* 0x002fc8000f8e0203 */
[----:B0-----:R-:W-:-:S05]  /*0d90*/  IMAD.WIDE R2, R3, 0x4, R4 ;  /* 0x0000000403027825 */ /* 0x001fca00078e0204 */
[----:B------:R-:W-:Y:S01]  /*0da0*/  STG.E desc[UR4][R2.64], R7 ;  /* 0x0000000702007986 */ /* 0x000fe2000c101904 */
[----:B------:R-:W-:Y:S05]  /*0db0*/  EXIT ;  /* 0x000000000000794d */ /* 0x000fea0003800000 */
.L_x_53:
        /* <DEDUP_REMOVED lines=12> */
.L_x_65:


//--------------------- .text._Z12mandelKernelILi1000EEvPiiiffff --------------------------
	.section	.text._Z12mandelKernelILi1000EEvPiiiffff,"ax",@progbits
	.align	128
        .global         _Z12mandelKernelILi1000EEvPiiiffff
        .type           _Z12mandelKernelILi1000EEvPiiiffff,@function
        .size           _Z12mandelKernelILi1000EEvPiiiffff,(.L_x_66 - _Z12mandelKernelILi1000EEvPiiiffff)
        .other          _Z12mandelKernelILi1000EEvPiiiffff,@"STO_CUDA_ENTRY STV_DEFAULT"
_Z12mandelKernelILi1000EEvPiiiffff:
.text._Z12mandelKernelILi1000EEvPiiiffff:
        /* <DEDUP_REMOVED lines=27> */
[----:B------:R-:W-:Y:S01]  /*01b0*/  FADD R7, R6, -R7 ;  /* 0x8000000706077221 */ /* 0x000fe20000000000 */
[----:B------:R-:W-:-:S03]  /*01c0*/  FADD R5, R2, R2 ;  /* 0x0000000202057221 */ /* 0x000fc60000000000 */
[----:B------:R-:W-:Y:S01]  /*01d0*/  FADD R7, R2, R7 ;  /* 0x0000000702077221 */ /* 0x000fe20000000000 */
[----:B------:R-:W-:-:S03]  /*01e0*/  FFMA R9, R4, R5, R4 ;  /* 0x0000000504097223 */ /* 0x000fc60000000004 */
[----:B------:R-:W-:Y:S01]  /*01f0*/  FMUL R6, R7, R7 ;  /* 0x0000000707067220 */ /* 0x000fe20000400000 */
[----:B------:R-:W-:-:S04]  /*0200*/  FMUL R11, R9, R9 ;  /* 0x00000009090b7220 */ /* 0x000fc80000400000 */
[----:B------:R-:W-:-:S05]  /*0210*/  FADD R5, R6, R11 ;  /* 0x0000000b06057221 */ /* 0x000fca0000000000 */
[----:B------:R-:W-:Y:S02]  /*0220*/  FSETP.GT.AND P0, PT, R5, 4, PT ;  /* 0x408000000500780b */ /* 0x000fe40003f04000 */
[----:B------:R-:W-:-:S11]  /*0230*/  MOV R5, 0x1 ;  /* 0x0000000100057802 */ /* 0x000fd60000000f00 */
        /* <DEDUP_REMOVED lines=18> */
[----:B------:R-:W-:Y:S01]  /*0360*/  FSETP.GT.AND P0, PT, R5, 4, PT ;  /* 0x408000000500780b */ /* 0x000fe20003f04000 */
[----:B------:R-:W-:-:S12]  /*0370*/  HFMA2 R5, -RZ, RZ, 0, 1.78813934326171875e-07 ;  /* 0x00000003ff057431 */ /* 0x000fd800000001ff */
        /* <DEDUP_REMOVED lines=29> */
[----:B------:R-:W-:-:S12]  /*0550*/  HFMA2 R5, -RZ, RZ, 0, 3.5762786865234375e-07 ;  /* 0x00000006ff057431 */ /* 0x000fd800000001ff */
        /* <DEDUP_REMOVED lines=29> */
[----:B------:R-:W-:-:S12]  /*0730*/  HFMA2 R5, -RZ, RZ, 0, 5.36441802978515625e-07 ;  /* 0x00000009ff057431 */ /* 0x000fd800000001ff */
        /* <DEDUP_REMOVED lines=29> */
[----:B------:R-:W-:-:S12]  /*0910*/  HFMA2 R5, -RZ, RZ, 0, 7.152557373046875e-07 ;  /* 0x0000000cff057431 */ /* 0x000fd800000001ff */
        /* <DEDUP_REMOVED lines=29> */
[----:B------:R-:W-:-:S12]  /*0af0*/  HFMA2 R5, -RZ, RZ, 0, 8.94069671630859375e-07 ;  /* 0x0000000fff057431 */ /* 0x000fd800000001ff */
        /* <DEDUP_REMOVED lines=29> */
[----:B------:R-:W-:-:S12]  /*0cd0*/  HFMA2 R5, -RZ, RZ, 0, 1.07288360595703125e-06 ;  /* 0x00000012ff057431 */ /* 0x000fd800000001ff */
        /* <DEDUP_REMOVED lines=29> */
[----:B------:R-:W-:-:S12]  /*0eb0*/  HFMA2 R5, -RZ, RZ, 0, 1.251697540283203125e-06 ;  /* 0x00000015ff057431 */ /* 0x000fd800000001ff */
        /* <DEDUP_REMOVED lines=29> */
[----:B------:R-:W-:-:S12]  /*1090*/  HFMA2 R5, -RZ, RZ, 0, 1.430511474609375e-06 ;  /* 0x00000018ff057431 */ /* 0x000fd800000001ff */
        /* <DEDUP_REMOVED lines=29> */
[----:B------:R-:W-:-:S12]  /*1270*/  HFMA2 R5, -RZ, RZ, 0, 1.609325408935546875e-06 ;  /* 0x0000001bff057431 */ /* 0x000fd800000001ff */
        /* <DEDUP_REMOVED lines=59> */
[----:B------:R-:W-:-:S12]  /*1630*/  HFMA2 R5, -RZ, RZ, 0, 1.966953277587890625e-06 ;  /* 0x00000021ff057431 */ /* 0x000fd800000001ff */
        /* <DEDUP_REMOVED lines=29> */
[----:B------:R-:W-:-:S12]  /*1810*/  HFMA2 R5, -RZ, RZ, 0, 2.1457672119140625e-06 ;  /* 0x00000024ff057431 */ /* 0x000fd800000001ff */
        /* <DEDUP_REMOVED lines=29> */
[----:B------:R-:W-:-:S12]  /*19f0*/  HFMA2 R5, -RZ, RZ, 0, 2.324581146240234375e-06 ;  /* 0x00000027ff057431 */ /* 0x000fd800000001ff */
        /* <DEDUP_REMOVED lines=29> */
[----:B------:R-:W-:-:S12]  /*1bd0*/  HFMA2 R5, -RZ, RZ, 0, 2.50339508056640625e-06 ;  /* 0x0000002aff057431 */ /* 0x000fd800000001ff */
        /* <DEDUP_REMOVED lines=29> */
[----:B------:R-:W-:-:S12]  /*1db0*/  HFMA2 R5, -RZ, RZ, 0, 2.682209014892578125e-06 ;  /* 0x0000002dff057431 */ /* 0x000fd800000001ff */
        /* <DEDUP_REMOVED lines=29> */
[----:B------:R-:W-:-:S12]  /*1f90*/  HFMA2 R5, -RZ, RZ, 0, 2.86102294921875e-06 ;  /* 0x00000030ff057431 */ /* 0x000fd800000001ff */
        /* <DEDUP_REMOVED lines=29> */
[----:B------:R-:W-:-:S12]  /*2170*/  HFMA2 R5, -RZ, RZ, 0, 3.039836883544921875e-06 ;  /* 0x00000033ff057431 */ /* 0x000fd800000001ff */
        /* <DEDUP_REMOVED lines=29> */
[----:B------:R-:W-:-:S12]  /*2350*/  HFMA2 R5, -RZ, RZ, 0, 3.21865081787109375e-06 ;  /* 0x00000036ff057431 */ /* 0x000fd800000001ff */
        /* <DEDUP_REMOVED lines=29> */
[----:B------:R-:W-:-:S12]  /*2530*/  HFMA2 R5, -RZ, RZ, 0, 3.397464752197265625e-06 ;  /* 0x00000039ff057431 */ /* 0x000fd800000001ff */
        /* <DEDUP_REMOVED lines=59> */
[----:B------:R-:W-:-:S12]  /*28f0*/  HFMA2 R5, -RZ, RZ, 0, 3.755092620849609375e-06 ;  /* 0x0000003fff057431 */ /* 0x000fd800000001ff */
        /* <DEDUP_REMOVED lines=29> */
[----:B------:R-:W-:-:S12]  /*2ad0*/  HFMA2 R5, -RZ, RZ, 0, 3.93390655517578125e-06 ;  /* 0x00000042ff057431 */ /* 0x000fd800000001ff */
        /* <DEDUP_REMOVED lines=29> */
[----:B------:R-:W-:-:S12]  /*2cb0*/  HFMA2 R5, -RZ, RZ, 0, 4.112720489501953125e-06 ;  /* 0x00000045ff057431 */ /* 0x000fd800000001ff */
        /* <DEDUP_REMOVED lines=29> */
[----:B------:R-:W-:-:S12]  /*2e90*/  HFMA2 R5, -RZ, RZ, 0, 4.291534423828125e-06 ;  /* 0x00000048ff057431 */ /* 0x000fd800000001ff */
        /* <DEDUP_REMOVED lines=29> */
[----:B------:R-:W-:-:S12]  /*3070*/  HFMA2 R5, -RZ, RZ, 0, 4.470348358154296875e-06 ;  /* 0x0000004bff057431 */ /* 0x000fd800000001ff */
        /* <DEDUP_REMOVED lines=29> */
[----:B------:R-:W-:-:S12]  /*3250*/  HFMA2 R5, -RZ, RZ, 0, 4.64916229248046875e-06 ;  /* 0x0000004eff057431 */ /* 0x000fd800000001ff */
        /* <DEDUP_REMOVED lines=29> */
[----:B------:R-:W-:-:S12]  /*3430*/  HFMA2 R5, -RZ, RZ, 0, 4.827976226806640625e-06 ;  /* 0x00000051ff057431 */ /* 0x000fd800000001ff */
        /* <DEDUP_REMOVED lines=29> */
[----:B------:R-:W-:-:S12]  /*3610*/  HFMA2 R5, -RZ, RZ, 0, 5.0067901611328125e-06 ;  /* 0x00000054ff057431 */ /* 0x000fd800000001ff */
        /* <DEDUP_REMOVED lines=29> */
[----:B------:R-:W-:-:S12]  /*37f0*/  HFMA2 R5, -RZ, RZ, 0, 5.185604095458984375e-06 ;  /* 0x00000057ff057431 */ /* 0x000fd800000001ff */
        /* <DEDUP_REMOVED lines=59> */
[----:B------:R-:W-:-:S12]  /*3bb0*/  HFMA2 R5, -RZ, RZ, 0, 5.543231964111328125e-06 ;  /* 0x0000005dff057431 */ /* 0x000fd800000001ff */
        /* <DEDUP_REMOVED lines=29> */
[----:B------:R-:W-:-:S12]  /*3d90*/  HFMA2 R5, -RZ, RZ, 0, 5.7220458984375e-06 ;  /* 0x00000060ff057431 */ /* 0x000fd800000001ff */
        /* <DEDUP_REMOVED lines=29> */
[----:B------:R-:W-:-:S12]  /*3f70*/  HFMA2 R5, -RZ, RZ, 0, 5.900859832763671875e-06 ;  /* 0x00000063ff057431 */ /* 0x000fd800000001ff */
        /* <DEDUP_REMOVED lines=29> */
[----:B------:R-:W-:-:S12]  /*4150*/  HFMA2 R5, -RZ, RZ, 0, 6.07967376708984375e-06 ;  /* 0x00000066ff057431 */ /* 0x000fd800000001ff */
        /* <DEDUP_REMOVED lines=29> */
[----:B------:R-:W-:-:S12]  /*4330*/  HFMA2 R5, -RZ, RZ, 0, 6.258487701416015625e-06 ;  /* 0x00000069ff057431 */ /* 0x000fd800000001ff */
        /* <DEDUP_REMOVED lines=29> */
[----:B------:R-:W-:-:S12]  /*4510*/  HFMA2 R5, -RZ, RZ, 0, 6.4373016357421875e-06 ;  /* 0x0000006cff057431 */ /* 0x000fd800000001ff */
        /* <DEDUP_REMOVED lines=29> */
[----:B------:R-:W-:-:S12]  /*46f0*/  HFMA2 R5, -RZ, RZ, 0, 6.616115570068359375e-06 ;  /* 0x0000006fff057431 */ /* 0x000fd800000001ff */
        /* <DEDUP_REMOVED lines=29> */
[----:B------:R-:W-:-:S12]  /*48d0*/  HFMA2 R5, -RZ, RZ, 0, 6.79492950439453125e-06 ;  /* 0x00000072ff057431 */ /* 0x000fd800000001ff */
        /* <DEDUP_REMOVED lines=29> */
[----:B------:R-:W-:-:S12]  /*4ab0*/  HFMA2 R5, -RZ, RZ, 0, 6.973743438720703125e-06 ;  /* 0x00000075ff057431 */ /* 0x000fd800000001ff */
        /* <DEDUP_REMOVED lines=59> */
[----:B------:R-:W-:-:S12]  /*4e70*/  HFMA2 R5, -RZ, RZ, 0, 7.331371307373046875e-06 ;  /* 0x0000007bff057431 */ /* 0x000fd800000001ff */
        /* <DEDUP_REMOVED lines=29> */
[----:B------:R-:W-:-:S12]  /*5050*/  HFMA2 R5, -RZ, RZ, 0, 7.51018524169921875e-06 ;  /* 0x0000007eff057431 */ /* 0x000fd800000001ff */
        /* <DEDUP_REMOVED lines=29> */
[----:B------:R-:W-:-:S12]  /*5230*/  HFMA2 R5, -RZ, RZ, 0, 7.688999176025390625e-06 ;  /* 0x00000081ff057431 */ /* 0x000fd800000001ff */
        /* <DEDUP_REMOVED lines=29> */
[----:B------:R-:W-:-:S12]  /*5410*/  HFMA2 R5, -RZ, RZ, 0, 7.8678131103515625e-06 ;  /* 0x00000084ff057431 */ /* 0x000fd800000001ff */
        /* <DEDUP_REMOVED lines=29> */
[----:B------:R-:W-:-:S12]  /*55f0*/  HFMA2 R5, -RZ, RZ, 0, 8.046627044677734375e-06 ;  /* 0x00000087ff057431 */ /* 0x000fd800000001ff */
        /* <DEDUP_REMOVED lines=29> */
[----:B------:R-:W-:-:S12]  /*57d0*/  HFMA2 R5, -RZ, RZ, 0, 8.22544097900390625e-06 ;  /* 0x0000008aff057431 */ /* 0x000fd800000001ff */
        /* <DEDUP_REMOVED lines=29> */
[----:B------:R-:W-:-:S12]  /*59b0*/  HFMA2 R5, -RZ, RZ, 0, 8.404254913330078125e-06 ;  /* 0x0000008dff057431 */ /* 0x000fd800000001ff */
        /* <DEDUP_REMOVED lines=29> */
[----:B------:R-:W-:-:S12]  /*5b90*/  HFMA2 R5, -RZ, RZ, 0, 8.58306884765625e-06 ;  /* 0x00000090ff057431 */ /* 0x000fd800000001ff */
        /* <DEDUP_REMOVED lines=29> */
[----:B------:R-:W-:-:S12]  /*5d70*/  HFMA2 R5, -RZ, RZ, 0, 8.761882781982421875e-06 ;  /* 0x00000093ff057431 */ /* 0x000fd800000001ff */
        /* <DEDUP_REMOVED lines=59> */
[----:B------:R-:W-:-:S12]  /*6130*/  HFMA2 R5, -RZ, RZ, 0, 9.119510650634765625e-06 ;  /* 0x00000099ff057431 */ /* 0x000fd800000001ff */
        /* <DEDUP_REMOVED lines=29> */
[----:B------:R-:W-:-:S12]  /*6310*/  HFMA2 R5, -RZ, RZ, 0, 9.2983245849609375e-06 ;  /* 0x0000009cff057431 */ /* 0x000fd800000001ff */
        /* <DEDUP_REMOVED lines=29> */
[----:B------:R-:W-:-:S12]  /*64f0*/  HFMA2 R5, -RZ, RZ, 0, 9.477138519287109375e-06 ;  /* 0x0000009fff057431 */ /* 0x000fd800000001ff */
        /* <DEDUP_REMOVED lines=29> */
[----:B------:R-:W-:-:S12]  /*66d0*/  HFMA2 R5, -RZ, RZ, 0, 9.65595245361328125e-06 ;  /* 0x000000a2ff057431 */ /* 0x000fd800000001ff */
        /* <DEDUP_REMOVED lines=29> */
[----:B------:R-:W-:-:S12]  /*68b0*/  HFMA2 R5, -RZ, RZ, 0, 9.834766387939453125e-06 ;  /* 0x000000a5ff057431 */ /* 0x000fd800000001ff */
        /* <DEDUP_REMOVED lines=29> */
[----:B------:R-:W-:-:S12]  /*6a90*/  HFMA2 R5, -RZ, RZ, 0, 1.0013580322265625e-05 ;  /* 0x000000a8ff057431 */ /* 0x000fd800000001ff */
        /* <DEDUP_REMOVED lines=29> */
[----:B------:R-:W-:-:S12]  /*6c70*/  HFMA2 R5, -RZ, RZ, 0, 1.0192394256591796875e-05 ;  /* 0x000000abff057431 */ /* 0x000fd800000001ff */
        /* <DEDUP_REMOVED lines=29> */
[----:B------:R-:W-:-:S12]  /*6e50*/  HFMA2 R5, -RZ, RZ, 0, 1.037120819091796875e-05 ;  /* 0x000000aeff057431 */ /* 0x000fd800000001ff */
        /* <DEDUP_REMOVED lines=29> */
[----:B------:R-:W-:-:S12]  /*7030*/  HFMA2 R5, -RZ, RZ, 0, 1.0550022125244140625e-05 ;  /* 0x000000b1ff057431 */ /* 0x000fd800000001ff */
        /* <DEDUP_REMOVED lines=59> */
[----:B------:R-:W-:-:S12]  /*73f0*/  HFMA2 R5, -RZ, RZ, 0, 1.0907649993896484375e-05 ;  /* 0x000000b7ff057431 */ /* 0x000fd800000001ff */
        /* <DEDUP_REMOVED lines=29> */
[----:B------:R-:W-:-:S12]  /*75d0*/  HFMA2 R5, -RZ, RZ, 0, 1.108646392822265625e-05 ;  /* 0x000000baff057431 */ /* 0x000fd800000001ff */
        /* <DEDUP_REMOVED lines=29> */
[----:B------:R-:W-:-:S12]  /*77b0*/  HFMA2 R5, -RZ, RZ, 0, 1.1265277862548828125e-05 ;  /* 0x000000bdff057431 */ /* 0x000fd800000001ff */
        /* <DEDUP_REMOVED lines=29> */
[----:B------:R-:W-:-:S12]  /*7990*/  HFMA2 R5, -RZ, RZ, 0, 1.1444091796875e-05 ;  /* 0x000000c0ff057431 */ /* 0x000fd800000001ff */
        /* <DEDUP_REMOVED lines=29> */
[----:B------:R-:W-:-:S12]  /*7b70*/  HFMA2 R5, -RZ, RZ, 0, 1.1622905731201171875e-05 ;  /* 0x000000c3ff057431 */ /* 0x000fd800000001ff */
        /* <DEDUP_REMOVED lines=29> */
[----:B------:R-:W-:-:S12]  /*7d50*/  HFMA2 R5, -RZ, RZ, 0, 1.180171966552734375e-05 ;  /* 0x000000c6ff057431 */ /* 0x000fd800000001ff */
        /* <DEDUP_REMOVED lines=29> */
[----:B------:R-:W-:-:S12]  /*7f30*/  HFMA2 R5, -RZ, RZ, 0, 1.1980533599853515625e-05 ;  /* 0x000000c9ff057431 */ /* 0x000fd800000001ff */
        /* <DEDUP_REMOVED lines=29> */
[----:B------:R-:W-:-:S12]  /*8110*/  HFMA2 R5, -RZ, RZ, 0, 1.21593475341796875e-05 ;  /* 0x000000ccff057431 */ /* 0x000fd800000001ff */
        /* <DEDUP_REMOVED lines=29> */
[----:B------:R-:W-:-:S12]  /*82f0*/  HFMA2 R5, -RZ, RZ, 0, 1.2338161468505859375e-05 ;  /* 0x000000cfff057431 */ /* 0x000fd800000001ff */
        /* <DEDUP_REMOVED lines=59> */
[----:B------:R-:W-:-:S12]  /*86b0*/  HFMA2 R5, -RZ, RZ, 0, 1.2695789337158203125e-05 ;  /* 0x000000d5ff057431 */ /* 0x000fd800000001ff */
        /* <DEDUP_REMOVED lines=29> */
[----:B------:R-:W-:-:S12]  /*8890*/  HFMA2 R5, -RZ, RZ, 0, 1.2874603271484375e-05 ;  /* 0x000000d8ff057431 */ /* 0x000fd800000001ff */
        /* <DEDUP_REMOVED lines=29> */
[----:B------:R-:W-:-:S12]  /*8a70*/  HFMA2 R5, -RZ, RZ, 0, 1.3053417205810546875e-05 ;  /* 0x000000dbff057431 */ /* 0x000fd800000001ff */
        /* <DEDUP_REMOVED lines=29> */
[----:B------:R-:W-:-:S12]  /*8c50*/  HFMA2 R5, -RZ, RZ, 0, 1.323223114013671875e-05 ;  /* 0x000000deff057431 */ /* 0x000fd800000001ff */
        /* <DEDUP_REMOVED lines=29> */
[----:B------:R-:W-:-:S12]  /*8e30*/  HFMA2 R5, -RZ, RZ, 0, 1.3411045074462890625e-05 ;  /* 0x000000e1ff057431 */ /* 0x000fd800000001ff */
        /* <DEDUP_REMOVED lines=29> */
[----:B------:R-:W-:-:S12]  /*9010*/  HFMA2 R5, -RZ, RZ, 0, 1.35898590087890625e-05 ;  /* 0x000000e4ff057431 */ /* 0x000fd800000001ff */
        /* <DEDUP_REMOVED lines=29> */
[----:B------:R-:W-:-:S12]  /*91f0*/  HFMA2 R5, -RZ, RZ, 0, 1.3768672943115234375e-05 ;  /* 0x000000e7ff057431 */ /* 0x000fd800000001ff */
        /* <DEDUP_REMOVED lines=29> */
[----:B------:R-:W-:-:S12]  /*93d0*/  HFMA2 R5, -RZ, RZ, 0, 1.394748687744140625e-05 ;  /* 0x000000eaff057431 */ /* 0x000fd800000001ff */
        /* <DEDUP_REMOVED lines=29> */
[----:B------:R-:W-:-:S12]  /*95b0*/  HFMA2 R5, -RZ, RZ, 0, 1.4126300811767578125e-05 ;  /* 0x000000edff057431 */ /* 0x000fd800000001ff */
        /* <DEDUP_REMOVED lines=59> */
[----:B------:R-:W-:-:S12]  /*9970*/  HFMA2 R5, -RZ, RZ, 0, 1.4483928680419921875e-05 ;  /* 0x000000f3ff057431 */ /* 0x000fd800000001ff */
        /* <DEDUP_REMOVED lines=29> */
[----:B------:R-:W-:-:S12]  /*9b50*/  HFMA2 R5, -RZ, RZ, 0, 1.466274261474609375e-05 ;  /* 0x000000f6ff057431 */ /* 0x000fd800000001ff */
        /* <DEDUP_REMOVED lines=29> */
[----:B------:R-:W-:-:S12]  /*9d30*/  HFMA2 R5, -RZ, RZ, 0, 1.4841556549072265625e-05 ;  /* 0x000000f9ff057431 */ /* 0x000fd800000001ff */
        /* <DEDUP_REMOVED lines=29> */
[----:B------:R-:W-:-:S12]  /*9f10*/  HFMA2 R5, -RZ, RZ, 0, 1.50203704833984375e-05 ;  /* 0x000000fcff057431 */ /* 0x000fd800000001ff */
        /* <DEDUP_REMOVED lines=29> */
[----:B------:R-:W-:-:S12]  /*a0f0*/  HFMA2 R5, -RZ, RZ, 0, 1.5199184417724609375e-05 ;  /* 0x000000ffff057431 */ /* 0x000fd800000001ff */
        /* <DEDUP_REMOVED lines=29> */
[----:B------:R-:W-:-:S12]  /*a2d0*/  HFMA2 R5, -RZ, RZ, 0, 1.537799835205078125e-05 ;  /* 0x00000102ff057431 */ /* 0x000fd800000001ff */
        /* <DEDUP_REMOVED lines=29> */
[----:B------:R-:W-:-:S12]  /*a4b0*/  HFMA2 R5, -RZ, RZ, 0, 1.5556812286376953125e-05 ;  /* 0x00000105ff057431 */ /* 0x000fd800000001ff */
        /* <DEDUP_REMOVED lines=29> */
[----:B------:R-:W-:-:S12]  /*a690*/  HFMA2 R5, -RZ, RZ, 0, 1.5735626220703125e-05 ;  /* 0x00000108ff057431 */ /* 0x000fd800000001ff */
        /* <DEDUP_REMOVED lines=29> */
[----:B------:R-:W-:-:S12]  /*a870*/  HFMA2 R5, -RZ, RZ, 0, 1.5914440155029296875e-05 ;  /* 0x0000010bff057431 */ /* 0x000fd800000001ff */
        /* <DEDUP_REMOVED lines=59> */
[----:B------:R-:W-:-:S12]  /*ac30*/  HFMA2 R5, -RZ, RZ, 0, 1.6272068023681640625e-05 ;  /* 0x00000111ff057431 */ /* 0x000fd800000001ff */
        /* <DEDUP_REMOVED lines=29> */
[----:B------:R-:W-:-:S12]  /*ae10*/  HFMA2 R5, -RZ, RZ, 0, 1.64508819580078125e-05 ;  /* 0x00000114ff057431 */ /* 0x000fd800000001ff */
        /* <DEDUP_REMOVED lines=29> */
[----:B------:R-:W-:-:S12]  /*aff0*/  HFMA2 R5, -RZ, RZ, 0, 1.6629695892333984375e-05 ;  /* 0x00000117ff057431 */ /* 0x000fd800000001ff */
        /* <DEDUP_REMOVED lines=29> */
[----:B------:R-:W-:-:S12]  /*b1d0*/  HFMA2 R5, -RZ, RZ, 0, 1.680850982666015625e-05 ;  /* 0x0000011aff057431 */ /* 0x000fd800000001ff */
        /* <DEDUP_REMOVED lines=29> */
[----:B------:R-:W-:-:S12]  /*b3b0*/  HFMA2 R5, -RZ, RZ, 0, 1.6987323760986328125e-05 ;  /* 0x0000011dff057431 */ /* 0x000fd800000001ff */
        /* <DEDUP_REMOVED lines=29> */
[----:B------:R-:W-:-:S12]  /*b590*/  HFMA2 R5, -RZ, RZ, 0, 1.71661376953125e-05 ;  /* 0x00000120ff057431 */ /* 0x000fd800000001ff */
        /* <DEDUP_REMOVED lines=29> */
[----:B------:R-:W-:-:S12]  /*b770*/  HFMA2 R5, -RZ, RZ, 0, 1.7344951629638671875e-05 ;  /* 0x00000123ff057431 */ /* 0x000fd800000001ff */
        /* <DEDUP_REMOVED lines=29> */
[----:B------:R-:W-:-:S12]  /*b950*/  HFMA2 R5, -RZ, RZ, 0, 1.752376556396484375e-05 ;  /* 0x00000126ff057431 */ /* 0x000fd800000001ff */
        /* <DEDUP_REMOVED lines=29> */
[----:B------:R-:W-:-:S12]  /*bb30*/  HFMA2 R5, -RZ, RZ, 0, 1.7702579498291015625e-05 ;  /* 0x00000129ff057431 */ /* 0x000fd800000001ff */
        /* <DEDUP_REMOVED lines=59> */
[----:B------:R-:W-:-:S12]  /*bef0*/  HFMA2 R5, -RZ, RZ, 0, 1.8060207366943359375e-05 ;  /* 0x0000012fff057431 */ /* 0x000fd800000001ff */
        /* <DEDUP_REMOVED lines=29> */
[----:B------:R-:W-:-:S12]  /*c0d0*/  HFMA2 R5, -RZ, RZ, 0, 1.823902130126953125e-05 ;  /* 0x00000132ff057431 */ /* 0x000fd800000001ff */
        /* <DEDUP_REMOVED lines=29> */
[----:B------:R-:W-:-:S12]  /*c2b0*/  HFMA2 R5, -RZ, RZ, 0, 1.8417835235595703125e-05 ;  /* 0x00000135ff057431 */ /* 0x000fd800000001ff */
        /* <DEDUP_REMOVED lines=29> */
[----:B------:R-:W-:-:S12]  /*c490*/  HFMA2 R5, -RZ, RZ, 0, 1.8596649169921875e-05 ;  /* 0x00000138ff057431 */ /* 0x000fd800000001ff */
        /* <DEDUP_REMOVED lines=29> */
[----:B------:R-:W-:-:S12]  /*c670*/  HFMA2 R5, -RZ, RZ, 0, 1.8775463104248046875e-05 ;  /* 0x0000013bff057431 */ /* 0x000fd800000001ff */
        /* <DEDUP_REMOVED lines=29> */
[----:B------:R-:W-:-:S12]  /*c850*/  HFMA2 R5, -RZ, RZ, 0, 1.895427703857421875e-05 ;  /* 0x0000013eff057431 */ /* 0x000fd800000001ff */
        /* <DEDUP_REMOVED lines=29> */
[----:B------:R-:W-:-:S12]  /*ca30*/  HFMA2 R5, -RZ, RZ, 0, 1.9133090972900390625e-05 ;  /* 0x00000141ff057431 */ /* 0x000fd800000001ff */
        /* <DEDUP_REMOVED lines=29> */
[----:B------:R-:W-:-:S12]  /*cc10*/  HFMA2 R5, -RZ, RZ, 0, 1.93119049072265625e-05 ;  /* 0x00000144ff057431 */ /* 0x000fd800000001ff */
        /* <DEDUP_REMOVED lines=29> */
[----:B------:R-:W-:-:S12]  /*cdf0*/  HFMA2 R5, -RZ, RZ, 0, 1.9490718841552734375e-05 ;  /* 0x00000147ff057431 */ /* 0x000fd800000001ff */
        /* <DEDUP_REMOVED lines=59> */
[----:B------:R-:W-:-:S12]  /*d1b0*/  HFMA2 R5, -RZ, RZ, 0, 1.9848346710205078125e-05 ;  /* 0x0000014dff057431 */ /* 0x000fd800000001ff */
        /* <DEDUP_REMOVED lines=29> */
[----:B------:R-:W-:-:S12]  /*d390*/  HFMA2 R5, -RZ, RZ, 0, 2.002716064453125e-05 ;  /* 0x00000150ff057431 */ /* 0x000fd800000001ff */
        /* <DEDUP_REMOVED lines=29> */
[----:B------:R-:W-:-:S12]  /*d570*/  HFMA2 R5, -RZ, RZ, 0, 2.0205974578857421875e-05 ;  /* 0x00000153ff057431 */ /* 0x000fd800000001ff */
        /* <DEDUP_REMOVED lines=29> */
[----:B------:R-:W-:-:S12]  /*d750*/  HFMA2 R5, -RZ, RZ, 0, 2.038478851318359375e-05 ;  /* 0x00000156ff057431 */ /* 0x000fd800000001ff */
        /* <DEDUP_REMOVED lines=29> */
[----:B------:R-:W-:-:S12]  /*d930*/  HFMA2 R5, -RZ, RZ, 0, 2.0563602447509765625e-05 ;  /* 0x00000159ff057431 */ /* 0x000fd800000001ff */
        /* <DEDUP_REMOVED lines=29> */
[----:B------:R-:W-:-:S12]  /*db10*/  HFMA2 R5, -RZ, RZ, 0, 2.07424163818359375e-05 ;  /* 0x0000015cff057431 */ /* 0x000fd800000001ff */
        /* <DEDUP_REMOVED lines=29> */
[----:B------:R-:W-:-:S12]  /*dcf0*/  HFMA2 R5, -RZ, RZ, 0, 2.0921230316162109375e-05 ;  /* 0x0000015fff057431 */ /* 0x000fd800000001ff */
        /* <DEDUP_REMOVED lines=29> */
[----:B------:R-:W-:-:S12]  /*ded0*/  HFMA2 R5, -RZ, RZ, 0, 2.110004425048828125e-05 ;  /* 0x00000162ff057431 */ /* 0x000fd800000001ff */
        /* <DEDUP_REMOVED lines=29> */
[----:B------:R-:W-:-:S12]  /*e0b0*/  HFMA2 R5, -RZ, RZ, 0, 2.1278858184814453125e-05 ;  /* 0x00000165ff057431 */ /* 0x000fd800000001ff */
        /* <DEDUP_REMOVED lines=59> */
[----:B------:R-:W-:-:S12]  /*e470*/  HFMA2 R5, -RZ, RZ, 0, 2.1636486053466796875e-05 ;  /* 0x0000016bff057431 */ /* 0x000fd800000001ff */
        /* <DEDUP_REMOVED lines=29> */
[----:B------:R-:W-:-:S12]  /*e650*/  HFMA2 R5, -RZ, RZ, 0, 2.181529998779296875e-05 ;  /* 0x0000016eff057431 */ /* 0x000fd800000001ff */
        /* <DEDUP_REMOVED lines=29> */
[----:B------:R-:W-:-:S12]  /*e830*/  HFMA2 R5, -RZ, RZ, 0, 2.1994113922119140625e-05 ;  /* 0x00000171ff057431 */ /* 0x000fd800000001ff */
        /* <DEDUP_REMOVED lines=29> */
[----:B------:R-:W-:-:S12]  /*ea10*/  HFMA2 R5, -RZ, RZ, 0, 2.21729278564453125e-05 ;  /* 0x00000174ff057431 */ /* 0x000fd800000001ff */
        /* <DEDUP_REMOVED lines=29> */
[----:B------:R-:W-:-:S12]  /*ebf0*/  HFMA2 R5, -RZ, RZ, 0, 2.2351741790771484375e-05 ;  /* 0x00000177ff057431 */ /* 0x000fd800000001ff */
        /* <DEDUP_REMOVED lines=29> */
[----:B------:R-:W-:-:S12]  /*edd0*/  HFMA2 R5, -RZ, RZ, 0, 2.253055572509765625e-05 ;  /* 0x0000017aff057431 */ /* 0x000fd800000001ff */
        /* <DEDUP_REMOVED lines=29> */
[----:B------:R-:W-:-:S12]  /*efb0*/  HFMA2 R5, -RZ, RZ, 0, 2.2709369659423828125e-05 ;  /* 0x0000017dff057431 */ /* 0x000fd800000001ff */
        /* <DEDUP_REMOVED lines=29> */
[----:B------:R-:W-:-:S12]  /*f190*/  HFMA2 R5, -RZ, RZ, 0, 2.288818359375e-05 ;  /* 0x00000180ff057431 */ /* 0x000fd800000001ff */
        /* <DEDUP_REMOVED lines=29> */
[----:B------:R-:W-:-:S12]  /*f370*/  HFMA2 R5, -RZ, RZ, 0, 2.3066997528076171875e-05 ;  /* 0x00000183ff057431 */ /* 0x000fd800000001ff */
        /* <DEDUP_REMOVED lines=59> */
[----:B------:R-:W-:-:S12]  /*f730*/  HFMA2 R5, -RZ, RZ, 0, 2.3424625396728515625e-05 ;  /* 0x00000189ff057431 */ /* 0x000fd800000001ff */
        /* <DEDUP_REMOVED lines=29> */
[----:B------:R-:W-:-:S12]  /*f910*/  HFMA2 R5, -RZ, RZ, 0, 2.36034393310546875e-05 ;  /* 0x0000018cff057431 */ /* 0x000fd800000001ff */
        /* <DEDUP_REMOVED lines=29> */
[----:B------:R-:W-:-:S12]  /*faf0*/  HFMA2 R5, -RZ, RZ, 0, 2.3782253265380859375e-05 ;  /* 0x0000018fff057431 */ /* 0x000fd800000001ff */
        /* <DEDUP_REMOVED lines=29> */
[----:B------:R-:W-:-:S12]  /*fcd0*/  HFMA2 R5, -RZ, RZ, 0, 2.396106719970703125e-05 ;  /* 0x00000192ff057431 */ /* 0x000fd800000001ff */
        /* <DEDUP_REMOVED lines=29> */
[----:B------:R-:W-:-:S12]  /*feb0*/  HFMA2 R5, -RZ, RZ, 0, 2.4139881134033203125e-05 ;  /* 0x00000195ff057431 */ /* 0x000fd800000001ff */
        /* <DEDUP_REMOVED lines=29> */
[----:B------:R-:W-:-:S12]  /*10090*/  HFMA2 R5, -RZ, RZ, 0, 2.4318695068359375e-05 ;  /* 0x00000198ff057431 */ /* 0x000fd800000001ff */
        /* <DEDUP_REMOVED lines=29> */
[----:B------:R-:W-:-:S12]  /*10270*/  HFMA2 R5, -RZ, RZ, 0, 2.4497509002685546875e-05 ;  /* 0x0000019bff057431 */ /* 0x000fd800000001ff */
        /* <DEDUP_REMOVED lines=29> */
[----:B------:R-:W-:-:S12]  /*10450*/  HFMA2 R5, -RZ, RZ, 0, 2.467632293701171875e-05 ;  /* 0x0000019eff057431 */ /* 0x000fd800000001ff */
        /* <DEDUP_REMOVED lines=29> */
[----:B------:R-:W-:-:S12]  /*10630*/  HFMA2 R5, -RZ, RZ, 0, 2.4855136871337890625e-05 ;  /* 0x000001a1ff057431 */ /* 0x000fd800000001ff */
        /* <DEDUP_REMOVED lines=59> */
[----:B------:R-:W-:-:S12]  /*109f0*/  HFMA2 R5, -RZ, RZ, 0, 2.5212764739990234375e-05 ;  /* 0x000001a7ff057431 */ /* 0x000fd800000001ff */
        /* <DEDUP_REMOVED lines=29> */
[----:B------:R-:W-:-:S12]  /*10bd0*/  HFMA2 R5, -RZ, RZ, 0, 2.539157867431640625e-05 ;  /* 0x000001aaff057431 */ /* 0x000fd800000001ff */
        /* <DEDUP_REMOVED lines=29> */
[----:B------:R-:W-:-:S12]  /*10db0*/  HFMA2 R5, -RZ, RZ, 0, 2.5570392608642578125e-05 ;  /* 0x000001adff057431 */ /* 0x000fd800000001ff */
        /* <DEDUP_REMOVED lines=29> */
[----:B------:R-:W-:-:S12]  /*10f90*/  HFMA2 R5, -RZ, RZ, 0, 2.574920654296875e-05 ;  /* 0x000001b0ff057431 */ /* 0x000fd800000001ff */
        /* <DEDUP_REMOVED lines=29> */
[----:B------:R-:W-:-:S12]  /*11170*/  HFMA2 R5, -RZ, RZ, 0, 2.5928020477294921875e-05 ;  /* 0x000001b3ff057431 */ /* 0x000fd800000001ff */
        /* <DEDUP_REMOVED lines=29> */
[----:B------:R-:W-:-:S12]  /*11350*/  HFMA2 R5, -RZ, RZ, 0, 2.610683441162109375e-05 ;  /* 0x000001b6ff057431 */ /* 0x000fd800000001ff */
        /* <DEDUP_REMOVED lines=29> */
[----:B------:R-:W-:-:S12]  /*11530*/  HFMA2 R5, -RZ, RZ, 0, 2.6285648345947265625e-05 ;  /* 0x000001b9ff057431 */ /* 0x000fd800000001ff */
        /* <DEDUP_REMOVED lines=29> */
[----:B------:R-:W-:-:S12]  /*11710*/  HFMA2 R5, -RZ, RZ, 0, 2.64644622802734375e-05 ;  /* 0x000001bcff057431 */ /* 0x000fd800000001ff */
        /* <DEDUP_REMOVED lines=29> */
[----:B------:R-:W-:-:S12]  /*118f0*/  HFMA2 R5, -RZ, RZ, 0, 2.6643276214599609375e-05 ;  /* 0x000001bfff057431 */ /* 0x000fd800000001ff */
        /* <DEDUP_REMOVED lines=59> */
[----:B------:R-:W-:-:S12]  /*11cb0*/  HFMA2 R5, -RZ, RZ, 0, 2.7000904083251953125e-05 ;  /* 0x000001c5ff057431 */ /* 0x000fd800000001ff */
        /* <DEDUP_REMOVED lines=29> */
[----:B------:R-:W-:-:S12]  /*11e90*/  HFMA2 R5, -RZ, RZ, 0, 2.7179718017578125e-05 ;  /* 0x000001c8ff057431 */ /* 0x000fd800000001ff */
        /* <DEDUP_REMOVED lines=29> */
[----:B------:R-:W-:-:S12]  /*12070*/  HFMA2 R5, -RZ, RZ, 0, 2.7358531951904296875e-05 ;  /* 0x000001cbff057431 */ /* 0x000fd800000001ff */
        /* <DEDUP_REMOVED lines=29> */
[----:B------:R-:W-:-:S12]  /*12250*/  HFMA2 R5, -RZ, RZ, 0, 2.753734588623046875e-05 ;  /* 0x000001ceff057431 */ /* 0x000fd800000001ff */
        /* <DEDUP_REMOVED lines=29> */
[----:B------:R-:W-:-:S12]  /*12430*/  HFMA2 R5, -RZ, RZ, 0, 2.7716159820556640625e-05 ;  /* 0x000001d1ff057431 */ /* 0x000fd800000001ff */
        /* <DEDUP_REMOVED lines=29> */
[----:B------:R-:W-:-:S12]  /*12610*/  HFMA2 R5, -RZ, RZ, 0, 2.78949737548828125e-05 ;  /* 0x000001d4ff057431 */ /* 0x000fd800000001ff */
        /* <DEDUP_REMOVED lines=29> */
[----:B------:R-:W-:-:S12]  /*127f0*/  HFMA2 R5, -RZ, RZ, 0, 2.8073787689208984375e-05 ;  /* 0x000001d7ff057431 */ /* 0x000fd800000001ff */
        /* <DEDUP_REMOVED lines=29> */
[----:B------:R-:W-:-:S12]  /*129d0*/  HFMA2 R5, -RZ, RZ, 0, 2.825260162353515625e-05 ;  /* 0x000001daff057431 */ /* 0x000fd800000001ff */
        /* <DEDUP_REMOVED lines=29> */
[----:B------:R-:W-:-:S12]  /*12bb0*/  HFMA2 R5, -RZ, RZ, 0, 2.8431415557861328125e-05 ;  /* 0x000001ddff057431 */ /* 0x000fd800000001ff */
        /* <DEDUP_REMOVED lines=59> */
[----:B------:R-:W-:-:S12]  /*12f70*/  HFMA2 R5, -RZ, RZ, 0, 2.8789043426513671875e-05 ;  /* 0x000001e3ff057431 */ /* 0x000fd800000001ff */
        /* <DEDUP_REMOVED lines=29> */
[----:B------:R-:W-:-:S12]  /*13150*/  HFMA2 R5, -RZ, RZ, 0, 2.896785736083984375e-05 ;  /* 0x000001e6ff057431 */ /* 0x000fd800000001ff */
        /* <DEDUP_REMOVED lines=29> */
[----:B------:R-:W-:-:S12]  /*13330*/  HFMA2 R5, -RZ, RZ, 0, 2.9146671295166015625e-05 ;  /* 0x000001e9ff057431 */ /* 0x000fd800000001ff */
        /* <DEDUP_REMOVED lines=29> */
[----:B------:R-:W-:-:S12]  /*13510*/  HFMA2 R5, -RZ, RZ, 0, 2.93254852294921875e-05 ;  /* 0x000001ecff057431 */ /* 0x000fd800000001ff */
        /* <DEDUP_REMOVED lines=29> */
[----:B------:R-:W-:-:S12]  /*136f0*/  HFMA2 R5, -RZ, RZ, 0, 2.9504299163818359375e-05 ;  /* 0x000001efff057431 */ /* 0x000fd800000001ff */
        /* <DEDUP_REMOVED lines=29> */
[----:B------:R-:W-:-:S12]  /*138d0*/  HFMA2 R5, -RZ, RZ, 0, 2.968311309814453125e-05 ;  /* 0x000001f2ff057431 */ /* 0x000fd800000001ff */
        /* <DEDUP_REMOVED lines=29> */
[----:B------:R-:W-:-:S12]  /*13ab0*/  HFMA2 R5, -RZ, RZ, 0, 2.9861927032470703125e-05 ;  /* 0x000001f5ff057431 */ /* 0x000fd800000001ff */
        /* <DEDUP_REMOVED lines=29> */
[----:B------:R-:W-:-:S12]  /*13c90*/  HFMA2 R5, -RZ, RZ, 0, 3.0040740966796875e-05 ;  /* 0x000001f8ff057431 */ /* 0x000fd800000001ff */
        /* <DEDUP_REMOVED lines=29> */
[----:B------:R-:W-:-:S12]  /*13e70*/  HFMA2 R5, -RZ, RZ, 0, 3.0219554901123046875e-05 ;  /* 0x000001fbff057431 */ /* 0x000fd800000001ff */
        /* <DEDUP_REMOVED lines=59> */
[----:B------:R-:W-:-:S12]  /*14230*/  HFMA2 R5, -RZ, RZ, 0, 3.0577182769775390625e-05 ;  /* 0x00000201ff057431 */ /* 0x000fd800000001ff */
        /* <DEDUP_REMOVED lines=29> */
[----:B------:R-:W-:-:S12]  /*14410*/  HFMA2 R5, -RZ, RZ, 0, 3.07559967041015625e-05 ;  /* 0x00000204ff057431 */ /* 0x000fd800000001ff */
        /* <DEDUP_REMOVED lines=29> */
[----:B------:R-:W-:-:S12]  /*145f0*/  HFMA2 R5, -RZ, RZ, 0, 3.0934810638427734375e-05 ;  /* 0x00000207ff057431 */ /* 0x000fd800000001ff */
        /* <DEDUP_REMOVED lines=29> */
[----:B------:R-:W-:-:S12]  /*147d0*/  HFMA2 R5, -RZ, RZ, 0, 3.111362457275390625e-05 ;  /* 0x0000020aff057431 */ /* 0x000fd800000001ff */
        /* <DEDUP_REMOVED lines=29> */
[----:B------:R-:W-:-:S12]  /*149b0*/  HFMA2 R5, -RZ, RZ, 0, 3.1292438507080078125e-05 ;  /* 0x0000020dff057431 */ /* 0x000fd800000001ff */
        /* <DEDUP_REMOVED lines=29> */
[----:B------:R-:W-:-:S12]  /*14b90*/  HFMA2 R5, -RZ, RZ, 0, 3.147125244140625e-05 ;  /* 0x00000210ff057431 */ /* 0x000fd800000001ff */
        /* <DEDUP_REMOVED lines=29> */
[----:B------:R-:W-:-:S12]  /*14d70*/  HFMA2 R5, -RZ, RZ, 0, 3.1650066375732421875e-05 ;  /* 0x00000213ff057431 */ /* 0x000fd800000001ff */
        /* <DEDUP_REMOVED lines=29> */
[----:B------:R-:W-:-:S12]  /*14f50*/  HFMA2 R5, -RZ, RZ, 0, 3.182888031005859375e-05 ;  /* 0x00000216ff057431 */ /* 0x000fd800000001ff */
        /* <DEDUP_REMOVED lines=29> */
[----:B------:R-:W-:-:S12]  /*15130*/  HFMA2 R5, -RZ, RZ, 0, 3.2007694244384765625e-05 ;  /* 0x00000219ff057431 */ /* 0x000fd800000001ff */
        /* <DEDUP_REMOVED lines=59> */
[----:B------:R-:W-:-:S12]  /*154f0*/  HFMA2 R5, -RZ, RZ, 0, 3.2365322113037109375e-05 ;  /* 0x0000021fff057431 */ /* 0x000fd800000001ff */
        /* <DEDUP_REMOVED lines=29> */
[----:B------:R-:W-:-:S12]  /*156d0*/  HFMA2 R5, -RZ, RZ, 0, 3.254413604736328125e-05 ;  /* 0x00000222ff057431 */ /* 0x000fd800000001ff */
        /* <DEDUP_REMOVED lines=29> */
[----:B------:R-:W-:-:S12]  /*158b0*/  HFMA2 R5, -RZ, RZ, 0, 3.2722949981689453125e-05 ;  /* 0x00000225ff057431 */ /* 0x000fd800000001ff */
        /* <DEDUP_REMOVED lines=29> */
[----:B------:R-:W-:-:S12]  /*15a90*/  HFMA2 R5, -RZ, RZ, 0, 3.2901763916015625e-05 ;  /* 0x00000228ff057431 */ /* 0x000fd800000001ff */
        /* <DEDUP_REMOVED lines=29> */
[----:B------:R-:W-:-:S12]  /*15c70*/  HFMA2 R5, -RZ, RZ, 0, 3.3080577850341796875e-05 ;  /* 0x0000022bff057431 */ /* 0x000fd800000001ff */
        /* <DEDUP_REMOVED lines=29> */
[----:B------:R-:W-:-:S12]  /*15e50*/  HFMA2 R5, -RZ, RZ, 0, 3.325939178466796875e-05 ;  /* 0x0000022eff057431 */ /* 0x000fd800000001ff */
        /* <DEDUP_REMOVED lines=29> */
[----:B------:R-:W-:-:S12]  /*16030*/  HFMA2 R5, -RZ, RZ, 0, 3.3438205718994140625e-05 ;  /* 0x00000231ff057431 */ /* 0x000fd800000001ff */
        /* <DEDUP_REMOVED lines=29> */
[----:B------:R-:W-:-:S12]  /*16210*/  HFMA2 R5, -RZ, RZ, 0, 3.36170196533203125e-05 ;  /* 0x00000234ff057431 */ /* 0x000fd800000001ff */
        /* <DEDUP_REMOVED lines=29> */
[----:B------:R-:W-:-:S12]  /*163f0*/  HFMA2 R5, -RZ, RZ, 0, 3.3795833587646484375e-05 ;  /* 0x00000237ff057431 */ /* 0x000fd800000001ff */
        /* <DEDUP_REMOVED lines=59> */
[----:B------:R-:W-:-:S12]  /*167b0*/  HFMA2 R5, -RZ, RZ, 0, 3.4153461456298828125e-05 ;  /* 0x0000023dff057431 */ /* 0x000fd800000001ff */
        /* <DEDUP_REMOVED lines=29> */
[----:B------:R-:W-:-:S12]  /*16990*/  HFMA2 R5, -RZ, RZ, 0, 3.4332275390625e-05 ;  /* 0x00000240ff057431 */ /* 0x000fd800000001ff */
        /* <DEDUP_REMOVED lines=29> */
[----:B------:R-:W-:-:S12]  /*16b70*/  HFMA2 R5, -RZ, RZ, 0, 3.4511089324951171875e-05 ;  /* 0x00000243ff057431 */ /* 0x000fd800000001ff */
        /* <DEDUP_REMOVED lines=29> */
[----:B------:R-:W-:-:S12]  /*16d50*/  HFMA2 R5, -RZ, RZ, 0, 3.468990325927734375e-05 ;  /* 0x00000246ff057431 */ /* 0x000fd800000001ff */
        /* <DEDUP_REMOVED lines=29> */
[----:B------:R-:W-:-:S12]  /*16f30*/  HFMA2 R5, -RZ, RZ, 0, 3.4868717193603515625e-05 ;  /* 0x00000249ff057431 */ /* 0x000fd800000001ff */
        /* <DEDUP_REMOVED lines=29> */
[----:B------:R-:W-:-:S12]  /*17110*/  HFMA2 R5, -RZ, RZ, 0, 3.50475311279296875e-05 ;  /* 0x0000024cff057431 */ /* 0x000fd800000001ff */
        /* <DEDUP_REMOVED lines=29> */
[----:B------:R-:W-:-:S12]  /*172f0*/  HFMA2 R5, -RZ, RZ, 0, 3.5226345062255859375e-05 ;  /* 0x0000024fff057431 */ /* 0x000fd800000001ff */
        /* <DEDUP_REMOVED lines=29> */
[----:B------:R-:W-:-:S12]  /*174d0*/  HFMA2 R5, -RZ, RZ, 0, 3.540515899658203125e-05 ;  /* 0x00000252ff057431 */ /* 0x000fd800000001ff */
        /* <DEDUP_REMOVED lines=29> */
[----:B------:R-:W-:-:S12]  /*176b0*/  HFMA2 R5, -RZ, RZ, 0, 3.5583972930908203125e-05 ;  /* 0x00000255ff057431 */ /* 0x000fd800000001ff */
        /* <DEDUP_REMOVED lines=59> */
[----:B------:R-:W-:-:S12]  /*17a70*/  HFMA2 R5, -RZ, RZ, 0, 3.5941600799560546875e-05 ;  /* 0x0000025bff057431 */ /* 0x000fd800000001ff */
        /* <DEDUP_REMOVED lines=29> */
[----:B------:R-:W-:-:S12]  /*17c50*/  HFMA2 R5, -RZ, RZ, 0, 3.612041473388671875e-05 ;  /* 0x0000025eff057431 */ /* 0x000fd800000001ff */
        /* <DEDUP_REMOVED lines=29> */
[----:B------:R-:W-:-:S12]  /*17e30*/  HFMA2 R5, -RZ, RZ, 0, 3.6299228668212890625e-05 ;  /* 0x00000261ff057431 */ /* 0x000fd800000001ff */
        /* <DEDUP_REMOVED lines=29> */
[----:B------:R-:W-:-:S12]  /*18010*/  HFMA2 R5, -RZ, RZ, 0, 3.64780426025390625e-05 ;  /* 0x00000264ff057431 */ /* 0x000fd800000001ff */
        /* <DEDUP_REMOVED lines=29> */
[----:B------:R-:W-:-:S12]  /*181f0*/  HFMA2 R5, -RZ, RZ, 0, 3.6656856536865234375e-05 ;  /* 0x00000267ff057431 */ /* 0x000fd800000001ff */
        /* <DEDUP_REMOVED lines=29> */
[----:B------:R-:W-:-:S12]  /*183d0*/  HFMA2 R5, -RZ, RZ, 0, 3.683567047119140625e-05 ;  /* 0x0000026aff057431 */ /* 0x000fd800000001ff */
        /* <DEDUP_REMOVED lines=29> */
[----:B------:R-:W-:-:S12]  /*185b0*/  HFMA2 R5, -RZ, RZ, 0, 3.7014484405517578125e-05 ;  /* 0x0000026dff057431 */ /* 0x000fd800000001ff */
        /* <DEDUP_REMOVED lines=29> */
[----:B------:R-:W-:-:S12]  /*18790*/  HFMA2 R5, -RZ, RZ, 0, 3.719329833984375e-05 ;  /* 0x00000270ff057431 */ /* 0x000fd800000001ff */
        /* <DEDUP_REMOVED lines=29> */
[----:B------:R-:W-:-:S12]  /*18970*/  HFMA2 R5, -RZ, RZ, 0, 3.7372112274169921875e-05 ;  /* 0x00000273ff057431 */ /* 0x000fd800000001ff */
        /* <DEDUP_REMOVED lines=59> */
[----:B------:R-:W-:-:S12]  /*18d30*/  HFMA2 R5, -RZ, RZ, 0, 3.7729740142822265625e-05 ;  /* 0x00000279ff057431 */ /* 0x000fd800000001ff */
        /* <DEDUP_REMOVED lines=29> */
[----:B------:R-:W-:-:S12]  /*18f10*/  HFMA2 R5, -RZ, RZ, 0, 3.79085540771484375e-05 ;  /* 0x0000027cff057431 */ /* 0x000fd800000001ff */
        /* <DEDUP_REMOVED lines=29> */
[----:B------:R-:W-:-:S12]  /*190f0*/  HFMA2 R5, -RZ, RZ, 0, 3.8087368011474609375e-05 ;  /* 0x0000027fff057431 */ /* 0x000fd800000001ff */
        /* <DEDUP_REMOVED lines=29> */
[----:B------:R-:W-:-:S12]  /*192d0*/  HFMA2 R5, -RZ, RZ, 0, 3.826618194580078125e-05 ;  /* 0x00000282ff057431 */ /* 0x000fd800000001ff */
        /* <DEDUP_REMOVED lines=29> */
[----:B------:R-:W-:-:S12]  /*194b0*/  HFMA2 R5, -RZ, RZ, 0, 3.8444995880126953125e-05 ;  /* 0x00000285ff057431 */ /* 0x000fd800000001ff */
        /* <DEDUP_REMOVED lines=29> */
[----:B------:R-:W-:-:S12]  /*19690*/  HFMA2 R5, -RZ, RZ, 0, 3.8623809814453125e-05 ;  /* 0x00000288ff057431 */ /* 0x000fd800000001ff */
        /* <DEDUP_REMOVED lines=29> */
[----:B------:R-:W-:-:S12]  /*19870*/  HFMA2 R5, -RZ, RZ, 0, 3.8802623748779296875e-05 ;  /* 0x0000028bff057431 */ /* 0x000fd800000001ff */
        /* <DEDUP_REMOVED lines=29> */
[----:B------:R-:W-:-:S12]  /*19a50*/  HFMA2 R5, -RZ, RZ, 0, 3.898143768310546875e-05 ;  /* 0x0000028eff057431 */ /* 0x000fd800000001ff */
        /* <DEDUP_REMOVED lines=29> */
[----:B------:R-:W-:-:S12]  /*19c30*/  HFMA2 R5, -RZ, RZ, 0, 3.9160251617431640625e-05 ;  /* 0x00000291ff057431 */ /* 0x000fd800000001ff */
        /* <DEDUP_REMOVED lines=59> */
[----:B------:R-:W-:-:S12]  /*19ff0*/  HFMA2 R5, -RZ, RZ, 0, 3.9517879486083984375e-05 ;  /* 0x00000297ff057431 */ /* 0x000fd800000001ff */
        /* <DEDUP_REMOVED lines=29> */
[----:B------:R-:W-:-:S12]  /*1a1d0*/  HFMA2 R5, -RZ, RZ, 0, 3.969669342041015625e-05 ;  /* 0x0000029aff057431 */ /* 0x000fd800000001ff */
        /* <DEDUP_REMOVED lines=29> */
[----:B------:R-:W-:-:S12]  /*1a3b0*/  HFMA2 R5, -RZ, RZ, 0, 3.9875507354736328125e-05 ;  /* 0x0000029dff057431 */ /* 0x000fd800000001ff */
        /* <DEDUP_REMOVED lines=29> */
[----:B------:R-:W-:-:S12]  /*1a590*/  HFMA2 R5, -RZ, RZ, 0, 4.00543212890625e-05 ;  /* 0x000002a0ff057431 */ /* 0x000fd800000001ff */
        /* <DEDUP_REMOVED lines=29> */
[----:B------:R-:W-:-:S12]  /*1a770*/  HFMA2 R5, -RZ, RZ, 0, 4.0233135223388671875e-05 ;  /* 0x000002a3ff057431 */ /* 0x000fd800000001ff */
        /* <DEDUP_REMOVED lines=29> */
[----:B------:R-:W-:-:S12]  /*1a950*/  HFMA2 R5, -RZ, RZ, 0, 4.041194915771484375e-05 ;  /* 0x000002a6ff057431 */ /* 0x000fd800000001ff */
        /* <DEDUP_REMOVED lines=29> */
[----:B------:R-:W-:-:S12]  /*1ab30*/  HFMA2 R5, -RZ, RZ, 0, 4.0590763092041015625e-05 ;  /* 0x000002a9ff057431 */ /* 0x000fd800000001ff */
        /* <DEDUP_REMOVED lines=29> */
[----:B------:R-:W-:-:S12]  /*1ad10*/  HFMA2 R5, -RZ, RZ, 0, 4.07695770263671875e-05 ;  /* 0x000002acff057431 */ /* 0x000fd800000001ff */
        /* <DEDUP_REMOVED lines=29> */
[----:B------:R-:W-:-:S12]  /*1aef0*/  HFMA2 R5, -RZ, RZ, 0, 4.0948390960693359375e-05 ;  /* 0x000002afff057431 */ /* 0x000fd800000001ff */
        /* <DEDUP_REMOVED lines=59> */
[----:B------:R-:W-:-:S12]  /*1b2b0*/  HFMA2 R5, -RZ, RZ, 0, 4.1306018829345703125e-05 ;  /* 0x000002b5ff057431 */ /* 0x000fd800000001ff */
        /* <DEDUP_REMOVED lines=29> */
[----:B------:R-:W-:-:S12]  /*1b490*/  HFMA2 R5, -RZ, RZ, 0, 4.1484832763671875e-05 ;  /* 0x000002b8ff057431 */ /* 0x000fd800000001ff */
        /* <DEDUP_REMOVED lines=29> */
[----:B------:R-:W-:-:S12]  /*1b670*/  HFMA2 R5, -RZ, RZ, 0, 4.1663646697998046875e-05 ;  /* 0x000002bbff057431 */ /* 0x000fd800000001ff */
        /* <DEDUP_REMOVED lines=29> */
[----:B------:R-:W-:-:S12]  /*1b850*/  HFMA2 R5, -RZ, RZ, 0, 4.184246063232421875e-05 ;  /* 0x000002beff057431 */ /* 0x000fd800000001ff */
        /* <DEDUP_REMOVED lines=29> */
[----:B------:R-:W-:-:S12]  /*1ba30*/  HFMA2 R5, -RZ, RZ, 0, 4.2021274566650390625e-05 ;  /* 0x000002c1ff057431 */ /* 0x000fd800000001ff */
        /* <DEDUP_REMOVED lines=29> */
[----:B------:R-:W-:-:S12]  /*1bc10*/  HFMA2 R5, -RZ, RZ, 0, 4.22000885009765625e-05 ;  /* 0x000002c4ff057431 */ /* 0x000fd800000001ff */
        /* <DEDUP_REMOVED lines=29> */
[----:B------:R-:W-:-:S12]  /*1bdf0*/  HFMA2 R5, -RZ, RZ, 0, 4.2378902435302734375e-05 ;  /* 0x000002c7ff057431 */ /* 0x000fd800000001ff */
        /* <DEDUP_REMOVED lines=29> */
[----:B------:R-:W-:-:S12]  /*1bfd0*/  HFMA2 R5, -RZ, RZ, 0, 4.255771636962890625e-05 ;  /* 0x000002caff057431 */ /* 0x000fd800000001ff */
        /* <DEDUP_REMOVED lines=29> */
[----:B------:R-:W-:-:S12]  /*1c1b0*/  HFMA2 R5, -RZ, RZ, 0, 4.2736530303955078125e-05 ;  /* 0x000002cdff057431 */ /* 0x000fd800000001ff */
        /* <DEDUP_REMOVED lines=59> */
[----:B------:R-:W-:-:S12]  /*1c570*/  HFMA2 R5, -RZ, RZ, 0, 4.3094158172607421875e-05 ;  /* 0x000002d3ff057431 */ /* 0x000fd800000001ff */
        /* <DEDUP_REMOVED lines=29> */
[----:B------:R-:W-:-:S12]  /*1c750*/  HFMA2 R5, -RZ, RZ, 0, 4.327297210693359375e-05 ;  /* 0x000002d6ff057431 */ /* 0x000fd800000001ff */
        /* <DEDUP_REMOVED lines=29> */
[----:B------:R-:W-:-:S12]  /*1c930*/  HFMA2 R5, -RZ, RZ, 0, 4.3451786041259765625e-05 ;  /* 0x000002d9ff057431 */ /* 0x000fd800000001ff */
        /* <DEDUP_REMOVED lines=29> */
[----:B------:R-:W-:-:S12]  /*1cb10*/  HFMA2 R5, -RZ, RZ, 0, 4.36305999755859375e-05 ;  /* 0x000002dcff057431 */ /* 0x000fd800000001ff */
        /* <DEDUP_REMOVED lines=29> */
[----:B------:R-:W-:-:S12]  /*1ccf0*/  HFMA2 R5, -RZ, RZ, 0, 4.3809413909912109375e-05 ;  /* 0x000002dfff057431 */ /* 0x000fd800000001ff */
        /* <DEDUP_REMOVED lines=29> */
[----:B------:R-:W-:-:S12]  /*1ced0*/  HFMA2 R5, -RZ, RZ, 0, 4.398822784423828125e-05 ;  /* 0x000002e2ff057431 */ /* 0x000fd800000001ff */
        /* <DEDUP_REMOVED lines=29> */
[----:B------:R-:W-:-:S12]  /*1d0b0*/  HFMA2 R5, -RZ, RZ, 0, 4.4167041778564453125e-05 ;  /* 0x000002e5ff057431 */ /* 0x000fd800000001ff */
        /* <DEDUP_REMOVED lines=29> */
[----:B------:R-:W-:-:S12]  /*1d290*/  HFMA2 R5, -RZ, RZ, 0, 4.4345855712890625e-05 ;  /* 0x000002e8ff057431 */ /* 0x000fd800000001ff */
        /* <DEDUP_REMOVED lines=29> */
[----:B------:R-:W-:-:S12]  /*1d470*/  HFMA2 R5, -RZ, RZ, 0, 4.4524669647216796875e-05 ;  /* 0x000002ebff057431 */ /* 0x000fd800000001ff */
        /* <DEDUP_REMOVED lines=59> */
[----:B------:R-:W-:-:S12]  /*1d830*/  HFMA2 R5, -RZ, RZ, 0, 4.4882297515869140625e-05 ;  /* 0x000002f1ff057431 */ /* 0x000fd800000001ff */
        /* <DEDUP_REMOVED lines=29> */
[----:B------:R-:W-:-:S12]  /*1da10*/  HFMA2 R5, -RZ, RZ, 0, 4.50611114501953125e-05 ;  /* 0x000002f4ff057431 */ /* 0x000fd800000001ff */
        /* <DEDUP_REMOVED lines=29> */
[----:B------:R-:W-:-:S12]  /*1dbf0*/  HFMA2 R5, -RZ, RZ, 0, 4.5239925384521484375e-05 ;  /* 0x000002f7ff057431 */ /* 0x000fd800000001ff */
        /* <DEDUP_REMOVED lines=29> */
[----:B------:R-:W-:-:S12]  /*1ddd0*/  HFMA2 R5, -RZ, RZ, 0, 4.541873931884765625e-05 ;  /* 0x000002faff057431 */ /* 0x000fd800000001ff */
        /* <DEDUP_REMOVED lines=29> */
[----:B------:R-:W-:-:S12]  /*1dfb0*/  HFMA2 R5, -RZ, RZ, 0, 4.5597553253173828125e-05 ;  /* 0x000002fdff057431 */ /* 0x000fd800000001ff */
        /* <DEDUP_REMOVED lines=29> */
[----:B------:R-:W-:-:S12]  /*1e190*/  HFMA2 R5, -RZ, RZ, 0, 4.57763671875e-05 ;  /* 0x00000300ff057431 */ /* 0x000fd800000001ff */
        /* <DEDUP_REMOVED lines=29> */
[----:B------:R-:W-:-:S12]  /*1e370*/  HFMA2 R5, -RZ, RZ, 0, 4.5955181121826171875e-05 ;  /* 0x00000303ff057431 */ /* 0x000fd800000001ff */
        /* <DEDUP_REMOVED lines=29> */
[----:B------:R-:W-:-:S12]  /*1e550*/  HFMA2 R5, -RZ, RZ, 0, 4.613399505615234375e-05 ;  /* 0x00000306ff057431 */ /* 0x000fd800000001ff */
        /* <DEDUP_REMOVED lines=29> */
[----:B------:R-:W-:-:S12]  /*1e730*/  HFMA2 R5, -RZ, RZ, 0, 4.6312808990478515625e-05 ;  /* 0x00000309ff057431 */ /* 0x000fd800000001ff */
        /* <DEDUP_REMOVED lines=59> */
[----:B------:R-:W-:-:S12]  /*1eaf0*/  HFMA2 R5, -RZ, RZ, 0, 4.6670436859130859375e-05 ;  /* 0x0000030fff057431 */ /* 0x000fd800000001ff */
        /* <DEDUP_REMOVED lines=29> */
[----:B------:R-:W-:-:S12]  /*1ecd0*/  HFMA2 R5, -RZ, RZ, 0, 4.684925079345703125e-05 ;  /* 0x00000312ff057431 */ /* 0x000fd800000001ff */
        /* <DEDUP_REMOVED lines=29> */
[----:B------:R-:W-:-:S12]  /*1eeb0*/  HFMA2 R5, -RZ, RZ, 0, 4.7028064727783203125e-05 ;  /* 0x00000315ff057431 */ /* 0x000fd800000001ff */
        /* <DEDUP_REMOVED lines=29> */
[----:B------:R-:W-:-:S12]  /*1f090*/  HFMA2 R5, -RZ, RZ, 0, 4.7206878662109375e-05 ;  /* 0x00000318ff057431 */ /* 0x000fd800000001ff */
        /* <DEDUP_REMOVED lines=29> */
[----:B------:R-:W-:-:S12]  /*1f270*/  HFMA2 R5, -RZ, RZ, 0, 4.7385692596435546875e-05 ;  /* 0x0000031bff057431 */ /* 0x000fd800000001ff */
        /* <DEDUP_REMOVED lines=29> */
[----:B------:R-:W-:-:S12]  /*1f450*/  HFMA2 R5, -RZ, RZ, 0, 4.756450653076171875e-05 ;  /* 0x0000031eff057431 */ /* 0x000fd800000001ff */
        /* <DEDUP_REMOVED lines=29> */
[----:B------:R-:W-:-:S12]  /*1f630*/  HFMA2 R5, -RZ, RZ, 0, 4.7743320465087890625e-05 ;  /* 0x00000321ff057431 */ /* 0x000fd800000001ff */
        /* <DEDUP_REMOVED lines=29> */
[----:B------:R-:W-:-:S12]  /*1f810*/  HFMA2 R5, -RZ, RZ, 0, 4.79221343994140625e-05 ;  /* 0x00000324ff057431 */ /* 0x000fd800000001ff */
        /* <DEDUP_REMOVED lines=29> */
[----:B------:R-:W-:-:S12]  /*1f9f0*/  HFMA2 R5, -RZ, RZ, 0, 4.8100948333740234375e-05 ;  /* 0x00000327ff057431 */ /* 0x000fd800000001ff */
        /* <DEDUP_REMOVED lines=59> */
[----:B------:R-:W-:-:S12]  /*1fdb0*/  HFMA2 R5, -RZ, RZ, 0, 4.8458576202392578125e-05 ;  /* 0x0000032dff057431 */ /* 0x000fd800000001ff */
        /* <DEDUP_REMOVED lines=29> */
[----:B------:R-:W-:-:S12]  /*1ff90*/  HFMA2 R5, -RZ, RZ, 0, 4.863739013671875e-05 ;  /* 0x00000330ff057431 */ /* 0x000fd800000001ff */
        /* <DEDUP_REMOVED lines=29> */
[----:B------:R-:W-:-:S12]  /*20170*/  HFMA2 R5, -RZ, RZ, 0, 4.8816204071044921875e-05 ;  /* 0x00000333ff057431 */ /* 0x000fd800000001ff */
        /* <DEDUP_REMOVED lines=29> */
[----:B------:R-:W-:-:S12]  /*20350*/  HFMA2 R5, -RZ, RZ, 0, 4.899501800537109375e-05 ;  /* 0x00000336ff057431 */ /* 0x000fd800000001ff */
        /* <DEDUP_REMOVED lines=29> */
[----:B------:R-:W-:-:S12]  /*20530*/  HFMA2 R5, -RZ, RZ, 0, 4.9173831939697265625e-05 ;  /* 0x00000339ff057431 */ /* 0x000fd800000001ff */
        /* <DEDUP_REMOVED lines=29> */
[----:B------:R-:W-:-:S12]  /*20710*/  HFMA2 R5, -RZ, RZ, 0, 4.93526458740234375e-05 ;  /* 0x0000033cff057431 */ /* 0x000fd800000001ff */
        /* <DEDUP_REMOVED lines=29> */
[----:B------:R-:W-:-:S12]  /*208f0*/  HFMA2 R5, -RZ, RZ, 0, 4.9531459808349609375e-05 ;  /* 0x0000033fff057431 */ /* 0x000fd800000001ff */
        /* <DEDUP_REMOVED lines=29> */
[----:B------:R-:W-:-:S12]  /*20ad0*/  HFMA2 R5, -RZ, RZ, 0, 4.971027374267578125e-05 ;  /* 0x00000342ff057431 */ /* 0x000fd800000001ff */
        /* <DEDUP_REMOVED lines=29> */
[----:B------:R-:W-:-:S12]  /*20cb0*/  HFMA2 R5, -RZ, RZ, 0, 4.9889087677001953125e-05 ;  /* 0x00000345ff057431 */ /* 0x000fd800000001ff */
        /* <DEDUP_REMOVED lines=59> */
[----:B------:R-:W-:-:S12]  /*21070*/  HFMA2 R5, -RZ, RZ, 0, 5.0246715545654296875e-05 ;  /* 0x0000034bff057431 */ /* 0x000fd800000001ff */
        /* <DEDUP_REMOVED lines=29> */
[----:B------:R-:W-:-:S12]  /*21250*/  HFMA2 R5, -RZ, RZ, 0, 5.042552947998046875e-05 ;  /* 0x0000034eff057431 */ /* 0x000fd800000001ff */
        /* <DEDUP_REMOVED lines=29> */
[----:B------:R-:W-:-:S12]  /*21430*/  HFMA2 R5, -RZ, RZ, 0, 5.0604343414306640625e-05 ;  /* 0x00000351ff057431 */ /* 0x000fd800000001ff */
        /* <DEDUP_REMOVED lines=29> */
[----:B------:R-:W-:-:S12]  /*21610*/  HFMA2 R5, -RZ, RZ, 0, 5.07831573486328125e-05 ;  /* 0x00000354ff057431 */ /* 0x000fd800000001ff */
        /* <DEDUP_REMOVED lines=29> */
[----:B------:R-:W-:-:S12]  /*217f0*/  HFMA2 R5, -RZ, RZ, 0, 5.0961971282958984375e-05 ;  /* 0x00000357ff057431 */ /* 0x000fd800000001ff */
        /* <DEDUP_REMOVED lines=29> */
[----:B------:R-:W-:-:S12]  /*219d0*/  HFMA2 R5, -RZ, RZ, 0, 5.114078521728515625e-05 ;  /* 0x0000035aff057431 */ /* 0x000fd800000001ff */
        /* <DEDUP_REMOVED lines=29> */
[----:B------:R-:W-:-:S12]  /*21bb0*/  HFMA2 R5, -RZ, RZ, 0, 5.1319599151611328125e-05 ;  /* 0x0000035dff057431 */ /* 0x000fd800000001ff */
        /* <DEDUP_REMOVED lines=29> */
[----:B------:R-:W-:-:S12]  /*21d90*/  HFMA2 R5, -RZ, RZ, 0, 5.14984130859375e-05 ;  /* 0x00000360ff057431 */ /* 0x000fd800000001ff */
        /* <DEDUP_REMOVED lines=29> */
[----:B------:R-:W-:-:S12]  /*21f70*/  HFMA2 R5, -RZ, RZ, 0, 5.1677227020263671875e-05 ;  /* 0x00000363ff057431 */ /* 0x000fd800000001ff */
        /* <DEDUP_REMOVED lines=59> */
[----:B------:R-:W-:-:S12]  /*22330*/  HFMA2 R5, -RZ, RZ, 0, 5.2034854888916015625e-05 ;  /* 0x00000369ff057431 */ /* 0x000fd800000001ff */
        /* <DEDUP_REMOVED lines=29> */
[----:B------:R-:W-:-:S12]  /*22510*/  HFMA2 R5, -RZ, RZ, 0, 5.22136688232421875e-05 ;  /* 0x0000036cff057431 */ /* 0x000fd800000001ff */
        /* <DEDUP_REMOVED lines=29> */
[----:B------:R-:W-:-:S12]  /*226f0*/  HFMA2 R5, -RZ, RZ, 0, 5.2392482757568359375e-05 ;  /* 0x0000036fff057431 */ /* 0x000fd800000001ff */
        /* <DEDUP_REMOVED lines=29> */
[----:B------:R-:W-:-:S12]  /*228d0*/  HFMA2 R5, -RZ, RZ, 0, 5.257129669189453125e-05 ;  /* 0x00000372ff057431 */ /* 0x000fd800000001ff */
        /* <DEDUP_REMOVED lines=29> */
[----:B------:R-:W-:-:S12]  /*22ab0*/  HFMA2 R5, -RZ, RZ, 0, 5.2750110626220703125e-05 ;  /* 0x00000375ff057431 */ /* 0x000fd800000001ff */
        /* <DEDUP_REMOVED lines=29> */
[----:B------:R-:W-:-:S12]  /*22c90*/  HFMA2 R5, -RZ, RZ, 0, 5.2928924560546875e-05 ;  /* 0x00000378ff057431 */ /* 0x000fd800000001ff */
        /* <DEDUP_REMOVED lines=29> */
[----:B------:R-:W-:-:S12]  /*22e70*/  HFMA2 R5, -RZ, RZ, 0, 5.3107738494873046875e-05 ;  /* 0x0000037bff057431 */ /* 0x000fd800000001ff */
        /* <DEDUP_REMOVED lines=29> */
[----:B------:R-:W-:-:S12]  /*23050*/  HFMA2 R5, -RZ, RZ, 0, 5.328655242919921875e-05 ;  /* 0x0000037eff057431 */ /* 0x000fd800000001ff */
        /* <DEDUP_REMOVED lines=29> */
[----:B------:R-:W-:-:S12]  /*23230*/  HFMA2 R5, -RZ, RZ, 0, 5.3465366363525390625e-05 ;  /* 0x00000381ff057431 */ /* 0x000fd800000001ff */
        /* <DEDUP_REMOVED lines=59> */
[----:B------:R-:W-:-:S12]  /*235f0*/  HFMA2 R5, -RZ, RZ, 0, 5.3822994232177734375e-05 ;  /* 0x00000387ff057431 */ /* 0x000fd800000001ff */
        /* <DEDUP_REMOVED lines=29> */
[----:B------:R-:W-:-:S12]  /*237d0*/  HFMA2 R5, -RZ, RZ, 0, 5.400180816650390625e-05 ;  /* 0x0000038aff057431 */ /* 0x000fd800000001ff */
        /* <DEDUP_REMOVED lines=29> */
[----:B------:R-:W-:-:S12]  /*239b0*/  HFMA2 R5, -RZ, RZ, 0, 5.4180622100830078125e-05 ;  /* 0x0000038dff057431 */ /* 0x000fd800000001ff */
        /* <DEDUP_REMOVED lines=29> */
[----:B------:R-:W-:-:S12]  /*23b90*/  HFMA2 R5, -RZ, RZ, 0, 5.435943603515625e-05 ;  /* 0x00000390ff057431 */ /* 0x000fd800000001ff */
        /* <DEDUP_REMOVED lines=29> */
[----:B------:R-:W-:-:S12]  /*23d70*/  HFMA2 R5, -RZ, RZ, 0, 5.4538249969482421875e-05 ;  /* 0x00000393ff057431 */ /* 0x000fd800000001ff */
        /* <DEDUP_REMOVED lines=29> */
[----:B------:R-:W-:-:S12]  /*23f50*/  HFMA2 R5, -RZ, RZ, 0, 5.471706390380859375e-05 ;  /* 0x00000396ff057431 */ /* 0x000fd800000001ff */
        /* <DEDUP_REMOVED lines=29> */
[----:B------:R-:W-:-:S12]  /*24130*/  HFMA2 R5, -RZ, RZ, 0, 5.4895877838134765625e-05 ;  /* 0x00000399ff057431 */ /* 0x000fd800000001ff */
        /* <DEDUP_REMOVED lines=29> */
[----:B------:R-:W-:-:S12]  /*24310*/  HFMA2 R5, -RZ, RZ, 0, 5.50746917724609375e-05 ;  /* 0x0000039cff057431 */ /* 0x000fd800000001ff */
        /* <DEDUP_REMOVED lines=29> */
[----:B------:R-:W-:-:S12]  /*244f0*/  HFMA2 R5, -RZ, RZ, 0, 5.5253505706787109375e-05 ;  /* 0x0000039fff057431 */ /* 0x000fd800000001ff */
        /* <DEDUP_REMOVED lines=59> */
[----:B------:R-:W-:-:S12]  /*248b0*/  HFMA2 R5, -RZ, RZ, 0, 5.5611133575439453125e-05 ;  /* 0x000003a5ff057431 */ /* 0x000fd800000001ff */
        /* <DEDUP_REMOVED lines=29> */
[----:B------:R-:W-:-:S12]  /*24a90*/  HFMA2 R5, -RZ, RZ, 0, 5.5789947509765625e-05 ;  /* 0x000003a8ff057431 */ /* 0x000fd800000001ff */
        /* <DEDUP_REMOVED lines=29> */
[----:B------:R-:W-:-:S12]  /*24c70*/  HFMA2 R5, -RZ, RZ, 0, 5.5968761444091796875e-05 ;  /* 0x000003abff057431 */ /* 0x000fd800000001ff */
        /* <DEDUP_REMOVED lines=29> */
[----:B------:R-:W-:-:S12]  /*24e50*/  HFMA2 R5, -RZ, RZ, 0, 5.614757537841796875e-05 ;  /* 0x000003aeff057431 */ /* 0x000fd800000001ff */
        /* <DEDUP_REMOVED lines=29> */
[----:B------:R-:W-:-:S12]  /*25030*/  HFMA2 R5, -RZ, RZ, 0, 5.6326389312744140625e-05 ;  /* 0x000003b1ff057431 */ /* 0x000fd800000001ff */
        /* <DEDUP_REMOVED lines=29> */
[----:B------:R-:W-:-:S12]  /*25210*/  HFMA2 R5, -RZ, RZ, 0, 5.65052032470703125e-05 ;  /* 0x000003b4ff057431 */ /* 0x000fd800000001ff */
        /* <DEDUP_REMOVED lines=29> */
[----:B------:R-:W-:-:S12]  /*253f0*/  HFMA2 R5, -RZ, RZ, 0, 5.6684017181396484375e-05 ;  /* 0x000003b7ff057431 */ /* 0x000fd800000001ff */
        /* <DEDUP_REMOVED lines=29> */
[----:B------:R-:W-:-:S12]  /*255d0*/  HFMA2 R5, -RZ, RZ, 0, 5.686283111572265625e-05 ;  /* 0x000003baff057431 */ /* 0x000fd800000001ff */
        /* <DEDUP_REMOVED lines=29> */
[----:B------:R-:W-:-:S12]  /*257b0*/  HFMA2 R5, -RZ, RZ, 0, 5.7041645050048828125e-05 ;  /* 0x000003bdff057431 */ /* 0x000fd800000001ff */
        /* <DEDUP_REMOVED lines=59> */
[----:B------:R-:W-:-:S12]  /*25b70*/  HFMA2 R5, -RZ, RZ, 0, 5.7399272918701171875e-05 ;  /* 0x000003c3ff057431 */ /* 0x000fd800000001ff */
        /* <DEDUP_REMOVED lines=29> */
[----:B------:R-:W-:-:S12]  /*25d50*/  HFMA2 R5, -RZ, RZ, 0, 5.757808685302734375e-05 ;  /* 0x000003c6ff057431 */ /* 0x000fd800000001ff */
        /* <DEDUP_REMOVED lines=29> */
[----:B------:R-:W-:-:S12]  /*25f30*/  HFMA2 R5, -RZ, RZ, 0, 5.7756900787353515625e-05 ;  /* 0x000003c9ff057431 */ /* 0x000fd800000001ff */
        /* <DEDUP_REMOVED lines=29> */
[----:B------:R-:W-:-:S12]  /*26110*/  HFMA2 R5, -RZ, RZ, 0, 5.79357147216796875e-05 ;  /* 0x000003ccff057431 */ /* 0x000fd800000001ff */
        /* <DEDUP_REMOVED lines=29> */
[----:B------:R-:W-:-:S12]  /*262f0*/  HFMA2 R5, -RZ, RZ, 0, 5.8114528656005859375e-05 ;  /* 0x000003cfff057431 */ /* 0x000fd800000001ff */
        /* <DEDUP_REMOVED lines=29> */
[----:B------:R-:W-:-:S12]  /*264d0*/  HFMA2 R5, -RZ, RZ, 0, 5.829334259033203125e-05 ;  /* 0x000003d2ff057431 */ /* 0x000fd800000001ff */
        /* <DEDUP_REMOVED lines=29> */
[----:B------:R-:W-:-:S12]  /*266b0*/  HFMA2 R5, -RZ, RZ, 0, 5.8472156524658203125e-05 ;  /* 0x000003d5ff057431 */ /* 0x000fd800000001ff */
        /* <DEDUP_REMOVED lines=29> */
[----:B------:R-:W-:-:S12]  /*26890*/  HFMA2 R5, -RZ, RZ, 0, 5.8650970458984375e-05 ;  /* 0x000003d8ff057431 */ /* 0x000fd800000001ff */
        /* <DEDUP_REMOVED lines=29> */
[----:B------:R-:W-:-:S12]  /*26a70*/  HFMA2 R5, -RZ, RZ, 0, 5.8829784393310546875e-05 ;  /* 0x000003dbff057431 */ /* 0x000fd800000001ff */
        /* <DEDUP_REMOVED lines=59> */
[----:B------:R-:W-:-:S12]  /*26e30*/  HFMA2 R5, -RZ, RZ, 0, 5.9187412261962890625e-05 ;  /* 0x000003e1ff057431 */ /* 0x000fd800000001ff */
        /* <DEDUP_REMOVED lines=29> */
[----:B------:R-:W-:-:S12]  /*27010*/  HFMA2 R5, -RZ, RZ, 0, 5.93662261962890625e-05 ;  /* 0x000003e4ff057431 */ /* 0x000fd800000001ff */
        /* <DEDUP_REMOVED lines=21> */
[----:B------:R-:W-:Y:S01]  /*27170*/  FADD R11, R11, R11 ;  /* 0x0000000b0b0b7221 */ /* 0x000fe20000000000 */
[----:B------:R-:W-:Y:S01]  /*27180*/  FADD R9, R6, -R9 ;  /* 0x8000000906097221 */ /* 0x000fe20000000000 */
[----:B------:R-:W-:Y:S02]  /*27190*/  HFMA2 R5, -RZ, RZ, 0, 5.9545040130615234375e-05 ;  /* 0x000003e7ff057431 */ /* 0x000fe400000001ff */
[----:B------:R-:W-:Y:S01]  /*271a0*/  FFMA R11, R7, R11, R4 ;  /* 0x0000000b070b7223 */ /* 0x000fe20000000004 */
[----:B------:R-:W-:-:S03]  /*271b0*/  FADD R9, R2, R9 ;  /* 0x0000000902097221 */ /* 0x000fc60000000000 */
[----:B------:R-:W-:-:S04]  /*271c0*/  FMUL R2, R11, R11 ;  /* 0x0000000b0b027220 */ /* 0x000fc80000400000 */
[----:B------:R-:W-:-:S05]  /*271d0*/  FFMA R2, R9, R9, R2 ;  /* 0x0000000909027223 */ /* 0x000fca0000000002 */
[----:B------:R-:W-:-:S13]  /*271e0*/  FSETP.GT.AND P0, PT, R2, 4, PT ;  /* 0x408000000200780b */ /* 0x000fda0003f04000 */
[----:B------:R-:W-:-:S07]  /*271f0*/  @!P0 MOV R5, 0x3e8 ;  /* 0x000003e800058802 */ /* 0x000fce0000000f00 */
.L_x_55:
[----:B------:R-:W-:Y:S05]  /*27200*/  BSYNC.RECONVERGENT B0 ;  /* 0x0000000000007941 */ /* 0x000fea0003800200 */
.L_x_54:
[----:B------:R-:W0:Y:S01]  /*27210*/  LDC.64 R6, c[0x0][0x380] ;  /* 0x0000e000ff067b82 */ /* 0x000e220000000a00 */
[----:B------:R-:W-:-:S04]  /*27220*/  IMAD R3, R3, UR6, R0 ;  /* 0x0000000603037c24 */ /* 0x000fc8000f8e0200 */
[----:B0-----:R-:W-:-:S05]  /*27230*/  IMAD.WIDE R2, R3, 0x4, R6 ;  /* 0x0000000403027825 */ /* 0x001fca00078e0206 */
[----:B------:R-:W-:Y:S01]  /*27240*/  STG.E desc[UR4][R2.64], R5 ;  /* 0x0000000502007986 */ /* 0x000fe2000c101904 */
[----:B------:R-:W-:Y:S05]  /*27250*/  EXIT ;  /* 0x000000000000794d */ /* 0x000fea0003800000 */
.L_x_56:
        /* <DEDUP_REMOVED lines=10> */
.L_x_66:


//--------------------- .text._Z12mandelKernelILi256EEvPiiiffff --------------------------
	.section	.text._Z12mandelKernelILi256EEvPiiiffff,"ax",@progbits
	.align	128
        .global         _Z12mandelKernelILi256EEvPiiiffff
        .type           _Z12mandelKernelILi256EEvPiiiffff,@function
        .size           _Z12mandelKernelILi256EEvPiiiffff,(.L_x_67 - _Z12mandelKernelILi256EEvPiiiffff)
        .other          _Z12mandelKernelILi256EEvPiiiffff,@"STO_CUDA_ENTRY STV_DEFAULT"
_Z12mandelKernelILi256EEvPiiiffff:
.text._Z12mandelKernelILi256EEvPiiiffff:
        /* <DEDUP_REMOVED lines=2569> */
[----:B------:R-:W-:Y:S02]  /*a090*/  HFMA2 R5, -RZ, RZ, 0, 1.5199184417724609375e-05 ;  /* 0x000000ffff057431 */ /* 0x000fe400000001ff */
[----:B------:R-:W-:Y:S01]  /*a0a0*/  FFMA R11, R7, R11, R4 ;  /* 0x0000000b070b7223 */ /* 0x000fe20000000004 */
[----:B------:R-:W-:-:S03]  /*a0b0*/  FADD R9, R2, R9 ;  /* 0x0000000902097221 */ /* 0x000fc60000000000 */
[----:B------:R-:W-:-:S04]  /*a0c0*/  FMUL R2, R11, R11 ;  /* 0x0000000b0b027220 */ /* 0x000fc80000400000 */
[----:B------:R-:W-:-:S05]  /*a0d0*/  FFMA R2, R9, R9, R2 ;  /* 0x0000000909027223 */ /* 0x000fca0000000002 */
[----:B------:R-:W-:-:S13]  /*a0e0*/  FSETP.GT.AND P0, PT, R2, 4, PT ;  /* 0x408000000200780b */ /* 0x000fda0003f04000 */
[----:B------:R-:W-:-:S07]  /*a0f0*/  @!P0 MOV R5, 0x100 ;  /* 0x0000010000058802 */ /* 0x000fce0000000f00 */
.L_x_58:
[----:B------:R-:W-:Y:S05]  /*a100*/  BSYNC.RECONVERGENT B0 ;  /* 0x0000000000007941 */ /* 0x000fea0003800200 */
.L_x_57:
[----:B------:R-:W0:Y:S01]  /*a110*/  LDC.64 R6, c[0x0][0x380] ;  /* 0x0000e000ff067b82 */ /* 0x000e220000000a00 */
[----:B------:R-:W-:-:S04]  /*a120*/  IMAD R3, R0, UR6, R3 ;  /* 0x0000000600037c24 */ /* 0x000fc8000f8e0203 */
[----:B0-----:R-:W-:-:S05]  /*a130*/  IMAD.WIDE R2, R3, 0x4, R6 ;  /* 0x0000000403027825 */ /* 0x001fca00078e0206 */
[----:B------:R-:W-:Y:S01]  /*a140*/  STG.E desc[UR4][R2.64], R5 ;  /* 0x0000000502007986 */ /* 0x000fe2000c101904 */
[----:B------:R-:W-:Y:S05]  /*a150*/  EXIT ;  /* 0x000000000000794d */ /* 0x000fea0003800000 */
.L_x_59:
        /* <DEDUP_REMOVED lines=10> */
.L_x_67:


//--------------------- .text._Z19mandelKernelDefaultPiiiffffi --------------------------
	.section	.text._Z19mandelKernelDefaultPiiiffffi,"ax",@progbits
	.align	128
        .global         _Z19mandelKernelDefaultPiiiffffi
        .type           _Z19mandelKernelDefaultPiiiffffi,@function
        .size           _Z19mandelKernelDefaultPiiiffffi,(.L_x_68 - _Z19mandelKernelDefaultPiiiffffi)
        .other          _Z19mandelKernelDefaultPiiiffffi,@"STO_CUDA_ENTRY STV_DEFAULT"
_Z19mandelKernelDefaultPiiiffffi:
.text._Z19mandelKernelDefaultPiiiffffi:
        /* <DEDUP_REMOVED lines=13> */
[----:B------:R-:W0:Y:S01]  /*00d0*/  LDCU UR6, c[0x0][0x3a0] ;  /* 0x00007400ff0677ac */ /* 0x000e220008000800 */
[----:B------:R-:W1:Y:S01]  /*00e0*/  LDC.64 R8, c[0x0][0x390] ;  /* 0x0000e400ff087b82 */ /* 0x000e620000000a00 */
[----:B------:R-:W-:Y:S02]  /*00f0*/  I2FP.F32.U32 R2, R5 ;  /* 0x0000000500027245 */ /* 0x000fe40000201000 */
[----:B------:R-:W-:Y:S01]  /*0100*/  I2FP.F32.S32 R3, R0 ;  /* 0x0000000000037245 */ /* 0x000fe20000201400 */
[----:B------:R-:W2:Y:S04]  /*0110*/  LDCU.64 UR4, c[0x0][0x358] ;  /* 0x00006b00ff0477ac */ /* 0x000ea80008000a00 */
[----:B------:R-:W1:Y:S01]  /*0120*/  LDC.64 R6, c[0x0][0x398] ;  /* 0x0000e600ff067b82 */ /* 0x000e620000000a00 */
[----:B0-----:R-:W-:Y:S01]  /*0130*/  UISETP.GE.AND UP0, UPT, UR6, 0x1, UPT ;  /* 0x000000010600788c */ /* 0x001fe2000bf06270 */
[----:B-1----:R-:W-:Y:S01]  /*0140*/  FFMA R2, R2, R7, R9 ;  /* 0x0000000702027223 */ /* 0x002fe20000000009 */
[----:B------:R-:W-:-:S02]  /*0150*/  HFMA2 R7, -RZ, RZ, 0, 0 ;  /* 0x00000000ff077431 */ /* 0x000fc400000001ff */
[----:B------:R-:W-:-:S05]  /*0160*/  FFMA R3, R3, R6, R8 ;  /* 0x0000000603037223 */ /* 0x000fca0000000008 */
[----:B--2---:R-:W-:Y:S05]  /*0170*/  BRA.U !UP0, `(.L_x_60) ;  /* 0x0000000108507547 */ /* 0x004fea000b800000 */
[----:B------:R-:W-:Y:S01]  /*0180*/  BSSY.RECONVERGENT B0, `(.L_x_60) ;  /* 0x0000013000007945 */ /* 0x000fe20003800200 */
[----:B------:R-:W-:Y:S01]  /*0190*/  MOV R7, RZ ;  /* 0x000000ff00077202 */ /* 0x000fe20000000f00 */
[----:B------:R-:W0:Y:S01]  /*01a0*/  LDCU UR6, c[0x0][0x3a0] ;  /* 0x00007400ff0677ac */ /* 0x000e220008000800 */
[----:B------:R-:W-:Y:S02]  /*01b0*/  MOV R9, R2 ;  /* 0x0000000200097202 */ /* 0x000fe40000000f00 */
[----:B------:R-:W-:Y:S01]  /*01c0*/  MOV R4, R3 ;  /* 0x0000000300047202 */ /* 0x000fe20000000f00 */
[----:B------:R-:W1:Y:S06]  /*01d0*/  LDCU UR7, c[0x0][0x3a0] ;  /* 0x00007400ff0777ac */ /* 0x000e6c0008000800 */
.L_x_62:
        /* <DEDUP_REMOVED lines=8> */
[----:B-1----:R-:W-:Y:S01]  /*0260*/  ISETP.NE.AND P0, PT, R7, UR7, PT ;  /* 0x0000000707007c0c */ /* 0x002fe2000bf05270 */
[----:B------:R-:W-:Y:S01]  /*0270*/  FFMA R9, R11, R9, R2 ;  /* 0x000000090b097223 */ /* 0x000fe20000000002 */
[----:B------:R-:W-:-:S11]  /*0280*/  FADD R4, R3, R4 ;  /* 0x0000000403047221 */ /* 0x000fd60000000000 */
[----:B------:R-:W-:Y:S05]  /*0290*/  @P0 BRA `(.L_x_62) ;  /* 0xfffffffc00d00947 */ /* 0x000fea000383ffff */
[----:B0-----:R-:W-:-:S07]  /*02a0*/  MOV R7, UR6 ;  /* 0x0000000600077c02 */ /* 0x001fce0008000f00 */
.L_x_61:
[----:B01----:R-:W-:Y:S05]  /*02b0*/  BSYNC.RECONVERGENT B0 ;  /* 0x0000000000007941 */ /* 0x003fea0003800200 */
.L_x_60:
[----:B------:R-:W0:Y:S01]  /*02c0*/  LDC.64 R2, c[0x0][0x380] ;  /* 0x0000e000ff027b82 */ /* 0x000e220000000a00 */
[----:B------:R-:W1:Y:S02]  /*02d0*/  LDCU UR8, c[0x0][0x388] ;  /* 0x00007100ff0877ac */ /* 0x000e640008000800 */
[----:B-1----:R-:W-:-:S04]  /*02e0*/  IMAD R5, R5, UR8, R0 ;  /* 0x0000000805057c24 */ /* 0x002fc8000f8e0200 */
[----:B0-----:R-:W-:-:S05]  /*02f0*/  IMAD.WIDE R2, R5, 0x4, R2 ;  /* 0x0000000405027825 */ /* 0x001fca00078e0202 */
[----:B------:R-:W-:Y:S01]  /*0300*/  STG.E desc[UR4][R2.64], R7 ;  /* 0x0000000702007986 */ /* 0x000fe2000c101904 */
[----:B------:R-:W-:Y:S05]  /*0310*/  EXIT ;  /* 0x000000000000794d */ /* 0x000fea0003800000 */
.L_x_63:
        /* <DEDUP_REMOVED lines=14> */
.L_x_68:


//--------------------- .nv.shared.reserved.0     --------------------------
	.section	.nv.shared.reserved.0,"aw",@nobits
	.weak		__nv_reservedSMEM_offset_0_alias
	.size		__nv_reservedSMEM_offset_0_alias, 0, 64
	.other		__nv_reservedSMEM_offset_0_alias,@"STO_CUDA_RESERVED_SHARED STV_DEFAULT"
__nv_reservedSMEM_offset_0_alias:
	.zero		0
	.zero		64


//--------------------- .nv.constant0._Z12mandelKernelILi100000EEvPiiiffff --------------------------
	.section	.nv.constant0._Z12mandelKernelILi100000EEvPiiiffff,"a",@progbits
	.sectionflags	@""
	.align	4
.nv.constant0._Z12mandelKernelILi100000EEvPiiiffff:
	.zero		928


//--------------------- .nv.constant0._Z12mandelKernelILi10000EEvPiiiffff --------------------------
	.section	.nv.constant0._Z12mandelKernelILi10000EEvPiiiffff,"a",@progbits
	.sectionflags	@""
	.align	4
.nv.constant0._Z12mandelKernelILi10000EEvPiiiffff:
	.zero		928


//--------------------- .nv.constant0._Z12mandelKernelILi1000EEvPiiiffff --------------------------
	.section	.nv.constant0._Z12mandelKernelILi1000EEvPiiiffff,"a",@progbits
	.sectionflags	@""
	.align	4
.nv.constant0._Z12mandelKernelILi1000EEvPiiiffff:
	.zero		928


//--------------------- .nv.constant0._Z12mandelKernelILi256EEvPiiiffff --------------------------
	.section	.nv.constant0._Z12mandelKernelILi256EEvPiiiffff,"a",@progbits
	.sectionflags	@""
	.align	4
.nv.constant0._Z12mandelKernelILi256EEvPiiiffff:
	.zero		928


//--------------------- .nv.constant0._Z19mandelKernelDefaultPiiiffffi --------------------------
	.section	.nv.constant0._Z19mandelKernelDefaultPiiiffffi,"a",@progbits
	.sectionflags	@""
	.align	4
.nv.constant0._Z19mandelKernelDefaultPiiiffffi:
	.zero		932


//--------------------- SYMBOLS --------------------------

	.type		.nv.reservedSmem.offset0,@object
	.size		.nv.reservedSmem.offset0,0x4
